	.target	sm_90a

	.elftype	@"ET_EXEC"


//--------------------- .note.nv.tkinfo           --------------------------
	.section	.note.nv.tkinfo,"",@"SHT_NOTE"
	.sectionflags	@"SHF_NOTE_NV_TKINFO"
	.tkinfo
        /*0018*/ 	.word	0x00000002
        /*0030*/ 	.string	""
        /*0030*/ 	.string	"ptxas"
        /*0030*/ 	.string	"Cuda compilation tools, release 13.0, V13.0.88"
        /*0030*/ 	.string	"Build cuda_13.0.r13.0/compiler.36424714_0"
        /*0030*/ 	.string	"-v  -suppress-debug-info  -lineinfo  -arch sm_90a "



//--------------------- .note.nv.cuinfo           --------------------------
	.section	.note.nv.cuinfo,"",@"SHT_NOTE"
	.sectionflags	@"SHF_NOTE_NV_CUINFO"
        /*0018*/ 	.short	0x0002
        /*001a*/ 	.short	0x005a
        /*001c*/ 	.short	0x0082
	.zero		2


//--------------------- .nv.info                  --------------------------
	.section	.nv.info,"",@"SHT_CUDA_INFO"
	.align	4


	//----- nvinfo : EIATTR_REGCOUNT
	.align		4
        /*0000*/ 	.byte	0x04, 0x2f
        /*0002*/ 	.short	(.L_1 - .L_0)
	.align		4
.L_0:
        /*0004*/ 	.word	index@(matmul_kernel)
        /*0008*/ 	.word	0x000000ff


	//----- nvinfo : EIATTR_FRAME_SIZE
	.align		4
.L_1:
        /*000c*/ 	.byte	0x04, 0x11
        /*000e*/ 	.short	(.L_3 - .L_2)
	.align		4
.L_2:
        /*0010*/ 	.word	index@(matmul_kernel)
        /*0014*/ 	.word	0x000012d8


	//----- nvinfo : EIATTR_MIN_STACK_SIZE
	.align		4
.L_3:
        /*0018*/ 	.byte	0x04, 0x12
        /*001a*/ 	.short	(.L_5 - .L_4)
	.align		4
.L_4:
        /*001c*/ 	.word	index@(matmul_kernel)
        /*0020*/ 	.word	0x000012d8
.L_5:


//--------------------- .nv.compat                --------------------------
	.section	.nv.compat,"",@"SHT_CUDA_COMPAT_INFO"
	.align	4
        /*0000*/ 	.byte	0x02, 0x09, 0x01, 0x00, 0x02, 0x02, 0x04, 0x00, 0x02, 0x05, 0x05, 0x00, 0x03, 0x07, 0x01, 0x01
        /*0010*/ 	.byte	0x02, 0x03, 0x00, 0x00, 0x02, 0x06, 0x01, 0x00, 0x04, 0x0b, 0x08, 0x00, 0x00, 0x00, 0x00, 0x00
        /*0020*/ 	.byte	0x00, 0x00, 0x00, 0x00


//--------------------- .nv.info.matmul_kernel    --------------------------
	.section	.nv.info.matmul_kernel,"",@"SHT_CUDA_INFO"
	.sectionflags	@""
	.align	4


	//----- nvinfo : EIATTR_CUDA_API_VERSION
	.align		4
        /*0000*/ 	.byte	0x04, 0x37
        /*0002*/ 	.short	(.L_7 - .L_6)
.L_6:
        /*0004*/ 	.word	0x00000082


	//----- nvinfo : EIATTR_KPARAM_INFO
	.align		4
.L_7:
        /*0008*/ 	.byte	0x04, 0x17
        /*000a*/ 	.short	(.L_9 - .L_8)
.L_8:
        /*000c*/ 	.word	0x00000000
        /*0010*/ 	.short	0x000d
        /*0012*/ 	.short	0x0048
        /*0014*/ 	.byte	0x00, 0xf4, 0x21, 0x00


	//----- nvinfo : EIATTR_KPARAM_INFO
	.align		4
.L_9:
        /*0018*/ 	.byte	0x04, 0x17
        /*001a*/ 	.short	(.L_11 - .L_10)
.L_10:
        /*001c*/ 	.word	0x00000000
        /*0020*/ 	.short	0x000c
        /*0022*/ 	.short	0x0040
        /*0024*/ 	.byte	0x00, 0xf4, 0x21, 0x00


	//----- nvinfo : EIATTR_KPARAM_INFO
	.align		4
.L_11:
        /*0028*/ 	.byte	0x04, 0x17
        /*002a*/ 	.short	(.L_13 - .L_12)
.L_12:
        /*002c*/ 	.word	0x00000000
        /*0030*/ 	.short	0x000b
        /*0032*/ 	.short	0x0038
        /*0034*/ 	.byte	0x00, 0xf0, 0x11, 0x00


	//----- nvinfo : EIATTR_KPARAM_INFO
	.align		4
.L_13:
        /*0038*/ 	.byte	0x04, 0x17
        /*003a*/ 	.short	(.L_15 - .L_14)
.L_14:
        /*003c*/ 	.word	0x00000000
        /*0040*/ 	.short	0x000a
        /*0042*/ 	.short	0x0034
        /*0044*/ 	.byte	0x00, 0xf0, 0x11, 0x00


	//----- nvinfo : EIATTR_KPARAM_INFO
	.align		4
.L_15:
        /*0048*/ 	.byte	0x04, 0x17
        /*004a*/ 	.short	(.L_17 - .L_16)
.L_16:
        /*004c*/ 	.word	0x00000000
        /*0050*/ 	.short	0x0009
        /*0052*/ 	.short	0x0030
        /*0054*/ 	.byte	0x00, 0xf0, 0x11, 0x00


	//----- nvinfo : EIATTR_KPARAM_INFO
	.align		4
.L_17:
        /*0058*/ 	.byte	0x04, 0x17
        /*005a*/ 	.short	(.L_19 - .L_18)
.L_18:
        /*005c*/ 	.word	0x00000000
        /*0060*/ 	.short	0x0008
        /*0062*/ 	.short	0x002c
        /*0064*/ 	.byte	0x00, 0xf0, 0x11, 0x00


	//----- nvinfo : EIATTR_KPARAM_INFO
	.align		4
.L_19:
        /*0068*/ 	.byte	0x04, 0x17
        /*006a*/ 	.short	(.L_21 - .L_20)
.L_20:
        /*006c*/ 	.word	0x00000000
        /*0070*/ 	.short	0x0007
        /*0072*/ 	.short	0x0028
        /*0074*/ 	.byte	0x00, 0xf0, 0x11, 0x00


	//----- nvinfo : EIATTR_KPARAM_INFO
	.align		4
.L_21:
        /*0078*/ 	.byte	0x04, 0x17
        /*007a*/ 	.short	(.L_23 - .L_22)
.L_22:
        /*007c*/ 	.word	0x00000000
        /*0080*/ 	.short	0x0006
        /*0082*/ 	.short	0x0024
        /*0084*/ 	.byte	0x00, 0xf0, 0x11, 0x00


	//----- nvinfo : EIATTR_KPARAM_INFO
	.align		4
.L_23:
        /*0088*/ 	.byte	0x04, 0x17
        /*008a*/ 	.short	(.L_25 - .L_24)
.L_24:
        /*008c*/ 	.word	0x00000000
        /*0090*/ 	.short	0x0005
        /*0092*/ 	.short	0x0020
        /*0094*/ 	.byte	0x00, 0xf0, 0x11, 0x00


	//----- nvinfo : EIATTR_KPARAM_INFO
	.align		4
.L_25:
        /*0098*/ 	.byte	0x04, 0x17
        /*009a*/ 	.short	(.L_27 - .L_26)
.L_26:
        /*009c*/ 	.word	0x00000000
        /*00a0*/ 	.short	0x0004
        /*00a2*/ 	.short	0x001c
        /*00a4*/ 	.byte	0x00, 0xf0, 0x11, 0x00


	//----- nvinfo : EIATTR_KPARAM_INFO
	.align		4
.L_27:
        /*00a8*/ 	.byte	0x04, 0x17
        /*00aa*/ 	.short	(.L_29 - .L_28)
.L_28:
        /*00ac*/ 	.word	0x00000000
        /*00b0*/ 	.short	0x0003
        /*00b2*/ 	.short	0x0018
        /*00b4*/ 	.byte	0x00, 0xf0, 0x11, 0x00


	//----- nvinfo : EIATTR_KPARAM_INFO
	.align		4
.L_29:
        /*00b8*/ 	.byte	0x04, 0x17
        /*00ba*/ 	.short	(.L_31 - .L_30)
.L_30:
        /*00bc*/ 	.word	0x00000000
        /*00c0*/ 	.short	0x0002
        /*00c2*/ 	.short	0x0010
        /*00c4*/ 	.byte	0x00, 0xf4, 0x21, 0x00


	//----- nvinfo : EIATTR_KPARAM_INFO
	.align		4
.L_31:
        /*00c8*/ 	.byte	0x04, 0x17
        /*00ca*/ 	.short	(.L_33 - .L_32)
.L_32:
        /*00cc*/ 	.word	0x00000000
        /*00d0*/ 	.short	0x0001
        /*00d2*/ 	.short	0x0008
        /*00d4*/ 	.byte	0x00, 0xf4, 0x21, 0x00


	//----- nvinfo : EIATTR_KPARAM_INFO
	.align		4
.L_33:
        /*00d8*/ 	.byte	0x04, 0x17
        /*00da*/ 	.short	(.L_35 - .L_34)
.L_34:
        /*00dc*/ 	.word	0x00000000
        /*00e0*/ 	.short	0x0000
        /*00e2*/ 	.short	0x0000
        /*00e4*/ 	.byte	0x00, 0xf4, 0x21, 0x00


	//----- nvinfo : EIATTR_SPARSE_MMA_MASK
	.align		4
.L_35:
        /*00e8*/ 	.byte	0x03, 0x50
        /*00ea*/ 	.short	0x0000


	//----- nvinfo : EIATTR_MAXREG_COUNT
	.align		4
        /*00ec*/ 	.byte	0x03, 0x1b
        /*00ee*/ 	.short	0x00ff


	//----- nvinfo : EIATTR_NUM_BARRIERS
	.align		4
        /*00f0*/ 	.byte	0x02, 0x4c
        /*00f2*/ 	.byte	0x01
	.zero		1


	//----- nvinfo : EIATTR_ANNOTATIONS
	.align		4
        /*00f4*/ 	.byte	0x04, 0x55
        /*00f6*/ 	.short	(.L_37 - .L_36)


	//   ....[0]....
.L_36:
        /*00f8*/ 	.word	0x00000001
        /*00fc*/ 	.byte	0x70, 0x00, 0x00, 0x00, 0x01, 0x00, 0x00, 0x00, 0xb0, 0x00, 0x00, 0x00, 0x01, 0x00, 0x00, 0x00
        /* <DEDUP_REMOVED lines=2552> */
        /*a08c*/ 	.byte	0x70, 0xf5, 0x03, 0x00


	//----- nvinfo : EIATTR_MERCURY_ISA_VERSION
	.align		4
.L_37:
        /*a090*/ 	.byte	0x03, 0x5f
        /*a092*/ 	.short	0x0101


	//----- nvinfo : EIATTR_EXIT_INSTR_OFFSETS
	.align		4
        /*a094*/ 	.byte	0x04, 0x1c
        /*a096*/ 	.short	(.L_39 - .L_38)


	//   ....[0]....
.L_38:
        /*a098*/ 	.word	0x000401e0


	//   ....[1]....
        /*a09c*/ 	.word	0x00040200


	//----- nvinfo : EIATTR_REQNTID
	.align		4
.L_39:
        /*a0a0*/ 	.byte	0x04, 0x10
        /*a0a2*/ 	.short	(.L_41 - .L_40)
.L_40:
        /*a0a4*/ 	.word	0x00000080
        /*a0a8*/ 	.word	0x00000001
        /*a0ac*/ 	.word	0x00000001


	//----- nvinfo : EIATTR_CBANK_PARAM_SIZE
	.align		4
.L_41:
        /*a0b0*/ 	.byte	0x03, 0x19
        /*a0b2*/ 	.short	0x0050


	//----- nvinfo : EIATTR_PARAM_CBANK
	.align		4
        /*a0b4*/ 	.byte	0x04, 0x0a
        /*a0b6*/ 	.short	(.L_43 - .L_42)
	.align		4
.L_42:
        /*a0b8*/ 	.word	index@(.nv.constant0.matmul_kernel)
        /*a0bc*/ 	.short	0x0210
        /*a0be*/ 	.short	0x0050


	//----- nvinfo : EIATTR_SW_WAR
	.align		4
.L_43:
        /*a0c0*/ 	.byte	0x04, 0x36
        /*a0c2*/ 	.short	(.L_45 - .L_44)
.L_44:
        /*a0c4*/ 	.word	0x00000008
.L_45:


//--------------------- .nv.callgraph             --------------------------
	.section	.nv.callgraph,"",@"SHT_CUDA_CALLGRAPH"
	.align	4
	.sectionentsize	8
	.align		4
        /*0000*/ 	.word	0x00000000
	.align		4
        /*0004*/ 	.word	0xffffffff
	.align		4
        /*0008*/ 	.word	0x00000000
	.align		4
        /*000c*/ 	.word	0xfffffffe
	.align		4
        /*0010*/ 	.word	0x00000000
	.align		4
        /*0014*/ 	.word	0xfffffffd
	.align		4
        /*0018*/ 	.word	0x00000000
	.align		4
        /*001c*/ 	.word	0xfffffffc


//--------------------- .text.matmul_kernel       --------------------------
	.section	.text.matmul_kernel,"ax",@progbits
	.align	128
        .global         matmul_kernel
        .type           matmul_kernel,@function
        .size           matmul_kernel,(.L_x_3 - matmul_kernel)
        .other          matmul_kernel,@"STO_CUDA_ENTRY STV_DEFAULT"
matmul_kernel:
.text.matmul_kernel:
[----:B------:R-:W0:Y:S02]  /*0000*/  LDC R1, c[0x0][0x28] ;  /* 0x00000a00ff017b82 */ /* 0x000e240000000800 */
[----:B0-----:R-:W-:-:S06]  /*0010*/  VIADD R1, R1, 0xffffed28 ;  /* 0xffffed2801017836 */ /* 0x001fcc0000000000 */
[----:B------:R-:W0:Y:S01]  /*0020*/  LDC.64 R2, c[0x0][0x228] ;  /* 0x00008a00ff027b82 */ /* 0x000e220000000a00 */
[----:B------:R-:W1:Y:S01]  /*0030*/  S2R R7, SR_CTAID.X ;  /* 0x0000000000077919 */ /* 0x000e620000002500 */
[----:B------:R-:W-:Y:S01]  /*0040*/  UMOV UR5, 0x400 ;  /* 0x0000040000057882 */ /* 0x000fe20000000000 */
[----:B------:R-:W-:Y:S01]  /*0050*/  ULDC.64 UR32, c[0x0][0x208] ;  /* 0x0000820000207ab9 */ /* 0x000fe20000000a00 */
[----:B------:R-:W-:Y:S01]  /*0060*/  CS2R R24, SRZ ;  /* 0x0000000000187805 */ /* 0x000fe2000001ff00 */
[----:B------:R2:W-:Y:S01]  /*0070*/  STL [R1+0x400], RZ ;  /* 0x000400ff01007387 */ /* 0x0005e20000100800 */
[----:B------:R-:W-:Y:S02]  /*0080*/  CS2R R26, SRZ ;  /* 0x00000000001a7805 */ /* 0x000fe4000001ff00 */
[----:B------:R-:W-:Y:S01]  /*0090*/  CS2R R28, SRZ ;  /* 0x00000000001c7805 */ /* 0x000fe2000001ff00 */
[----:B------:R-:W3:Y:S01]  /*00a0*/  LDC R199, c[0x0][0x230] ;  /* 0x00008c00ffc77b82 */ /* 0x000ee20000000800 */
[----:B------:R2:W-:Y:S01]  /*00b0*/  STL [R1+0x404], RZ ;  /* 0x000404ff01007387 */ /* 0x0005e20000100800 */
[----:B------:R-:W-:-:S02]  /*00c0*/  CS2R R30, SRZ ;  /* 0x00000000001e7805 */ /* 0x000fc4000001ff00 */
[----:B------:R-:W-:Y:S02]  /*00d0*/  CS2R R32, SRZ ;  /* 0x0000000000207805 */ /* 0x000fe4000001ff00 */
[----:B------:R-:W-:Y:S01]  /*00e0*/  CS2R R34, SRZ ;  /* 0x0000000000227805 */ /* 0x000fe2000001ff00 */
[----:B------:R2:W-:Y:S01]  /*00f0*/  STL [R1+0x408], RZ ;  /* 0x000408ff01007387 */ /* 0x0005e20000100800 */
[----:B------:R-:W-:Y:S02]  /*0100*/  CS2R R36, SRZ ;  /* 0x0000000000247805 */ /* 0x000fe4000001ff00 */
[----:B------:R-:W-:Y:S01]  /*0110*/  CS2R R38, SRZ ;  /* 0x0000000000267805 */ /* 0x000fe2000001ff00 */
[----:B------:R-:W4:Y:S01]  /*0120*/  S2UR UR4, SR_CgaCtaId ;  /* 0x00000000000479c3 */ /* 0x000f220000008800 */
[----:B------:R2:W-:Y:S01]  /*0130*/  STL [R1+0x40c], RZ ;  /* 0x00040cff01007387 */ /* 0x0005e20000100800 */
[----:B------:R-:W-:Y:S02]  /*0140*/  CS2R R40, SRZ ;  /* 0x0000000000287805 */ /* 0x000fe4000001ff00 */
[----:B------:R-:W-:-:S02]  /*0150*/  CS2R R42, SRZ ;  /* 0x00000000002a7805 */ /* 0x000fc4000001ff00 */
[----:B------:R-:W-:Y:S01]  /*0160*/  CS2R R44, SRZ ;  /* 0x00000000002c7805 */ /* 0x000fe2000001ff00 */
[----:B------:R2:W-:Y:S01]  /*0170*/  STL [R1+0x410], RZ ;  /* 0x000410ff01007387 */ /* 0x0005e20000100800 */
[----:B------:R-:W-:Y:S02]  /*0180*/  CS2R R46, SRZ ;  /* 0x00000000002e7805 */ /* 0x000fe4000001ff00 */
[----:B------:R-:W-:Y:S01]  /*0190*/  CS2R R48, SRZ ;  /* 0x0000000000307805 */ /* 0x000fe2000001ff00 */
[----:B0-----:R-:W-:Y:S01]  /*01a0*/  VIADD R0, R3, 0x1ff ;  /* 0x000001ff03007836 */ /* 0x001fe20000000000 */
[----:B------:R2:W-:Y:S01]  /*01b0*/  STL [R1+0x414], RZ ;  /* 0x000414ff01007387 */ /* 0x0005e20000100800 */
[----:B------:R-:W-:Y:S02]  /*01c0*/  CS2R R50, SRZ ;  /* 0x0000000000327805 */ /* 0x000fe4000001ff00 */
[----:B------:R-:W-:Y:S02]  /*01d0*/  CS2R R52, SRZ ;  /* 0x0000000000347805 */ /* 0x000fe4000001ff00 */
[----:B------:R-:W-:Y:S01]  /*01e0*/  CS2R R54, SRZ ;  /* 0x0000000000367805 */ /* 0x000fe2000001ff00 */
[----:B------:R2:W-:Y:S01]  /*01f0*/  STL [R1+0x418], RZ ;  /* 0x000418ff01007387 */ /* 0x0005e20000100800 */
[----:B------:R-:W-:-:S02]  /*0200*/  SHF.R.S32.HI R5, RZ, 0x1f, R0 ;  /* 0x0000001fff057819 */ /* 0x000fc40000011400 */
[----:B------:R-:W-:Y:S01]  /*0210*/  CS2R R56, SRZ ;  /* 0x0000000000387805 */ /* 0x000fe2000001ff00 */
[----:B---3--:R-:W-:Y:S01]  /*0220*/  VIADD R199, R199, 0x1f ;  /* 0x0000001fc7c77836 */ /* 0x008fe20000000000 */
[----:B------:R2:W-:Y:S01]  /*0230*/  STL [R1+0x41c], RZ ;  /* 0x00041cff01007387 */ /* 0x0005e20000100800 */
[----:B------:R-:W-:Y:S02]  /*0240*/  LEA.HI R5, R5, R0, RZ, 0x9 ;  /* 0x0000000005057211 */ /* 0x000fe400078f48ff */
[----:B------:R-:W-:Y:S02]  /*0250*/  CS2R R58, SRZ ;  /* 0x00000000003a7805 */ /* 0x000fe4000001ff00 */
[----:B-1----:R-:W-:Y:S01]  /*0260*/  IABS R10, R7 ;  /* 0x00000007000a7213 */ /* 0x002fe20000000000 */
[----:B------:R2:W-:Y:S01]  /*0270*/  STL [R1+0x420], RZ ;  /* 0x000420ff01007387 */ /* 0x0005e20000100800 */
[----:B------:R-:W-:Y:S02]  /*0280*/  SHF.R.S32.HI R5, RZ, 0x9, R5 ;  /* 0x00000009ff057819 */ /* 0x000fe40000011405 */
[----:B------:R-:W-:Y:S01]  /*0290*/  CS2R R60, SRZ ;  /* 0x00000000003c7805 */ /* 0x000fe2000001ff00 */
[----:B----4-:R-:W-:Y:S01]  /*02a0*/  ULEA UR5, UR4, UR5, 0x18 ;  /* 0x0000000504057291 */ /* 0x010fe2000f8ec03f */
[----:B------:R2:W-:Y:S01]  /*02b0*/  STL [R1+0x424], RZ ;  /* 0x000424ff01007387 */ /* 0x0005e20000100800 */
[----:B------:R-:W-:Y:S01]  /*02c0*/  CS2R R62, SRZ ;  /* 0x00000000003e7805 */ /* 0x000fe2000001ff00 */
[----:B------:R-:W-:Y:S01]  /*02d0*/  IMAD.SHL.U32 R6, R5, 0x4, RZ ;  /* 0x0000000405067824 */ /* 0x000fe200078e00ff */
[----:B------:R-:W-:Y:S01]  /*02e0*/  CS2R R64, SRZ ;  /* 0x0000000000407805 */ /* 0x000fe2000001ff00 */
[----:B------:R2:W-:Y:S01]  /*02f0*/  STL [R1+0x428], RZ ;  /* 0x000428ff01007387 */ /* 0x0005e20000100800 */
[----:B------:R-:W-:-:S02]  /*0300*/  CS2R R66, SRZ ;  /* 0x0000000000427805 */ /* 0x000fc4000001ff00 */
[----:B------:R-:W-:Y:S02]  /*0310*/  CS2R R68, SRZ ;  /* 0x0000000000447805 */ /* 0x000fe4000001ff00 */
[-C--:B------:R-:W-:Y:S01]  /*0320*/  IABS R9, R6.reuse ;  /* 0x0000000600097213 */ /* 0x080fe20000000000 */
[----:B------:R2:W-:Y:S01]  /*0330*/  STL [R1+0x42c], RZ ;  /* 0x00042cff01007387 */ /* 0x0005e20000100800 */
[----:B------:R-:W-:Y:S02]  /*0340*/  IABS R12, R6 ;  /* 0x00000006000c7213 */ /* 0x000fe40000000000 */
[----:B------:R-:W-:Y:S01]  /*0350*/  CS2R R70, SRZ ;  /* 0x0000000000467805 */ /* 0x000fe2000001ff00 */
[----:B------:R-:W0:Y:S01]  /*0360*/  I2F.RP R0, R9 ;  /* 0x0000000900007306 */ /* 0x000e220000209400 */
[----:B------:R2:W-:Y:S01]  /*0370*/  STL [R1+0x430], RZ ;  /* 0x000430ff01007387 */ /* 0x0005e20000100800 */
[----:B------:R-:W-:Y:S02]  /*0380*/  CS2R R72, SRZ ;  /* 0x0000000000487805 */ /* 0x000fe4000001ff00 */
[----:B------:R-:W-:-:S02]  /*0390*/  CS2R R74, SRZ ;  /* 0x00000000004a7805 */ /* 0x000fc4000001ff00 */
[----:B------:R-:W-:Y:S01]  /*03a0*/  CS2R R76, SRZ ;  /* 0x00000000004c7805 */ /* 0x000fe2000001ff00 */
[----:B------:R2:W-:Y:S01]  /*03b0*/  STL [R1+0x434], RZ ;  /* 0x000434ff01007387 */ /* 0x0005e20000100800 */
[----:B------:R-:W-:Y:S02]  /*03c0*/  CS2R R78, SRZ ;  /* 0x00000000004e7805 */ /* 0x000fe4000001ff00 */
[----:B------:R-:W-:Y:S02]  /*03d0*/  CS2R R80, SRZ ;  /* 0x0000000000507805 */ /* 0x000fe4000001ff00 */
[----:B------:R-:W-:Y:S01]  /*03e0*/  CS2R R82, SRZ ;  /* 0x0000000000527805 */ /* 0x000fe2000001ff00 */
[----:B------:R2:W-:Y:S01]  /*03f0*/  STL [R1+0x438], RZ ;  /* 0x000438ff01007387 */ /* 0x0005e20000100800 */
[----:B------:R-:W-:Y:S02]  /*0400*/  CS2R R84, SRZ ;  /* 0x0000000000547805 */ /* 0x000fe4000001ff00 */
[----:B------:R-:W-:-:S02]  /*0410*/  CS2R R86, SRZ ;  /* 0x0000000000567805 */ /* 0x000fc4000001ff00 */
[----:B------:R-:W-:Y:S01]  /*0420*/  CS2R R88, SRZ ;  /* 0x0000000000587805 */ /* 0x000fe2000001ff00 */
[----:B------:R2:W-:Y:S01]  /*0430*/  STL [R1+0x43c], RZ ;  /* 0x00043cff01007387 */ /* 0x0005e20000100800 */
[----:B------:R-:W-:Y:S01]  /*0440*/  CS2R R90, SRZ ;  /* 0x00000000005a7805 */ /* 0x000fe2000001ff00 */
[----:B0-----:R-:W0:Y:S01]  /*0450*/  MUFU.RCP R0, R0 ;  /* 0x0000000000007308 */ /* 0x001e220000001000 */
[----:B------:R-:W-:Y:S01]  /*0460*/  CS2R R92, SRZ ;  /* 0x00000000005c7805 */ /* 0x000fe2000001ff00 */
[----:B------:R2:W-:Y:S01]  /*0470*/  STL [R1+0x440], RZ ;  /* 0x000440ff01007387 */ /* 0x0005e20000100800 */
[----:B------:R-:W-:Y:S02]  /*0480*/  CS2R R94, SRZ ;  /* 0x00000000005e7805 */ /* 0x000fe4000001ff00 */
[----:B------:R-:W-:Y:S02]  /*0490*/  CS2R R96, SRZ ;  /* 0x0000000000607805 */ /* 0x000fe4000001ff00 */
[----:B------:R-:W-:Y:S01]  /*04a0*/  CS2R R98, SRZ ;  /* 0x0000000000627805 */ /* 0x000fe2000001ff00 */
[----:B------:R2:W-:Y:S01]  /*04b0*/  STL [R1+0x444], RZ ;  /* 0x000444ff01007387 */ /* 0x0005e20000100800 */
[----:B------:R-:W-:-:S02]  /*04c0*/  CS2R R100, SRZ ;  /* 0x0000000000647805 */ /* 0x000fc4000001ff00 */
[----:B------:R-:W-:Y:S02]  /*04d0*/  CS2R R102, SRZ ;  /* 0x0000000000667805 */ /* 0x000fe4000001ff00 */
[----:B------:R-:W-:Y:S01]  /*04e0*/  CS2R R104, SRZ ;  /* 0x0000000000687805 */ /* 0x000fe2000001ff00 */
[----:B------:R2:W-:Y:S01]  /*04f0*/  STL [R1+0x448], RZ ;  /* 0x000448ff01007387 */ /* 0x0005e20000100800 */
[----:B------:R-:W-:Y:S02]  /*0500*/  CS2R R106, SRZ ;  /* 0x00000000006a7805 */ /* 0x000fe4000001ff00 */
[----:B------:R-:W-:Y:S02]  /*0510*/  CS2R R108, SRZ ;  /* 0x00000000006c7805 */ /* 0x000fe4000001ff00 */
[----:B------:R-:W-:Y:S01]  /*0520*/  CS2R R110, SRZ ;  /* 0x00000000006e7805 */ /* 0x000fe2000001ff00 */
[----:B------:R2:W-:Y:S01]  /*0530*/  STL [R1+0x44c], RZ ;  /* 0x00044cff01007387 */ /* 0x0005e20000100800 */
[----:B------:R-:W-:-:S02]  /*0540*/  CS2R R112, SRZ ;  /* 0x0000000000707805 */ /* 0x000fc4000001ff00 */
[----:B------:R-:W-:Y:S01]  /*0550*/  CS2R R114, SRZ ;  /* 0x0000000000727805 */ /* 0x000fe2000001ff00 */
[----:B0-----:R-:W-:Y:S01]  /*0560*/  VIADD R4, R0, 0xffffffe ;  /* 0x0ffffffe00047836 */ /* 0x001fe20000000000 */
[----:B------:R2:W-:Y:S01]  /*0570*/  STL [R1+0x450], RZ ;  /* 0x000450ff01007387 */ /* 0x0005e20000100800 */
[----:B------:R-:W-:Y:S01]  /*0580*/  IMAD.MOV R0, RZ, RZ, -R12 ;  /* 0x000000ffff007224 */ /* 0x000fe200078e0a0c */
[----:B------:R-:W-:Y:S01]  /*0590*/  CS2R R116, SRZ ;  /* 0x0000000000747805 */ /* 0x000fe2000001ff00 */
[----:B------:R0:W1:Y:S01]  /*05a0*/  F2I.FTZ.U32.TRUNC.NTZ R5, R4 ;  /* 0x0000000400057305 */ /* 0x000062000021f000 */
        /* <DEDUP_REMOVED lines=9> */
[----:B0-----:R-:W-:Y:S01]  /*0640*/  IMAD.MOV.U32 R4, RZ, RZ, RZ ;  /* 0x000000ffff047224 */ /* 0x001fe200078e00ff */
[----:B------:R-:W-:Y:S02]  /*0650*/  CS2R R130, SRZ ;  /* 0x0000000000827805 */ /* 0x000fe4000001ff00 */
[----:B------:R-:W-:Y:S01]  /*0660*/  CS2R R132, SRZ ;  /* 0x0000000000847805 */ /* 0x000fe2000001ff00 */
[----:B------:R2:W-:Y:S01]  /*0670*/  STL [R1+0x460], RZ ;  /* 0x000460ff01007387 */ /* 0x0005e20000100800 */
[----:B------:R-:W-:Y:S01]  /*0680*/  CS2R R134, SRZ ;  /* 0x0000000000867805 */ /* 0x000fe2000001ff00 */
[--C-:B-1----:R-:W-:Y:S01]  /*0690*/  IMAD.MOV R8, RZ, RZ, -R5.reuse ;  /* 0x000000ffff087224 */ /* 0x102fe200078e0a05 */
[----:B------:R-:W-:Y:S01]  /*06a0*/  CS2R R136, SRZ ;  /* 0x0000000000887805 */ /* 0x000fe2000001ff00 */
[----:B------:R2:W-:Y:S01]  /*06b0*/  STL [R1+0x464], RZ ;  /* 0x000464ff01007387 */ /* 0x0005e20000100800 */
[----:B------:R-:W-:Y:S01]  /*06c0*/  CS2R R138, SRZ ;  /* 0x00000000008a7805 */ /* 0x000fe2000001ff00 */
[----:B------:R-:W-:Y:S01]  /*06d0*/  IMAD R11, R8, R9, RZ ;  /* 0x00000009080b7224 */ /* 0x000fe200078e02ff */
[----:B------:R-:W-:Y:S01]  /*06e0*/  CS2R R140, SRZ ;  /* 0x00000000008c7805 */ /* 0x000fe2000001ff00 */
[----:B------:R2:W-:Y:S01]  /*06f0*/  STL [R1+0x468], RZ ;  /* 0x000468ff01007387 */ /* 0x0005e20000100800 */
[----:B------:R-:W-:Y:S01]  /*0700*/  IMAD.MOV.U32 R8, RZ, RZ, R10 ;  /* 0x000000ffff087224 */ /* 0x000fe200078e000a */
[----:B------:R-:W-:Y:S01]  /*0710*/  CS2R R142, SRZ ;  /* 0x00000000008e7805 */ /* 0x000fe2000001ff00 */
[----:B------:R-:W-:Y:S01]  /*0720*/  IMAD.HI.U32 R5, R5, R11, R4 ;  /* 0x0000000b05057227 */ /* 0x000fe200078e0004 */
[----:B------:R2:W-:Y:S01]  /*0730*/  STL [R1+0x46c], RZ ;  /* 0x00046cff01007387 */ /* 0x0005e20000100800 */
[----:B------:R-:W-:-:S02]  /*0740*/  CS2R R144, SRZ ;  /* 0x0000000000907805 */ /* 0x000fc4000001ff00 */
[----:B------:R-:W-:Y:S02]  /*0750*/  CS2R R146, SRZ ;  /* 0x0000000000927805 */ /* 0x000fe4000001ff00 */
[----:B------:R-:W-:Y:S01]  /*0760*/  CS2R R148, SRZ ;  /* 0x0000000000947805 */ /* 0x000fe2000001ff00 */
[----:B------:R2:W-:Y:S01]  /*0770*/  STL [R1+0x470], RZ ;  /* 0x000470ff01007387 */ /* 0x0005e20000100800 */
[----:B------:R-:W-:Y:S01]  /*0780*/  IMAD.HI.U32 R5, R5, R8, RZ ;  /* 0x0000000805057227 */ /* 0x000fe200078e00ff */
[----:B------:R-:W-:Y:S02]  /*0790*/  CS2R R150, SRZ ;  /* 0x0000000000967805 */ /* 0x000fe4000001ff00 */
[----:B------:R2:W-:Y:S01]  /*07a0*/  STL [R1+0x474], RZ ;  /* 0x000474ff01007387 */ /* 0x0005e20000100800 */
[----:B------:R-:W-:-:S03]  /*07b0*/  IMAD R0, R5, R0, R8 ;  /* 0x0000000005007224 */ /* 0x000fc600078e0208 */
[----:B------:R2:W-:Y:S02]  /*07c0*/  STL [R1+0x478], RZ ;  /* 0x000478ff01007387 */ /* 0x0005e40000100800 */
[----:B------:R-:W-:Y:S02]  /*07d0*/  ISETP.GT.U32.AND P1, PT, R9, R0, PT ;  /* 0x000000000900720c */ /* 0x000fe40003f24070 */
[----:B------:R2:W-:Y:S04]  /*07e0*/  STL [R1+0x47c], RZ ;  /* 0x00047cff01007387 */ /* 0x0005e80000100800 */
[----:B------:R2:W-:Y:S04]  /*07f0*/  STL [R1+0x480], RZ ;  /* 0x000480ff01007387 */ /* 0x0005e80000100800 */
[----:B------:R2:W-:Y:S03]  /*0800*/  STL [R1+0x484], RZ ;  /* 0x000484ff01007387 */ /* 0x0005e60000100800 */
[----:B------:R-:W-:Y:S01]  /*0810*/  @!P1 IMAD.IADD R0, R0, 0x1, -R9 ;  /* 0x0000000100009824 */ /* 0x000fe200078e0a09 */
[----:B------:R2:W-:Y:S01]  /*0820*/  STL [R1+0x488], RZ ;  /* 0x000488ff01007387 */ /* 0x0005e20000100800 */
[----:B------:R-:W-:Y:S01]  /*0830*/  @!P1 VIADD R5, R5, 0x1 ;  /* 0x0000000105059836 */ /* 0x000fe20000000000 */
[----:B------:R-:W-:-:S02]  /*0840*/  ISETP.NE.AND P1, PT, R6, RZ, PT ;  /* 0x000000ff0600720c */ /* 0x000fc40003f25270 */
[----:B------:R2:W-:Y:S01]  /*0850*/  STL [R1+0x48c], RZ ;  /* 0x00048cff01007387 */ /* 0x0005e20000100800 */
[----:B------:R-:W-:Y:S02]  /*0860*/  ISETP.GE.U32.AND P0, PT, R0, R9, PT ;  /* 0x000000090000720c */ /* 0x000fe40003f06070 */
[----:B------:R-:W-:Y:S01]  /*0870*/  LOP3.LUT R0, R7, R6, RZ, 0x3c, !PT ;  /* 0x0000000607007212 */ /* 0x000fe200078e3cff */
[----:B------:R2:W-:Y:S03]  /*0880*/  STL [R1+0x490], RZ ;  /* 0x000490ff01007387 */ /* 0x0005e60000100800 */
[----:B------:R-:W-:Y:S01]  /*0890*/  ISETP.GE.AND P2, PT, R0, RZ, PT ;  /* 0x000000ff0000720c */ /* 0x000fe20003f46270 */
[----:B------:R2:W-:Y:S01]  /*08a0*/  STL [R1+0x494], RZ ;  /* 0x000494ff01007387 */ /* 0x0005e20000100800 */
[----:B------:R-:W-:-:S03]  /*08b0*/  VIADD R0, R2, 0x7f ;  /* 0x0000007f02007836 */ /* 0x000fc60000000000 */
[----:B------:R2:W-:Y:S02]  /*08c0*/  STL [R1+0x498], RZ ;  /* 0x000498ff01007387 */ /* 0x0005e40000100800 */
[----:B------:R-:W-:Y:S02]  /*08d0*/  @P0 VIADD R5, R5, 0x1 ;  /* 0x0000000105050836 */ /* 0x000fe40000000000 */
[----:B------:R2:W-:Y:S02]  /*08e0*/  STL [R1+0x49c], RZ ;  /* 0x00049cff01007387 */ /* 0x0005e40000100800 */
[----:B------:R-:W-:Y:S01]  /*08f0*/  IMAD.MOV.U32 R4, RZ, RZ, R5 ;  /* 0x000000ffff047224 */ /* 0x000fe200078e0005 */
[----:B------:R-:W-:Y:S01]  /*0900*/  SHF.R.S32.HI R5, RZ, 0x1f, R0 ;  /* 0x0000001fff057819 */ /* 0x000fe20000011400 */
[----:B------:R2:W-:Y:S02]  /*0910*/  STL [R1+0x4a0], RZ ;  /* 0x0004a0ff01007387 */ /* 0x0005e40000100800 */
[----:B------:R-:W-:Y:S01]  /*0920*/  @!P2 IMAD.MOV R4, RZ, RZ, -R4 ;  /* 0x000000ffff04a224 */ /* 0x000fe200078e0a04 */
[----:B------:R-:W-:Y:S01]  /*0930*/  @!P1 LOP3.LUT R4, RZ, R6, RZ, 0x33, !PT ;  /* 0x00000006ff049212 */ /* 0x000fe200078e33ff */
[----:B------:R2:W-:Y:S01]  /*0940*/  STL [R1+0x4a4], RZ ;  /* 0x0004a4ff01007387 */ /* 0x0005e20000100800 */
[----:B------:R-:W-:-:S03]  /*0950*/  LEA.HI R5, R5, R0, RZ, 0x7 ;  /* 0x0000000005057211 */ /* 0x000fc600078f38ff */
[----:B------:R2:W-:Y:S01]  /*0960*/  STL [R1+0x4a8], RZ ;  /* 0x0004a8ff01007387 */ /* 0x0005e20000100800 */
[----:B------:R-:W-:Y:S02]  /*0970*/  IMAD.SHL.U32 R8, R4, 0x4, RZ ;  /* 0x0000000404087824 */ /* 0x000fe400078e00ff */
[----:B------:R-:W-:Y:S01]  /*0980*/  IMAD.MOV R4, RZ, RZ, -R4 ;  /* 0x000000ffff047224 */ /* 0x000fe200078e0a04 */
[----:B------:R2:W-:Y:S02]  /*0990*/  STL [R1+0x4ac], RZ ;  /* 0x0004acff01007387 */ /* 0x0005e40000100800 */
[----:B------:R-:W-:Y:S01]  /*09a0*/  LEA.HI.SX32 R5, R5, -R8, 0x19 ;  /* 0x8000000805057211 */ /* 0x000fe200078fcaff */
[----:B------:R-:W-:Y:S01]  /*09b0*/  IMAD R6, R6, R4, R7 ;  /* 0x0000000406067224 */ /* 0x000fe200078e0207 */
[----:B------:R2:W-:Y:S02]  /*09c0*/  STL [R1+0x4b0], RZ ;  /* 0x0004b0ff01007387 */ /* 0x0005e40000100800 */
[----:B------:R-:W-:-:S02]  /*09d0*/  VIMNMX R13, R5, 0x4, PT ;  /* 0x00000004050d7848 */ /* 0x000fc40003fe0100 */
[----:B------:R2:W-:Y:S01]  /*09e0*/  STL [R1+0x4b4], RZ ;  /* 0x0004b4ff01007387 */ /* 0x0005e20000100800 */
[----:B------:R-:W-:Y:S02]  /*09f0*/  IABS R11, R6 ;  /* 0x00000006000b7213 */ /* 0x000fe40000000000 */
[----:B------:R-:W-:Y:S01]  /*0a00*/  IABS R9, R13 ;  /* 0x0000000d00097213 */ /* 0x000fe20000000000 */
[----:B------:R2:W-:Y:S03]  /*0a10*/  STL [R1+0x4b8], RZ ;  /* 0x0004b8ff01007387 */ /* 0x0005e60000100800 */
[----:B------:R-:W0:Y:S01]  /*0a20*/  I2F.RP R0, R9 ;  /* 0x0000000900007306 */ /* 0x000e220000209400 */
[----:B------:R2:W-:Y:S04]  /*0a30*/  STL [R1+0x4bc], RZ ;  /* 0x0004bcff01007387 */ /* 0x0005e80000100800 */
[----:B------:R2:W-:Y:S04]  /*0a40*/  STL [R1+0x4c0], RZ ;  /* 0x0004c0ff01007387 */ /* 0x0005e80000100800 */
[----:B------:R2:W-:Y:S04]  /*0a50*/  STL [R1+0x4c4], RZ ;  /* 0x0004c4ff01007387 */ /* 0x0005e80000100800 */
[----:B------:R2:W-:Y:S01]  /*0a60*/  STL [R1+0x4c8], RZ ;  /* 0x0004c8ff01007387 */ /* 0x0005e20000100800 */
[----:B0-----:R-:W0:Y:S03]  /*0a70*/  MUFU.RCP R0, R0 ;  /* 0x0000000000007308 */ /* 0x001e260000001000 */
[----:B------:R2:W-:Y:S04]  /*0a80*/  STL [R1+0x4cc], RZ ;  /* 0x0004ccff01007387 */ /* 0x0005e80000100800 */
[----:B------:R2:W-:Y:S04]  /*0a90*/  STL [R1+0x4d0], RZ ;  /* 0x0004d0ff01007387 */ /* 0x0005e80000100800 */
[----:B------:R2:W-:Y:S04]  /*0aa0*/  STL [R1+0x4d4], RZ ;  /* 0x0004d4ff01007387 */ /* 0x0005e80000100800 */
[----:B------:R2:W-:Y:S01]  /*0ab0*/  STL [R1+0x4d8], RZ ;  /* 0x0004d8ff01007387 */ /* 0x0005e20000100800 */
[----:B0-----:R-:W-:-:S03]  /*0ac0*/  VIADD R5, R0, 0xffffffe ;  /* 0x0ffffffe00057836 */ /* 0x001fc60000000000 */
[----:B------:R2:W-:Y:S04]  /*0ad0*/  STL [R1+0x4dc], RZ ;  /* 0x0004dcff01007387 */ /* 0x0005e80000100800 */
[----:B------:R2:W-:Y:S01]  /*0ae0*/  STL [R1+0x4e0], RZ ;  /* 0x0004e0ff01007387 */ /* 0x0005e20000100800 */
[----:B------:R-:W0:Y:S03]  /*0af0*/  F2I.FTZ.U32.TRUNC.NTZ R5, R5 ;  /* 0x0000000500057305 */ /* 0x000e26000021f000 */
[----:B------:R2:W-:Y:S04]  /*0b00*/  STL [R1+0x4e4], RZ ;  /* 0x0004e4ff01007387 */ /* 0x0005e80000100800 */
[----:B------:R2:W-:Y:S04]  /*0b10*/  STL [R1+0x4e8], RZ ;  /* 0x0004e8ff01007387 */ /* 0x0005e80000100800 */
[----:B------:R2:W-:Y:S04]  /*0b20*/  STL [R1+0x4ec], RZ ;  /* 0x0004ecff01007387 */ /* 0x0005e80000100800 */
[----:B------:R2:W-:Y:S01]  /*0b30*/  STL [R1+0x4f0], RZ ;  /* 0x0004f0ff01007387 */ /* 0x0005e20000100800 */
[----:B0-----:R-:W-:-:S03]  /*0b40*/  IMAD.MOV R10, RZ, RZ, -R5 ;  /* 0x000000ffff0a7224 */ /* 0x001fc600078e0a05 */
[----:B------:R2:W-:Y:S01]  /*0b50*/  STL [R1+0x4f4], RZ ;  /* 0x0004f4ff01007387 */ /* 0x0005e20000100800 */
[----:B------:R-:W-:Y:S01]  /*0b60*/  IMAD.MOV.U32 R4, RZ, RZ, R10 ;  /* 0x000000ffff047224 */ /* 0x000fe200078e000a */
[----:B------:R-:W-:Y:S02]  /*0b70*/  IABS R10, R13 ;  /* 0x0000000d000a7213 */ /* 0x000fe40000000000 */
[----:B------:R2:W-:Y:S01]  /*0b80*/  STL [R1+0x4f8], RZ ;  /* 0x0004f8ff01007387 */ /* 0x0005e20000100800 */
[----:B------:R-:W-:Y:S02]  /*0b90*/  IMAD R7, R4, R9, RZ ;  /* 0x0000000904077224 */ /* 0x000fe400078e02ff */
[----:B------:R-:W-:Y:S01]  /*0ba0*/  IMAD.MOV.U32 R4, RZ, RZ, RZ ;  /* 0x000000ffff047224 */ /* 0x000fe200078e00ff */
[----:B------:R2:W-:Y:S01]  /*0bb0*/  STL [R1+0x4fc], RZ ;  /* 0x0004fcff01007387 */ /* 0x0005e20000100800 */
[----:B------:R-:W-:Y:S02]  /*0bc0*/  IMAD.MOV R0, RZ, RZ, -R10 ;  /* 0x000000ffff007224 */ /* 0x000fe400078e0a0a */
[----:B------:R-:W-:Y:S01]  /*0bd0*/  IMAD.HI.U32 R4, R5, R7, R4 ;  /* 0x0000000705047227 */ /* 0x000fe200078e0004 */
[----:B------:R2:W-:Y:S04]  /*0be0*/  STL [R1+0x500], RZ ;  /* 0x000500ff01007387 */ /* 0x0005e80000100800 */
[----:B------:R2:W-:Y:S01]  /*0bf0*/  STL [R1+0x504], RZ ;  /* 0x000504ff01007387 */ /* 0x0005e20000100800 */
[----:B------:R-:W-:-:S03]  /*0c00*/  IMAD.HI.U32 R4, R4, R11, RZ ;  /* 0x0000000b04047227 */ /* 0x000fc600078e00ff */
        /* <DEDUP_REMOVED lines=13> */
[-C--:B------:R-:W-:Y:S01]  /*0ce0*/  LOP3.LUT R0, R6, R13.reuse, RZ, 0x3c, !PT ;  /* 0x0000000d06007212 */ /* 0x080fe200078e3cff */
[----:B------:R2:W-:Y:S03]  /*0cf0*/  STL [R1+0x524], RZ ;  /* 0x000524ff01007387 */ /* 0x0005e60000100800 */
[----:B------:R-:W-:Y:S01]  /*0d00*/  ISETP.GE.AND P2, PT, R0, RZ, PT ;  /* 0x000000ff0000720c */ /* 0x000fe20003f46270 */
[----:B------:R2:W-:Y:S04]  /*0d10*/  STL [R1+0x528], RZ ;  /* 0x000528ff01007387 */ /* 0x0005e80000100800 */
[----:B------:R2:W-:Y:S02]  /*0d20*/  STL [R1+0x52c], RZ ;  /* 0x00052cff01007387 */ /* 0x0005e40000100800 */
[----:B------:R-:W-:Y:S01]  /*0d30*/  @P0 VIADD R4, R4, 0x1 ;  /* 0x0000000104040836 */ /* 0x000fe20000000000 */
[----:B------:R-:W-:Y:S01]  /*0d40*/  ISETP.GE.AND P0, PT, R199, 0x20, PT ;  /* 0x00000020c700780c */ /* 0x000fe20003f06270 */
[----:B------:R2:W-:Y:S04]  /*0d50*/  STL [R1+0x530], RZ ;  /* 0x000530ff01007387 */ /* 0x0005e80000100800 */
[----:B------:R2:W-:Y:S01]  /*0d60*/  STL [R1+0x534], RZ ;  /* 0x000534ff01007387 */ /* 0x0005e20000100800 */
[----:B------:R-:W-:Y:S01]  /*0d70*/  @!P2 IMAD.MOV R4, RZ, RZ, -R4 ;  /* 0x000000ffff04a224 */ /* 0x000fe200078e0a04 */
[----:B------:R-:W-:-:S02]  /*0d80*/  @!P1 LOP3.LUT R4, RZ, R13, RZ, 0x33, !PT ;  /* 0x0000000dff049212 */ /* 0x000fc400078e33ff */
[----:B------:R2:W-:Y:S03]  /*0d90*/  STL [R1+0x538], RZ ;  /* 0x000538ff01007387 */ /* 0x0005e60000100800 */
[----:B------:R-:W-:Y:S01]  /*0da0*/  IMAD.MOV R0, RZ, RZ, -R4 ;  /* 0x000000ffff007224 */ /* 0x000fe200078e0a04 */
[----:B------:R2:W-:Y:S01]  /*0db0*/  STL [R1+0x53c], RZ ;  /* 0x00053cff01007387 */ /* 0x0005e20000100800 */
[----:B------:R-:W-:Y:S02]  /*0dc0*/  IMAD.SHL.U32 R4, R4, 0x200, RZ ;  /* 0x0000020004047824 */ /* 0x000fe400078e00ff */
[----:B------:R-:W-:Y:S01]  /*0dd0*/  IMAD R0, R13, R0, R6 ;  /* 0x000000000d007224 */ /* 0x000fe200078e0206 */
[----:B------:R2:W-:Y:S03]  /*0de0*/  STL [R1+0x540], RZ ;  /* 0x000540ff01007387 */ /* 0x0005e60000100800 */
[----:B------:R-:W-:Y:S01]  /*0df0*/  IMAD.IADD R0, R8, 0x1, R0 ;  /* 0x0000000108007824 */ /* 0x000fe200078e0200 */
[----:B------:R2:W-:Y:S04]  /*0e00*/  STL [R1+0x544], RZ ;  /* 0x000544ff01007387 */ /* 0x0005e80000100800 */
        /* <DEDUP_REMOVED lines=174> */
[----:B------:R2:W-:Y:S04]  /*18f0*/  STL [R1], RZ ;  /* 0x000000ff01007387 */ /* 0x0005e80000100800 */
        /* <DEDUP_REMOVED lines=84> */
[----:B------:R2:W-:Y:S01]  /*1e40*/  STL [R1+0x154], RZ ;  /* 0x000154ff01007387 */ /* 0x0005e20000100800 */
[----:B------:R-:W0:Y:S03]  /*1e50*/  S2R R153, SR_TID.X ;  /* 0x0000000000997919 */ /* 0x000e260000002100 */
        /* <DEDUP_REMOVED lines=8> */
[----:B0-----:R-:W-:-:S02]  /*1ee0*/  LOP3.LUT R196, R153, 0x7f, RZ, 0xc0, !PT ;  /* 0x0000007f99c47812 */ /* 0x001fc400078ec0ff */
[----:B------:R-:W-:Y:S01]  /*1ef0*/  LOP3.LUT R14, R153, 0x60, RZ, 0xc0, !PT ;  /* 0x00000060990e7812 */ /* 0x000fe200078ec0ff */
[----:B------:R2:W-:Y:S02]  /*1f00*/  STL [R1+0x178], RZ ;  /* 0x000178ff01007387 */ /* 0x0005e40000100800 */
[----:B------:R-:W-:Y:S02]  /*1f10*/  IMAD R15, R0, 0x80, R196 ;  /* 0x00000080000f7824 */ /* 0x000fe400078e02c4 */
        /* <DEDUP_REMOVED lines=33> */
[----:B------:R2:W-:Y:S01]  /*2130*/  STL [R1+0x930], R15 ;  /* 0x0009300f01007387 */ /* 0x0005e20000100800 */
[----:B------:R-:W-:Y:S05]  /*2140*/  @!P0 BRA `(.L_x_0) ;  /* 0x0000014800208947 */ /* 0x000fea0003800000 */
[----:B------:R-:W-:Y:S01]  /*2150*/  IABS R12, R2 ;  /* 0x00000002000c7213 */ /* 0x000fe20000000000 */
[----:B------:R-:W-:Y:S01]  /*2160*/  ULDC UR4, c[0x0][0x240] ;  /* 0x0000900000047ab9 */ /* 0x000fe20000000800 */
[----:B------:R-:W-:Y:S01]  /*2170*/  IABS R0, R3 ;  /* 0x0000000300007213 */ /* 0x000fe20000000000 */
[----:B------:R-:W-:Y:S01]  /*2180*/  ULDC.64 UR10, c[0x0][0x218] ;  /* 0x00008600000a7ab9 */ /* 0x000fe20000000a00 */
[----:B------:R-:W0:Y:S01]  /*2190*/  I2F.RP R6, R12 ;  /* 0x0000000c00067306 */ /* 0x000e220000209400 */
[----:B------:R-:W-:Y:S01]  /*21a0*/  IABS R79, R15 ;  /* 0x0000000f004f7213 */ /* 0x000fe20000000000 */
[----:B------:R-:W-:Y:S01]  /*21b0*/  ULDC.64 UR8, c[0x0][0x218] ;  /* 0x0000860000087ab9 */ /* 0x000fe20000000a00 */
[----:B------:R-:W-:Y:S01]  /*21c0*/  ISETP.GE.AND P6, PT, R15, RZ, PT ;  /* 0x000000ff0f00720c */ /* 0x000fe20003fc6270 */
[----:B------:R-:W-:Y:S01]  /*21d0*/  ULDC.64 UR6, c[0x0][0x218] ;  /* 0x0000860000067ab9 */ /* 0x000fe20000000a00 */
[----:B------:R-:W-:Y:S01]  /*21e0*/  ULDC.64 UR14, c[0x0][0x218] ;  /* 0x00008600000e7ab9 */ /* 0x000fe20000000a00 */
[----:B------:R-:W-:Y:S01]  /*21f0*/  ULDC.64 UR12, c[0x0][0x218] ;  /* 0x00008600000c7ab9 */ /* 0x000fe20000000a00 */
[----:B------:R-:W-:Y:S01]  /*2200*/  CS2R R126, SRZ ;  /* 0x00000000007e7805 */ /* 0x000fe2000001ff00 */
[----:B------:R-:W1:Y:S01]  /*2210*/  I2F.RP R5, R0 ;  /* 0x0000000000057306 */ /* 0x000e620000209400 */
[----:B------:R-:W-:-:S02]  /*2220*/  CS2R R128, SRZ ;  /* 0x0000000000807805 */ /* 0x000fc4000001ff00 */
[----:B------:R-:W-:Y:S02]  /*2230*/  CS2R R130, SRZ ;  /* 0x0000000000827805 */ /* 0x000fe4000001ff00 */
[----:B------:R-:W-:Y:S02]  /*2240*/  CS2R R132, SRZ ;  /* 0x0000000000847805 */ /* 0x000fe4000001ff00 */
[----:B------:R-:W-:Y:S02]  /*2250*/  CS2R R134, SRZ ;  /* 0x0000000000867805 */ /* 0x000fe4000001ff00 */
[----:B------:R-:W-:Y:S02]  /*2260*/  CS2R R136, SRZ ;  /* 0x0000000000887805 */ /* 0x000fe4000001ff00 */
[----:B------:R-:W-:Y:S02]  /*2270*/  CS2R R138, SRZ ;  /* 0x00000000008a7805 */ /* 0x000fe4000001ff00 */
[----:B------:R-:W-:Y:S01]  /*2280*/  CS2R R140, SRZ ;  /* 0x00000000008c7805 */ /* 0x000fe2000001ff00 */
[----:B0-----:R-:W0:Y:S01]  /*2290*/  MUFU.RCP R6, R6 ;  /* 0x0000000600067308 */ /* 0x001e220000001000 */
[----:B------:R-:W-:-:S02]  /*22a0*/  CS2R R142, SRZ ;  /* 0x00000000008e7805 */ /* 0x000fc4000001ff00 */
[----:B------:R-:W-:Y:S02]  /*22b0*/  CS2R R144, SRZ ;  /* 0x0000000000907805 */ /* 0x000fe4000001ff00 */
[----:B------:R-:W-:Y:S02]  /*22c0*/  CS2R R146, SRZ ;  /* 0x0000000000927805 */ /* 0x000fe4000001ff00 */
[----:B------:R-:W-:Y:S02]  /*22d0*/  CS2R R148, SRZ ;  /* 0x0000000000947805 */ /* 0x000fe4000001ff00 */
[----:B------:R-:W-:Y:S01]  /*22e0*/  CS2R R150, SRZ ;  /* 0x0000000000967805 */ /* 0x000fe2000001ff00 */
[----:B------:R-:W-:Y:S01]  /*22f0*/  UMOV UR16, 0xffffff80 ;  /* 0xffffff8000107882 */ /* 0x000fe20000000000 */
[----:B------:R-:W-:Y:S01]  /*2300*/  UMOV UR17, 0x3fffffef ;  /* 0x3fffffef00117882 */ /* 0x000fe20000000000 */
[----:B-1----:R-:W1:Y:S01]  /*2310*/  MUFU.RCP R5, R5 ;  /* 0x0000000500057308 */ /* 0x002e620000001000 */
[----:B0-----:R-:W-:Y:S01]  /*2320*/  VIADD R10, R6, 0xffffffe ;  /* 0x0ffffffe060a7836 */ /* 0x001fe20000000000 */
[----:B------:R-:W-:-:S06]  /*2330*/  LEA.HI R6, R14, R4, RZ, 0x1b ;  /* 0x000000040e067211 */ /* 0x000fcc00078fd8ff */
[----:B------:R0:W3:Y:S01]  /*2340*/  F2I.FTZ.U32.TRUNC.NTZ R11, R10 ;  /* 0x0000000a000b7305 */ /* 0x0000e2000021f000 */
[C---:B------:R-:W-:Y:S01]  /*2350*/  ISETP.GE.AND P3, PT, R6.reuse, RZ, PT ;  /* 0x000000ff0600720c */ /* 0x040fe20003f66270 */
[C---:B------:R-:W-:Y:S02]  /*2360*/  VIADD R14, R6.reuse, 0x1f4 ;  /* 0x000001f4060e7836 */ /* 0x040fe40000000000 */
[----:B-1----:R-:W-:Y:S02]  /*2370*/  VIADD R8, R5, 0xffffffe ;  /* 0x0ffffffe05087836 */ /* 0x002fe40000000000 */
[C---:B--2---:R-:W-:Y:S01]  /*2380*/  VIADD R15, R6.reuse, 0x1b4 ;  /* 0x000001b4060f7836 */ /* 0x044fe20000000000 */
[----:B------:R-:W-:Y:S01]  /*2390*/  IABS R205, R14 ;  /* 0x0000000e00cd7213 */ /* 0x000fe20000000000 */
[----:B------:R1:W2:Y:S01]  /*23a0*/  F2I.FTZ.U32.TRUNC.NTZ R9, R8 ;  /* 0x0000000800097305 */ /* 0x0002a2000021f000 */
[----:B0-----:R-:W-:Y:S02]  /*23b0*/  IMAD.MOV.U32 R10, RZ, RZ, RZ ;  /* 0x000000ffff0a7224 */ /* 0x001fe400078e00ff */
[----:B------:R-:W-:Y:S01]  /*23c0*/  IABS R237, R15 ;  /* 0x0000000f00ed7213 */ /* 0x000fe20000000000 */
[----:B------:R-:W-:-:S02]  /*23d0*/  VIADD R16, R6, 0x104 ;  /* 0x0000010406107836 */ /* 0x000fc40000000000 */
[C---:B------:R-:W-:Y:S02]  /*23e0*/  VIADD R18, R6.reuse, 0xa0 ;  /* 0x000000a006127836 */ /* 0x040fe40000000000 */
[--C-:B---3--:R-:W-:Y:S01]  /*23f0*/  IMAD.MOV R7, RZ, RZ, -R11.reuse ;  /* 0x000000ffff077224 */ /* 0x108fe200078e0a0b */
[----:B------:R-:W-:Y:S01]  /*2400*/  IABS R41, R16 ;  /* 0x0000001000297213 */ /* 0x000fe20000000000 */
[----:B-1----:R-:W-:Y:S02]  /*2410*/  IMAD.MOV.U32 R8, RZ, RZ, RZ ;  /* 0x000000ffff087224 */ /* 0x002fe400078e00ff */
[----:B------:R-:W-:Y:S02]  /*2420*/  IMAD R7, R7, R12, RZ ;  /* 0x0000000c07077224 */ /* 0x000fe400078e02ff */
[----:B------:R-:W-:Y:S02]  /*2430*/  VIADD R22, R6, 0x9c ;  /* 0x0000009c06167836 */ /* 0x000fe40000000000 */
[----:B------:R-:W-:Y:S01]  /*2440*/  IMAD.HI.U32 R10, R11, R7, R10 ;  /* 0x000000070b0a7227 */ /* 0x000fe200078e000a */
[----:B------:R-:W-:-:S03]  /*2450*/  IABS R11, R6 ;  /* 0x00000006000b7213 */ /* 0x000fc60000000000 */
[----:B--2---:R-:W-:Y:S02]  /*2460*/  IMAD.MOV R13, RZ, RZ, -R9 ;  /* 0x000000ffff0d7224 */ /* 0x004fe400078e0a09 */
[----:B------:R-:W-:-:S04]  /*2470*/  IMAD.HI.U32 R10, R10, R79, RZ ;  /* 0x0000004f0a0a7227 */ /* 0x000fc800078e00ff */
[----:B------:R-:W-:Y:S02]  /*2480*/  IMAD.MOV R10, RZ, RZ, -R10 ;  /* 0x000000ffff0a7224 */ /* 0x000fe400078e0a0a */
[----:B------:R-:W-:Y:S02]  /*2490*/  IMAD R7, R13, R0, RZ ;  /* 0x000000000d077224 */ /* 0x000fe400078e02ff */
[C---:B------:R-:W-:Y:S02]  /*24a0*/  IMAD R79, R12.reuse, R10, R79 ;  /* 0x0000000a0c4f7224 */ /* 0x040fe400078e024f */
[----:B------:R-:W-:Y:S01]  /*24b0*/  IMAD.HI.U32 R7, R9, R7, R8 ;  /* 0x0000000709077227 */ /* 0x000fe200078e0008 */
[----:B------:R-:W-:Y:S02]  /*24c0*/  SHF.R.S32.HI R8, RZ, 0x1f, R199 ;  /* 0x0000001fff087819 */ /* 0x000fe400000114c7 */
[----:B------:R-:W-:Y:S01]  /*24d0*/  ISETP.GT.U32.AND P1, PT, R12, R79, PT ;  /* 0x0000004f0c00720c */ /* 0x000fe20003f24070 */
[----:B------:R-:W-:Y:S01]  /*24e0*/  VIADD R10, R6, 0x1fc ;  /* 0x000001fc060a7836 */ /* 0x000fe20000000000 */
[----:B------:R-:W-:Y:S01]  /*24f0*/  LEA.HI R199, R8, R199, RZ, 0x5 ;  /* 0x000000c708c77211 */ /* 0x000fe200078f28ff */
[----:B------:R-:W-:-:S03]  /*2500*/  IMAD.HI.U32 R5, R7, R11, RZ ;  /* 0x0000000b07057227 */ /* 0x000fc600078e00ff */
[----:B------:R-:W-:Y:S01]  /*2510*/  IABS R201, R10 ;  /* 0x0000000a00c97213 */ /* 0x000fe20000000000 */
[----:B------:R-:W-:Y:S01]  /*2520*/  IMAD.MOV R5, RZ, RZ, -R5 ;  /* 0x000000ffff057224 */ /* 0x000fe200078e0a05 */
[----:B------:R-:W-:Y:S01]  /*2530*/  ISETP.GE.AND P5, PT, R10, RZ, PT ;  /* 0x000000ff0a00720c */ /* 0x000fe20003fa6270 */
[----:B------:R-:W-:Y:S01]  /*2540*/  VIADD R13, R6, 0x1f8 ;  /* 0x000001f8060d7836 */ /* 0x000fe20000000000 */
[----:B------:R-:W-:Y:S01]  /*2550*/  SHF.R.S32.HI R199, RZ, 0x5, R199 ;  /* 0x00000005ffc77819 */ /* 0x000fe200000114c7 */
[C---:B------:R-:W-:Y:S02]  /*2560*/  IMAD R11, R0.reuse, R5, R11 ;  /* 0x00000005000b7224 */ /* 0x040fe400078e020b */
[----:B------:R-:W-:Y:S01]  /*2570*/  @!P1 IMAD.IADD R79, R79, 0x1, -R12 ;  /* 0x000000014f4f9824 */ /* 0x000fe200078e0a0c */
[----:B------:R-:W-:Y:S01]  /*2580*/  IABS R203, R13 ;  /* 0x0000000d00cb7213 */ /* 0x000fe20000000000 */
[----:B------:R-:W-:Y:S01]  /*2590*/  IMAD.HI.U32 R5, R7, R201, RZ ;  /* 0x000000c907057227 */ /* 0x000fe200078e00ff */
[----:B------:R-:W-:-:S02]  /*25a0*/  ISETP.GT.U32.AND P0, PT, R0, R11, PT ;  /* 0x0000000b0000720c */ /* 0x000fc40003f04070 */
[----:B------:R-:W-:Y:S01]  /*25b0*/  ISETP.GT.U32.AND P2, PT, R12, R79, PT ;  /* 0x0000004f0c00720c */ /* 0x000fe20003f44070 */
[----:B------:R-:W-:Y:S01]  /*25c0*/  IMAD.MOV R5, RZ, RZ, -R5 ;  /* 0x000000ffff057224 */ /* 0x000fe200078e0a05 */
[----:B------:R-:W-:Y:S01]  /*25d0*/  ISETP.GE.AND P1, PT, R13, RZ, PT ;  /* 0x000000ff0d00720c */ /* 0x000fe20003f26270 */
[----:B------:R-:W-:-:S04]  /*25e0*/  IMAD.HI.U32 R9, R7, R203, RZ ;  /* 0x000000cb07097227 */ /* 0x000fc800078e00ff */
[----:B------:R-:W-:Y:S02]  /*25f0*/  IMAD R201, R0, R5, R201 ;  /* 0x0000000500c97224 */ /* 0x000fe400078e02c9 */
[----:B------:R-:W-:Y:S02]  /*2600*/  IMAD.MOV R9, RZ, RZ, -R9 ;  /* 0x000000ffff097224 */ /* 0x000fe400078e0a09 */
[----:B------:R-:W-:Y:S02]  /*2610*/  VIADD R10, R6, 0x1f0 ;  /* 0x000001f0060a7836 */ /* 0x000fe40000000000 */
[----:B------:R-:W-:Y:S01]  /*2620*/  @!P2 IMAD.IADD R79, R79, 0x1, -R12 ;  /* 0x000000014f4fa824 */ /* 0x000fe200078e0a0c */
[C---:B------:R-:W-:Y:S01]  /*2630*/  ISETP.GT.U32.AND P2, PT, R0.reuse, R201, PT ;  /* 0x000000c90000720c */ /* 0x040fe20003f44070 */
[----:B------:R-:W-:Y:S01]  /*2640*/  IMAD R203, R0, R9, R203 ;  /* 0x0000000900cb7224 */ /* 0x000fe200078e02cb */
[----:B------:R-:W-:Y:S01]  /*2650*/  IABS R207, R10 ;  /* 0x0000000a00cf7213 */ /* 0x000fe20000000000 */
[----:B------:R-:W-:-:S03]  /*2660*/  IMAD.HI.U32 R8, R7, R205, RZ ;  /* 0x000000cd07087227 */ /* 0x000fc600078e00ff */
[----:B------:R-:W-:Y:S01]  /*2670*/  ISETP.GT.U32.AND P4, PT, R0, R203, PT ;  /* 0x000000cb0000720c */ /* 0x000fe20003f84070 */
[----:B------:R-:W-:Y:S02]  /*2680*/  @!P0 IMAD.IADD R11, R11, 0x1, -R0 ;  /* 0x000000010b0b8824 */ /* 0x000fe400078e0a00 */
[----:B------:R-:W-:Y:S02]  /*2690*/  IMAD.MOV R8, RZ, RZ, -R8 ;  /* 0x000000ffff087224 */ /* 0x000fe400078e0a08 */
[----:B------:R-:W-:Y:S01]  /*26a0*/  VIADD R12, R6, 0x1ec ;  /* 0x000001ec060c7836 */ /* 0x000fe20000000000 */
[----:B------:R-:W-:Y:S01]  /*26b0*/  ISETP.GT.U32.AND P0, PT, R0, R11, PT ;  /* 0x0000000b0000720c */ /* 0x000fe20003f04070 */
[----:B------:R-:W-:Y:S01]  /*26c0*/  @!P2 IMAD.IADD R201, R201, 0x1, -R0 ;  /* 0x00000001c9c9a824 */ /* 0x000fe200078e0a00 */
[----:B------:R-:W-:Y:S01]  /*26d0*/  ISETP.NE.AND P2, PT, R2, RZ, PT ;  /* 0x000000ff0200720c */ /* 0x000fe20003f45270 */
[----:B------:R-:W-:Y:S01]  /*26e0*/  IMAD R205, R0, R8, R205 ;  /* 0x0000000800cd7224 */ /* 0x000fe200078e02cd */
[----:B------:R-:W-:Y:S01]  /*26f0*/  IABS R209, R12 ;  /* 0x0000000c00d17213 */ /* 0x000fe20000000000 */
[----:B------:R-:W-:-:S04]  /*2700*/  IMAD.HI.U32 R8, R7, R207, RZ ;  /* 0x000000cf07087227 */ /* 0x000fc800078e00ff */
[----:B------:R-:W-:Y:S02]  /*2710*/  IMAD.MOV R8, RZ, RZ, -R8 ;  /* 0x000000ffff087224 */ /* 0x000fe400078e0a08 */
[--C-:B------:R-:W-:Y:S01]  /*2720*/  @!P4 IMAD.IADD R203, R203, 0x1, -R0.reuse ;  /* 0x00000001cbcbc824 */ /* 0x100fe200078e0a00 */
[C---:B------:R-:W-:Y:S01]  /*2730*/  ISETP.GT.U32.AND P4, PT, R0.reuse, R201, PT ;  /* 0x000000c90000720c */ /* 0x040fe20003f84070 */
[C---:B------:R-:W-:Y:S02]  /*2740*/  IMAD R207, R0.reuse, R8, R207 ;  /* 0x0000000800cf7224 */ /* 0x040fe400078e02cf */
[----:B------:R-:W-:Y:S01]  /*2750*/  @!P6 IMAD.MOV R79, RZ, RZ, -R79 ;  /* 0x000000ffff4fe224 */ /* 0x000fe200078e0a4f */
[C---:B------:R-:W-:Y:S01]  /*2760*/  ISETP.GT.U32.AND P6, PT, R0.reuse, R203, PT ;  /* 0x000000cb0000720c */ /* 0x040fe20003fc4070 */
[----:B------:R-:W-:Y:S01]  /*2770*/  @!P0 IMAD.IADD R11, R11, 0x1, -R0 ;  /* 0x000000010b0b8824 */ /* 0x000fe200078e0a00 */
[----:B------:R-:W-:Y:S01]  /*2780*/  @!P2 LOP3.LUT R79, RZ, R2, RZ, 0x33, !PT ;  /* 0x00000002ff4fa212 */ /* 0x000fe200078e33ff */
[----:B------:R-:W-:Y:S01]  /*2790*/  IMAD.HI.U32 R9, R7, R209, RZ ;  /* 0x000000d107097227 */ /* 0x000fe200078e00ff */
[----:B------:R-:W-:-:S02]  /*27a0*/  ISETP.GT.U32.AND P2, PT, R0, R207, PT ;  /* 0x000000cf0000720c */ /* 0x000fc40003f44070 */
[----:B------:R-:W-:Y:S01]  /*27b0*/  ISETP.GT.U32.AND P0, PT, R0, R205, PT ;  /* 0x000000cd0000720c */ /* 0x000fe20003f04070 */
[----:B------:R-:W-:Y:S02]  /*27c0*/  IMAD.MOV.U32 R5, RZ, RZ, R11 ;  /* 0x000000ffff057224 */ /* 0x000fe400078e000b */
[----:B------:R-:W-:Y:S02]  /*27d0*/  IMAD.MOV R9, RZ, RZ, -R9 ;  /* 0x000000ffff097224 */ /* 0x000fe400078e0a09 */
[----:B------:R-:W-:Y:S02]  /*27e0*/  VIADD R11, R6, 0x1e8 ;  /* 0x000001e8060b7836 */ /* 0x000fe40000000000 */
[----:B------:R-:W-:Y:S02]  /*27f0*/  IMAD R209, R0, R9, R209 ;  /* 0x0000000900d17224 */ /* 0x000fe400078e02d1 */
[--C-:B------:R-:W-:Y:S01]  /*2800*/  @!P4 IMAD.IADD R201, R201, 0x1, -R0.reuse ;  /* 0x00000001c9c9c824 */ /* 0x100fe200078e0a00 */
[----:B------:R-:W-:Y:S01]  /*2810*/  IABS R211, R11 ;  /* 0x0000000b00d37213 */ /* 0x000fe20000000000 */
[--C-:B------:R-:W-:Y:S01]  /*2820*/  @!P6 IMAD.IADD R203, R203, 0x1, -R0.reuse ;  /* 0x00000001cbcbe824 */ /* 0x100fe200078e0a00 */
[----:B------:R-:W-:Y:S01]  /*2830*/  ISETP.GE.AND P4, PT, R10, RZ, PT ;  /* 0x000000ff0a00720c */ /* 0x000fe20003f86270 */
[----:B------:R-:W-:Y:S01]  /*2840*/  VIADD R10, R6, 0x1e0 ;  /* 0x000001e0060a7836 */ /* 0x000fe20000000000 */
[----:B------:R-:W-:Y:S01]  /*2850*/  ISETP.GT.U32.AND P6, PT, R0, R209, PT ;  /* 0x000000d10000720c */ /* 0x000fe20003fc4070 */
[----:B------:R-:W-:Y:S01]  /*2860*/  @!P2 IMAD.IADD R207, R207, 0x1, -R0 ;  /* 0x00000001cfcfa824 */ /* 0x000fe200078e0a00 */
[----:B------:R-:W-:Y:S01]  /*2870*/  ISETP.GE.AND P2, PT, R11, RZ, PT ;  /* 0x000000ff0b00720c */ /* 0x000fe20003f46270 */
[----:B------:R-:W-:Y:S01]  /*2880*/  IMAD.HI.U32 R2, R7, R211, RZ ;  /* 0x000000d307027227 */ /* 0x000fe200078e00ff */
[----:B------:R-:W-:-:S03]  /*2890*/  IABS R215, R10 ;  /* 0x0000000a00d77213 */ /* 0x000fc60000000000 */
[----:B------:R-:W-:Y:S01]  /*28a0*/  @!P5 IMAD.MOV R201, RZ, RZ, -R201 ;  /* 0x000000ffffc9d224 */ /* 0x000fe200078e0ac9 */
[----:B------:R-:W-:Y:S01]  /*28b0*/  ISETP.GT.U32.AND P5, PT, R0, R207, PT ;  /* 0x000000cf0000720c */ /* 0x000fe20003fa4070 */
[----:B------:R-:W-:Y:S02]  /*28c0*/  IMAD.MOV R2, RZ, RZ, -R2 ;  /* 0x000000ffff027224 */ /* 0x000fe400078e0a02 */
[----:B------:R-:W-:Y:S02]  /*28d0*/  @!P0 IMAD.IADD R205, R205, 0x1, -R0 ;  /* 0x00000001cdcd8824 */ /* 0x000fe400078e0a00 */
[----:B------:R-:W-:Y:S02]  /*28e0*/  VIADD R9, R6, 0x1e4 ;  /* 0x000001e406097836 */ /* 0x000fe40000000000 */
[C---:B------:R-:W-:Y:S01]  /*28f0*/  IMAD R211, R0.reuse, R2, R211 ;  /* 0x0000000200d37224 */ /* 0x040fe200078e02d3 */
[----:B------:R-:W-:Y:S01]  /*2900*/  ISETP.GT.U32.AND P0, PT, R0, R205, PT ;  /* 0x000000cd0000720c */ /* 0x000fe20003f04070 */
[----:B------:R-:W-:Y:S01]  /*2910*/  IMAD.HI.U32 R2, R7, R215, RZ ;  /* 0x000000d707027227 */ /* 0x000fe200078e00ff */
[----:B------:R-:W-:-:S03]  /*2920*/  IABS R213, R9 ;  /* 0x0000000900d57213 */ /* 0x000fc60000000000 */
[----:B------:R-:W-:Y:S02]  /*2930*/  @!P6 IMAD.IADD R209, R209, 0x1, -R0 ;  /* 0x00000001d1d1e824 */ /* 0x000fe400078e0a00 */
[----:B------:R-:W-:Y:S02]  /*2940*/  IMAD.MOV R2, RZ, RZ, -R2 ;  /* 0x000000ffff027224 */ /* 0x000fe400078e0a02 */
[----:B------:R-:W-:Y:S01]  /*2950*/  IMAD.HI.U32 R8, R7, R213, RZ ;  /* 0x000000d507087227 */ /* 0x000fe200078e00ff */
[----:B------:R-:W-:-:S03]  /*2960*/  ISETP.GT.U32.AND P6, PT, R0, R209, PT ;  /* 0x000000d10000720c */ /* 0x000fc60003fc4070 */
[----:B------:R-:W-:Y:S02]  /*2970*/  @!P5 IMAD.IADD R207, R207, 0x1, -R0 ;  /* 0x00000001cfcfd824 */ /* 0x000fe400078e0a00 */
[C---:B------:R-:W-:Y:S02]  /*2980*/  IMAD R215, R0.reuse, R2, R215 ;  /* 0x0000000200d77224 */ /* 0x040fe400078e02d7 */
[----:B------:R-:W-:Y:S02]  /*2990*/  IMAD.MOV R8, RZ, RZ, -R8 ;  /* 0x000000ffff087224 */ /* 0x000fe400078e0a08 */
[----:B------:R-:W-:Y:S01]  /*29a0*/  @!P4 IMAD.MOV R207, RZ, RZ, -R207 ;  /* 0x000000ffffcfc224 */ /* 0x000fe200078e0acf */
[----:B------:R-:W-:Y:S01]  /*29b0*/  ISETP.GT.U32.AND P4, PT, R0, R215, PT ;  /* 0x000000d70000720c */ /* 0x000fe20003f84070 */
[----:B------:R-:W-:Y:S01]  /*29c0*/  @!P0 IMAD.IADD R205, R205, 0x1, -R0 ;  /* 0x00000001cdcd8824 */ /* 0x000fe200078e0a00 */
[----:B------:R-:W-:Y:S01]  /*29d0*/  ISETP.GE.AND P0, PT, R12, RZ, PT ;  /* 0x000000ff0c00720c */ /* 0x000fe20003f06270 */
[----:B------:R-:W-:-:S02]  /*29e0*/  IMAD R213, R0, R8, R213 ;  /* 0x0000000800d57224 */ /* 0x000fc400078e02d5 */
[----:B------:R-:W-:Y:S01]  /*29f0*/  @!P1 IMAD.MOV R203, RZ, RZ, -R203 ;  /* 0x000000ffffcb9224 */ /* 0x000fe200078e0acb */
[C---:B------:R-:W-:Y:S01]  /*2a00*/  ISETP.GT.U32.AND P1, PT, R0.reuse, R211, PT ;  /* 0x000000d30000720c */ /* 0x040fe20003f24070 */
[--C-:B------:R-:W-:Y:S01]  /*2a10*/  @!P6 IMAD.IADD R209, R209, 0x1, -R0.reuse ;  /* 0x00000001d1d1e824 */ /* 0x100fe200078e0a00 */
[----:B------:R-:W-:Y:S01]  /*2a20*/  ISETP.GT.U32.AND P5, PT, R0, R213, PT ;  /* 0x000000d50000720c */ /* 0x000fe20003fa4070 */
[----:B------:R-:W-:Y:S01]  /*2a30*/  VIADD R8, R6, 0x1dc ;  /* 0x000001dc06087836 */ /* 0x000fe20000000000 */
[----:B------:R-:W-:Y:S01]  /*2a40*/  ISETP.GE.AND P6, PT, R10, RZ, PT ;  /* 0x000000ff0a00720c */ /* 0x000fe20003fc6270 */
[----:B------:R-:W-:Y:S02]  /*2a50*/  VIADD R10, R6, 0x1d8 ;  /* 0x000001d8060a7836 */ /* 0x000fe40000000000 */
[--C-:B------:R-:W-:Y:S01]  /*2a60*/  @!P4 IMAD.IADD R215, R215, 0x1, -R0.reuse ;  /* 0x00000001d7d7c824 */ /* 0x100fe200078e0a00 */
[----:B------:R-:W-:Y:S01]  /*2a70*/  IABS R217, R8 ;  /* 0x0000000800d97213 */ /* 0x000fe20000000000 */
[----:B------:R-:W-:Y:S01]  /*2a80*/  @!P0 IMAD.MOV R209, RZ, RZ, -R209 ;  /* 0x000000ffffd18224 */ /* 0x000fe200078e0ad1 */
[----:B------:R-:W-:Y:S01]  /*2a90*/  IABS R219, R10 ;  /* 0x0000000a00db7213 */ /* 0x000fe20000000000 */
[----:B------:R-:W-:Y:S01]  /*2aa0*/  @!P3 IMAD.MOV R5, RZ, RZ, -R5 ;  /* 0x000000ffff05b224 */ /* 0x000fe200078e0a05 */
[----:B------:R-:W-:Y:S01]  /*2ab0*/  ISETP.GE.AND P0, PT, R8, RZ, PT ;  /* 0x000000ff0800720c */ /* 0x000fe20003f06270 */
[----:B------:R-:W-:Y:S01]  /*2ac0*/  @!P1 IMAD.IADD R211, R211, 0x1, -R0 ;  /* 0x00000001d3d39824 */ /* 0x000fe200078e0a00 */
[----:B------:R-:W-:Y:S01]  /*2ad0*/  ISETP.GT.U32.AND P4, PT, R0, R215, PT ;  /* 0x000000d70000720c */ /* 0x000fe20003f84070 */
[----:B------:R-:W-:Y:S01]  /*2ae0*/  IMAD.HI.U32 R8, R7, R219, RZ ;  /* 0x000000db07087227 */ /* 0x000fe200078e00ff */
[----:B------:R-:W-:-:S02]  /*2af0*/  ISETP.GE.AND P3, PT, R14, RZ, PT ;  /* 0x000000ff0e00720c */ /* 0x000fc40003f66270 */
[----:B------:R-:W-:Y:S01]  /*2b00*/  ISETP.GT.U32.AND P1, PT, R0, R211, PT ;  /* 0x000000d30000720c */ /* 0x000fe20003f24070 */
[----:B------:R-:W-:Y:S02]  /*2b10*/  @!P5 IMAD.IADD R213, R213, 0x1, -R0 ;  /* 0x00000001d5d5d824 */ /* 0x000fe400078e0a00 */
[----:B------:R-:W-:Y:S02]  /*2b20*/  IMAD.MOV R8, RZ, RZ, -R8 ;  /* 0x000000ffff087224 */ /* 0x000fe400078e0a08 */
[----:B------:R-:W-:Y:S01]  /*2b30*/  VIADD R11, R6, 0x1d4 ;  /* 0x000001d4060b7836 */ /* 0x000fe20000000000 */
[----:B------:R-:W-:Y:S01]  /*2b40*/  ISETP.GT.U32.AND P5, PT, R0, R213, PT ;  /* 0x000000d50000720c */ /* 0x000fe20003fa4070 */
[----:B------:R-:W-:-:S03]  /*2b50*/  IMAD.HI.U32 R2, R7, R217, RZ ;  /* 0x000000d907027227 */ /* 0x000fc600078e00ff */
[----:B------:R-:W-:Y:S01]  /*2b60*/  IABS R221, R11 ;  /* 0x0000000b00dd7213 */ /* 0x000fe20000000000 */
[C---:B------:R-:W-:Y:S02]  /*2b70*/  IMAD R219, R0.reuse, R8, R219 ;  /* 0x0000000800db7224 */ /* 0x040fe400078e02db */
[----:B------:R-:W-:Y:S02]  /*2b80*/  IMAD.MOV R2, RZ, RZ, -R2 ;  /* 0x000000ffff027224 */ /* 0x000fe400078e0a02 */
[--C-:B------:R-:W-:Y:S01]  /*2b90*/  @!P4 IMAD.IADD R215, R215, 0x1, -R0.reuse ;  /* 0x00000001d7d7c824 */ /* 0x100fe200078e0a00 */
[----:B------:R-:W-:Y:S01]  /*2ba0*/  ISETP.GT.U32.AND P4, PT, R0, R219, PT ;  /* 0x000000db0000720c */ /* 0x000fe20003f84070 */
[----:B------:R-:W-:Y:S01]  /*2bb0*/  @!P3 IMAD.MOV R205, RZ, RZ, -R205 ;  /* 0x000000ffffcdb224 */ /* 0x000fe200078e0acd */
[----:B------:R-:W-:Y:S01]  /*2bc0*/  ISETP.GE.AND P3, PT, R9, RZ, PT ;  /* 0x000000ff0900720c */ /* 0x000fe20003f66270 */
[----:B------:R-:W-:Y:S01]  /*2bd0*/  @!P1 IMAD.IADD R211, R211, 0x1, -R0 ;  /* 0x00000001d3d39824 */ /* 0x000fe200078e0a00 */
[----:B------:R-:W-:Y:S01]  /*2be0*/  ISETP.GE.AND P1, PT, R10, RZ, PT ;  /* 0x000000ff0a00720c */ /* 0x000fe20003f26270 */
[----:B------:R-:W-:-:S02]  /*2bf0*/  IMAD R217, R0, R2, R217 ;  /* 0x0000000200d97224 */ /* 0x000fc400078e02d9 */
[----:B------:R-:W-:-:S04]  /*2c00*/  IMAD.HI.U32 R9, R7, R221, RZ ;  /* 0x000000dd07097227 */ /* 0x000fc800078e00ff */
[--C-:B------:R-:W-:Y:S01]  /*2c10*/  @!P5 IMAD.IADD R213, R213, 0x1, -R0.reuse ;  /* 0x00000001d5d5d824 */ /* 0x100fe200078e0a00 */
[----:B------:R-:W-:Y:S01]  /*2c20*/  ISETP.GE.AND P5, PT, R11, RZ, PT ;  /* 0x000000ff0b00720c */ /* 0x000fe20003fa6270 */
[----:B------:R-:W-:Y:S01]  /*2c30*/  @!P2 IMAD.MOV R211, RZ, RZ, -R211 ;  /* 0x000000ffffd3a224 */ /* 0x000fe200078e0ad3 */
[----:B------:R-:W-:Y:S01]  /*2c40*/  ISETP.GT.U32.AND P2, PT, R0, R217, PT ;  /* 0x000000d90000720c */ /* 0x000fe20003f44070 */
[----:B------:R-:W-:Y:S02]  /*2c50*/  IMAD.MOV R9, RZ, RZ, -R9 ;  /* 0x000000ffff097224 */ /* 0x000fe400078e0a09 */
[C---:B------:R-:W-:Y:S02]  /*2c60*/  VIADD R2, R6.reuse, 0x1d0 ;  /* 0x000001d006027836 */ /* 0x040fe40000000000 */
[----:B------:R-:W-:Y:S02]  /*2c70*/  VIADD R11, R6, 0x1cc ;  /* 0x000001cc060b7836 */ /* 0x000fe40000000000 */
[----:B------:R-:W-:Y:S01]  /*2c80*/  IMAD R221, R0, R9, R221 ;  /* 0x0000000900dd7224 */ /* 0x000fe200078e02dd */
[----:B------:R-:W-:Y:S01]  /*2c90*/  IABS R223, R2 ;  /* 0x0000000200df7213 */ /* 0x000fe20000000000 */
[----:B------:R-:W-:Y:S01]  /*2ca0*/  @!P4 IMAD.IADD R219, R219, 0x1, -R0 ;  /* 0x00000001dbdbc824 */ /* 0x000fe200078e0a00 */
[----:B------:R-:W-:Y:S01]  /*2cb0*/  IABS R225, R11 ;  /* 0x0000000b00e17213 */ /* 0x000fe20000000000 */
[----:B------:R-:W-:Y:S01]  /*2cc0*/  @!P3 IMAD.MOV R213, RZ, RZ, -R213 ;  /* 0x000000ffffd5b224 */ /* 0x000fe200078e0ad5 */
[----:B------:R-:W-:Y:S01]  /*2cd0*/  ISETP.GE.AND P3, PT, R2, RZ, PT ;  /* 0x000000ff0200720c */ /* 0x000fe20003f66270 */
[----:B------:R-:W-:Y:S01]  /*2ce0*/  @!P6 IMAD.MOV R215, RZ, RZ, -R215 ;  /* 0x000000ffffd7e224 */ /* 0x000fe200078e0ad7 */
[C---:B------:R-:W-:Y:S01]  /*2cf0*/  ISETP.GT.U32.AND P4, PT, R0.reuse, R219, PT ;  /* 0x000000db0000720c */ /* 0x040fe20003f84070 */
[----:B------:R-:W-:Y:S01]  /*2d00*/  IMAD.HI.U32 R2, R7, R223, RZ ;  /* 0x000000df07027227 */ /* 0x000fe200078e00ff */
[----:B------:R-:W-:-:S03]  /*2d10*/  ISETP.GT.U32.AND P6, PT, R0, R221, PT ;  /* 0x000000dd0000720c */ /* 0x000fc60003fc4070 */
[----:B------:R-:W-:-:S04]  /*2d20*/  IMAD.HI.U32 R8, R7, R225, RZ ;  /* 0x000000e107087227 */ /* 0x000fc800078e00ff */
[----:B------:R-:W-:Y:S02]  /*2d30*/  @!P2 IMAD.IADD R217, R217, 0x1, -R0 ;  /* 0x00000001d9d9a824 */ /* 0x000fe400078e0a00 */
[----:B------:R-:W-:Y:S02]  /*2d40*/  VIADD R13, R6, 0x1c4 ;  /* 0x000001c4060d7836 */ /* 0x000fe40000000000 */
[----:B------:R-:W-:Y:S01]  /*2d50*/  IMAD.MOV R2, RZ, RZ, -R2 ;  /* 0x000000ffff027224 */ /* 0x000fe200078e0a02 */
[C---:B------:R-:W-:Y:S01]  /*2d60*/  ISETP.GT.U32.AND P2, PT, R0.reuse, R217, PT ;  /* 0x000000d90000720c */ /* 0x040fe20003f44070 */
[----:B------:R-:W-:Y:S01]  /*2d70*/  IMAD.MOV R8, RZ, RZ, -R8 ;  /* 0x000000ffff087224 */ /* 0x000fe200078e0a08 */
[----:B------:R-:W-:Y:S01]  /*2d80*/  IABS R229, R13 ;  /* 0x0000000d00e57213 */ /* 0x000fe20000000000 */
[C---:B------:R-:W-:Y:S02]  /*2d90*/  IMAD R223, R0.reuse, R2, R223 ;  /* 0x0000000200df7224 */ /* 0x040fe400078e02df */
[----:B------:R-:W-:-:S02]  /*2da0*/  IMAD R225, R0, R8, R225 ;  /* 0x0000000800e17224 */ /* 0x000fc400078e02e1 */
[--C-:B------:R-:W-:Y:S01]  /*2db0*/  @!P4 IMAD.IADD R219, R219, 0x1, -R0.reuse ;  /* 0x00000001dbdbc824 */ /* 0x100fe200078e0a00 */
[C---:B------:R-:W-:Y:S01]  /*2dc0*/  ISETP.GT.U32.AND P4, PT, R0.reuse, R223, PT ;  /* 0x000000df0000720c */ /* 0x040fe20003f84070 */
[----:B------:R-:W-:Y:S01]  /*2dd0*/  @!P6 IMAD.IADD R221, R221, 0x1, -R0 ;  /* 0x00000001dddde824 */ /* 0x000fe200078e0a00 */
[----:B------:R-:W-:Y:S01]  /*2de0*/  ISETP.GT.U32.AND P6, PT, R0, R225, PT ;  /* 0x000000e10000720c */ /* 0x000fe20003fc4070 */
[----:B------:R-:W-:-:S04]  /*2df0*/  IMAD.HI.U32 R10, R7, R229, RZ ;  /* 0x000000e5070a7227 */ /* 0x000fc800078e00ff */
[----:B------:R-:W-:Y:S02]  /*2e00*/  VIADD R12, R6, 0x1c8 ;  /* 0x000001c8060c7836 */ /* 0x000fe40000000000 */
[----:B------:R-:W-:Y:S02]  /*2e10*/  IMAD.MOV R10, RZ, RZ, -R10 ;  /* 0x000000ffff0a7224 */ /* 0x000fe400078e0a0a */
[----:B------:R-:W-:Y:S01]  /*2e20*/  @!P2 IMAD.IADD R217, R217, 0x1, -R0 ;  /* 0x00000001d9d9a824 */ /* 0x000fe200078e0a00 */
[----:B------:R-:W-:Y:S01]  /*2e30*/  ISETP.GE.AND P2, PT, R11, RZ, PT ;  /* 0x000000ff0b00720c */ /* 0x000fe20003f46270 */
[----:B------:R-:W-:Y:S01]  /*2e40*/  IMAD R229, R0, R10, R229 ;  /* 0x0000000a00e57224 */ /* 0x000fe200078e02e5 */
[----:B------:R-:W-:Y:S01]  /*2e50*/  IABS R227, R12 ;  /* 0x0000000c00e37213 */ /* 0x000fe20000000000 */
[C---:B------:R-:W-:Y:S02]  /*2e60*/  VIADD R10, R6.reuse, 0x1c0 ;  /* 0x000001c0060a7836 */ /* 0x040fe40000000000 */
[----:B------:R-:W-:-:S02]  /*2e70*/  VIADD R11, R6, 0x1bc ;  /* 0x000001bc060b7836 */ /* 0x000fc40000000000 */
[--C-:B------:R-:W-:Y:S01]  /*2e80*/  @!P4 IMAD.IADD R223, R223, 0x1, -R0.reuse ;  /* 0x00000001dfdfc824 */ /* 0x100fe200078e0a00 */
[----:B------:R-:W-:Y:S01]  /*2e90*/  IABS R231, R10 ;  /* 0x0000000a00e77213 */ /* 0x000fe20000000000 */
[----:B------:R-:W-:Y:S01]  /*2ea0*/  @!P6 IMAD.IADD R225, R225, 0x1, -R0 ;  /* 0x00000001e1e1e824 */ /* 0x000fe200078e0a00 */
[----:B------:R-:W-:Y:S01]  /*2eb0*/  IABS R233, R11 ;  /* 0x0000000b00e97213 */ /* 0x000fe20000000000 */
[----:B------:R-:W-:Y:S01]  /*2ec0*/  IMAD.HI.U32 R9, R7, R227, RZ ;  /* 0x000000e307097227 */ /* 0x000fe200078e00ff */
[C---:B------:R-:W-:Y:S02]  /*2ed0*/  ISETP.GT.U32.AND P4, PT, R0.reuse, R221, PT ;  /* 0x000000dd0000720c */ /* 0x040fe40003f84070 */
[C---:B------:R-:W-:Y:S01]  /*2ee0*/  ISETP.GT.U32.AND P6, PT, R0.reuse, R225, PT ;  /* 0x000000e10000720c */ /* 0x040fe20003fc4070 */
[----:B------:R-:W-:Y:S01]  /*2ef0*/  @!P0 IMAD.MOV R217, RZ, RZ, -R217 ;  /* 0x000000ffffd98224 */ /* 0x000fe200078e0ad9 */
[----:B------:R-:W-:Y:S01]  /*2f00*/  ISETP.GT.U32.AND P0, PT, R0, R223, PT ;  /* 0x000000df0000720c */ /* 0x000fe20003f04070 */
[----:B------:R-:W-:-:S02]  /*2f10*/  IMAD.MOV R9, RZ, RZ, -R9 ;  /* 0x000000ffff097224 */ /* 0x000fc400078e0a09 */
[----:B------:R-:W-:-:S04]  /*2f20*/  IMAD.HI.U32 R2, R7, R231, RZ ;  /* 0x000000e707027227 */ /* 0x000fc800078e00ff */
[----:B------:R-:W-:-:S04]  /*2f30*/  IMAD.HI.U32 R8, R7, R233, RZ ;  /* 0x000000e907087227 */ /* 0x000fc800078e00ff */
[C---:B------:R-:W-:Y:S02]  /*2f40*/  IMAD R227, R0.reuse, R9, R227 ;  /* 0x0000000900e37224 */ /* 0x040fe400078e02e3 */
[----:B------:R-:W-:Y:S02]  /*2f50*/  IMAD.MOV R2, RZ, RZ, -R2 ;  /* 0x000000ffff027224 */ /* 0x000fe400078e0a02 */
[----:B------:R-:W-:Y:S02]  /*2f60*/  IMAD.MOV R9, RZ, RZ, -R8 ;  /* 0x000000ffff097224 */ /* 0x000fe400078e0a08 */
[----:B------:R-:W-:Y:S01]  /*2f70*/  @!P1 IMAD.MOV R219, RZ, RZ, -R219 ;  /* 0x000000ffffdb9224 */ /* 0x000fe200078e0adb */
[C---:B------:R-:W-:Y:S01]  /*2f80*/  ISETP.GT.U32.AND P1, PT, R0.reuse, R227, PT ;  /* 0x000000e30000720c */ /* 0x040fe20003f24070 */
[----:B------:R-:W-:Y:S01]  /*2f90*/  @!P4 IMAD.IADD R221, R221, 0x1, -R0 ;  /* 0x00000001ddddc824 */ /* 0x000fe200078e0a00 */
[C---:B------:R-:W-:Y:S01]  /*2fa0*/  ISETP.GT.U32.AND P4, PT, R0.reuse, R229, PT ;  /* 0x000000e50000720c */ /* 0x040fe20003f84070 */
[----:B------:R-:W-:-:S02]  /*2fb0*/  IMAD R231, R0, R2, R231 ;  /* 0x0000000200e77224 */ /* 0x000fc400078e02e7 */
[C---:B------:R-:W-:Y:S02]  /*2fc0*/  IMAD R233, R0.reuse, R9, R233 ;  /* 0x0000000900e97224 */ /* 0x040fe400078e02e9 */
[--C-:B------:R-:W-:Y:S01]  /*2fd0*/  @!P0 IMAD.IADD R223, R223, 0x1, -R0.reuse ;  /* 0x00000001dfdf8824 */ /* 0x100fe200078e0a00 */
[C---:B------:R-:W-:Y:S01]  /*2fe0*/  ISETP.GT.U32.AND P0, PT, R0.reuse, R231, PT ;  /* 0x000000e70000720c */ /* 0x040fe20003f04070 */
[--C-:B------:R-:W-:Y:S01]  /*2ff0*/  @!P6 IMAD.IADD R225, R225, 0x1, -R0.reuse ;  /* 0x00000001e1e1e824 */ /* 0x100fe200078e0a00 */
[----:B------:R-:W-:Y:S01]  /*3000*/  ISETP.GT.U32.AND P6, PT, R0, R233, PT ;  /* 0x000000e90000720c */ /* 0x000fe20003fc4070 */
[----:B------:R-:W-:Y:S02]  /*3010*/  VIADD R14, R6, 0x1b8 ;  /* 0x000001b8060e7836 */ /* 0x000fe40000000000 */
[--C-:B------:R-:W-:Y:S01]  /*3020*/  @!P1 IMAD.IADD R227, R227, 0x1, -R0.reuse ;  /* 0x00000001e3e39824 */ /* 0x100fe200078e0a00 */
[----:B------:R-:W-:Y:S01]  /*3030*/  ISETP.GE.AND P1, PT, R12, RZ, PT ;  /* 0x000000ff0c00720c */ /* 0x000fe20003f26270 */
[----:B------:R-:W-:Y:S01]  /*3040*/  @!P4 IMAD.IADD R229, R229, 0x1, -R0 ;  /* 0x00000001e5e5c824 */ /* 0x000fe200078e0a00 */
[----:B------:R-:W-:Y:S01]  /*3050*/  IABS R235, R14 ;  /* 0x0000000e00eb7213 */ /* 0x000fe20000000000 */
[----:B------:R-:W-:Y:S01]  /*3060*/  IMAD.HI.U32 R8, R7, R237, RZ ;  /* 0x000000ed07087227 */ /* 0x000fe200078e00ff */
[----:B------:R-:W-:-:S03]  /*3070*/  ISETP.GE.AND P4, PT, R13, RZ, PT ;  /* 0x000000ff0d00720c */ /* 0x000fc60003f86270 */
[--C-:B------:R-:W-:Y:S01]  /*3080*/  @!P0 IMAD.IADD R231, R231, 0x1, -R0.reuse ;  /* 0x00000001e7e78824 */ /* 0x100fe200078e0a00 */
[C---:B------:R-:W-:Y:S01]  /*3090*/  ISETP.GT.U32.AND P0, PT, R0.reuse, R227, PT ;  /* 0x000000e30000720c */ /* 0x040fe20003f04070 */
[----:B------:R-:W-:Y:S01]  /*30a0*/  @!P6 IMAD.IADD R233, R233, 0x1, -R0 ;  /* 0x00000001e9e9e824 */ /* 0x000fe200078e0a00 */
[C---:B------:R-:W-:Y:S01]  /*30b0*/  ISETP.GT.U32.AND P6, PT, R0.reuse, R229, PT ;  /* 0x000000e50000720c */ /* 0x040fe20003fc4070 */
[----:B------:R-:W-:Y:S01]  /*30c0*/  @!P5 IMAD.MOV R221, RZ, RZ, -R221 ;  /* 0x000000ffffddd224 */ /* 0x000fe200078e0add */
[----:B------:R-:W-:Y:S01]  /*30d0*/  ISETP.GT.U32.AND P5, PT, R0, R231, PT ;  /* 0x000000e70000720c */ /* 0x000fe20003fa4070 */
[----:B------:R-:W-:Y:S02]  /*30e0*/  IMAD.MOV R8, RZ, RZ, -R8 ;  /* 0x000000ffff087224 */ /* 0x000fe400078e0a08 */
[----:B------:R-:W-:Y:S02]  /*30f0*/  VIADD R9, R6, 0x1b0 ;  /* 0x000001b006097836 */ /* 0x000fe40000000000 */
[----:B------:R-:W-:-:S03]  /*3100*/  IMAD.HI.U32 R2, R7, R235, RZ ;  /* 0x000000eb07027227 */ /* 0x000fc600078e00ff */
[----:B------:R-:W-:Y:S01]  /*3110*/  IABS R239, R9 ;  /* 0x0000000900ef7213 */ /* 0x000fe20000000000 */
[----:B------:R-:W-:Y:S02]  /*3120*/  IMAD R237, R0, R8, R237 ;  /* 0x0000000800ed7224 */ /* 0x000fe400078e02ed */
[----:B------:R-:W-:Y:S02]  /*3130*/  VIADD R12, R6, 0x1ac ;  /* 0x000001ac060c7836 */ /* 0x000fe40000000000 */
[----:B------:R-:W-:Y:S02]  /*3140*/  IMAD.MOV R2, RZ, RZ, -R2 ;  /* 0x000000ffff027224 */ /* 0x000fe400078e0a02 */
[----:B------:R-:W-:Y:S01]  /*3150*/  @!P3 IMAD.MOV R223, RZ, RZ, -R223 ;  /* 0x000000ffffdfb224 */ /* 0x000fe200078e0adf */
[----:B------:R-:W-:Y:S01]  /*3160*/  ISETP.GT.U32.AND P3, PT, R0, R233, PT ;  /* 0x000000e90000720c */ /* 0x000fe20003f64070 */
[--C-:B------:R-:W-:Y:S01]  /*3170*/  @!P0 IMAD.IADD R227, R227, 0x1, -R0.reuse ;  /* 0x00000001e3e38824 */ /* 0x100fe200078e0a00 */
[----:B------:R-:W-:Y:S01]  /*3180*/  IABS R241, R12 ;  /* 0x0000000c00f17213 */ /* 0x000fe20000000000 */
[----:B------:R-:W-:Y:S01]  /*3190*/  @!P6 IMAD.IADD R229, R229, 0x1, -R0 ;  /* 0x00000001e5e5e824 */ /* 0x000fe200078e0a00 */
[----:B------:R-:W-:Y:S01]  /*31a0*/  ISETP.GE.AND P0, PT, R10, RZ, PT ;  /* 0x000000ff0a00720c */ /* 0x000fe20003f06270 */
[C---:B------:R-:W-:Y:S01]  /*31b0*/  IMAD R235, R0.reuse, R2, R235 ;  /* 0x0000000200eb7224 */ /* 0x040fe200078e02eb */
[----:B------:R-:W-:Y:S01]  /*31c0*/  ISETP.GT.U32.AND P6, PT, R0, R237, PT ;  /* 0x000000ed0000720c */ /* 0x000fe20003fc4070 */
[----:B------:R-:W-:-:S04]  /*31d0*/  IMAD.HI.U32 R2, R7, R239, RZ ;  /* 0x000000ef07027227 */ /* 0x000fc800078e00ff */
[----:B------:R-:W-:Y:S01]  /*31e0*/  @!P5 IMAD.IADD R231, R231, 0x1, -R0 ;  /* 0x00000001e7e7d824 */ /* 0x000fe200078e0a00 */
[----:B------:R-:W-:Y:S01]  /*31f0*/  ISETP.GE.AND P5, PT, R11, RZ, PT ;  /* 0x000000ff0b00720c */ /* 0x000fe20003fa6270 */
[----:B------:R-:W-:-:S04]  /*3200*/  IMAD.HI.U32 R8, R7, R241, RZ ;  /* 0x000000f107087227 */ /* 0x000fc800078e00ff */
[----:B------:R-:W-:Y:S02]  /*3210*/  IMAD.MOV R2, RZ, RZ, -R2 ;  /* 0x000000ffff027224 */ /* 0x000fe400078e0a02 */
[----:B------:R-:W-:Y:S01]  /*3220*/  @!P2 IMAD.MOV R225, RZ, RZ, -R225 ;  /* 0x000000ffffe1a224 */ /* 0x000fe200078e0ae1 */
[C---:B------:R-:W-:Y:S01]  /*3230*/  ISETP.GT.U32.AND P2, PT, R0.reuse, R235, PT ;  /* 0x000000eb0000720c */ /* 0x040fe20003f44070 */
[----:B------:R-:W-:Y:S02]  /*3240*/  IMAD.MOV R8, RZ, RZ, -R8 ;  /* 0x000000ffff087224 */ /* 0x000fe400078e0a08 */
[----:B------:R-:W-:Y:S02]  /*3250*/  IMAD R239, R0, R2, R239 ;  /* 0x0000000200ef7224 */ /* 0x000fe400078e02ef */
[--C-:B------:R-:W-:Y:S01]  /*3260*/  @!P3 IMAD.IADD R233, R233, 0x1, -R0.reuse ;  /* 0x00000001e9e9b824 */ /* 0x100fe200078e0a00 */
[----:B------:R-:W-:Y:S01]  /*3270*/  ISETP.GE.AND P3, PT, R14, RZ, PT ;  /* 0x000000ff0e00720c */ /* 0x000fe20003f66270 */
[----:B------:R-:W-:Y:S01]  /*3280*/  @!P6 IMAD.IADD R237, R237, 0x1, -R0 ;  /* 0x00000001edede824 */ /* 0x000fe200078e0a00 */
[----:B------:R-:W-:Y:S01]  /*3290*/  ISETP.GE.AND P6, PT, R9, RZ, PT ;  /* 0x000000ff0900720c */ /* 0x000fe20003fc6270 */
[----:B------:R-:W-:-:S02]  /*32a0*/  IMAD R241, R0, R8, R241 ;  /* 0x0000000800f17224 */ /* 0x000fc400078e02f1 */
[----:B------:R-:W-:Y:S01]  /*32b0*/  @!P0 IMAD.MOV R231, RZ, RZ, -R231 ;  /* 0x000000ffffe78224 */ /* 0x000fe200078e0ae7 */
[C---:B------:R-:W-:Y:S01]  /*32c0*/  ISETP.GT.U32.AND P0, PT, R0.reuse, R239, PT ;  /* 0x000000ef0000720c */ /* 0x040fe20003f04070 */
[----:B------:R-:W-:Y:S01]  /*32d0*/  @!P4 IMAD.MOV R229, RZ, RZ, -R229 ;  /* 0x000000ffffe5c224 */ /* 0x000fe200078e0ae5 */
[C---:B------:R-:W-:Y:S01]  /*32e0*/  ISETP.GT.U32.AND P4, PT, R0.reuse, R237, PT ;  /* 0x000000ed0000720c */ /* 0x040fe20003f84070 */
[----:B------:R-:W-:Y:S01]  /*32f0*/  @!P5 IMAD.MOV R233, RZ, RZ, -R233 ;  /* 0x000000ffffe9d224 */ /* 0x000fe200078e0ae9 */
[----:B------:R-:W-:Y:S01]  /*3300*/  ISETP.GT.U32.AND P5, PT, R0, R241, PT ;  /* 0x000000f10000720c */ /* 0x000fe20003fa4070 */
[--C-:B------:R-:W-:Y:S01]  /*3310*/  @!P2 IMAD.IADD R235, R235, 0x1, -R0.reuse ;  /* 0x00000001ebeba824 */ /* 0x100fe200078e0a00 */
[----:B------:R-:W-:Y:S01]  /*3320*/  ISETP.GE.AND P2, PT, R15, RZ, PT ;  /* 0x000000ff0f00720c */ /* 0x000fe20003f46270 */
[----:B------:R-:W-:Y:S02]  /*3330*/  VIADD R2, R6, 0x1a8 ;  /* 0x000001a806027836 */ /* 0x000fe40000000000 */
[----:B------:R-:W-:Y:S01]  /*3340*/  @!P1 IMAD.MOV R227, RZ, RZ, -R227 ;  /* 0x000000ffffe39224 */ /* 0x000fe200078e0ae3 */
[----:B------:R-:W-:Y:S01]  /*3350*/  ISETP.GT.U32.AND P1, PT, R0, R235, PT ;  /* 0x000000eb0000720c */ /* 0x000fe20003f24070 */
[----:B------:R-:W-:Y:S01]  /*3360*/  VIADD R8, R6, 0x1a4 ;  /* 0x000001a406087836 */ /* 0x000fe20000000000 */
[----:B------:R-:W-:Y:S01]  /*3370*/  IABS R243, R2 ;  /* 0x0000000200f37213 */ /* 0x000fe20000000000 */
[----:B------:R-:W-:-:S02]  /*3380*/  @!P0 IMAD.IADD R239, R239, 0x1, -R0 ;  /* 0x00000001efef8824 */ /* 0x000fc400078e0a00 */
[--C-:B------:R-:W-:Y:S01]  /*3390*/  @!P4 IMAD.IADD R237, R237, 0x1, -R0.reuse ;  /* 0x00000001ededc824 */ /* 0x100fe200078e0a00 */
[----:B------:R-:W-:Y:S01]  /*33a0*/  ISETP.GE.AND P4, PT, R2, RZ, PT ;  /* 0x000000ff0200720c */ /* 0x000fe20003f86270 */
[----:B------:R-:W-:Y:S01]  /*33b0*/  @!P5 IMAD.IADD R241, R241, 0x1, -R0 ;  /* 0x00000001f1f1d824 */ /* 0x000fe200078e0a00 */
[----:B------:R-:W-:Y:S01]  /*33c0*/  ISETP.GT.U32.AND P5, PT, R0, R239, PT ;  /* 0x000000ef0000720c */ /* 0x000fe20003fa4070 */
[----:B------:R-:W-:Y:S01]  /*33d0*/  IMAD.HI.U32 R2, R7, R243, RZ ;  /* 0x000000f307027227 */ /* 0x000fe200078e00ff */
[----:B------:R-:W-:Y:S02]  /*33e0*/  IABS R245, R8 ;  /* 0x0000000800f57213 */ /* 0x000fe40000000000 */
[----:B------:R-:W-:Y:S01]  /*33f0*/  ISETP.GE.AND P0, PT, R8, RZ, PT ;  /* 0x000000ff0800720c */ /* 0x000fe20003f06270 */
[----:B------:R-:W-:Y:S02]  /*3400*/  IMAD.MOV R2, RZ, RZ, -R2 ;  /* 0x000000ffff027224 */ /* 0x000fe400078e0a02 */
[----:B------:R-:W-:Y:S01]  /*3410*/  @!P1 IMAD.IADD R235, R235, 0x1, -R0 ;  /* 0x00000001ebeb9824 */ /* 0x000fe200078e0a00 */
[----:B------:R-:W-:Y:S01]  /*3420*/  ISETP.GE.AND P1, PT, R12, RZ, PT ;  /* 0x000000ff0c00720c */ /* 0x000fe20003f26270 */
[----:B------:R-:W-:-:S02]  /*3430*/  IMAD R243, R0, R2, R243 ;  /* 0x0000000200f37224 */ /* 0x000fc400078e02f3 */
[----:B------:R-:W-:-:S04]  /*3440*/  IMAD.HI.U32 R8, R7, R245, RZ ;  /* 0x000000f507087227 */ /* 0x000fc800078e00ff */
[----:B------:R-:W-:Y:S01]  /*3450*/  @!P3 IMAD.MOV R235, RZ, RZ, -R235 ;  /* 0x000000ffffebb224 */ /* 0x000fe200078e0aeb */
[C---:B------:R-:W-:Y:S01]  /*3460*/  ISETP.GT.U32.AND P3, PT, R0.reuse, R241, PT ;  /* 0x000000f10000720c */ /* 0x040fe20003f64070 */
[----:B------:R-:W-:Y:S01]  /*3470*/  @!P5 IMAD.IADD R239, R239, 0x1, -R0 ;  /* 0x00000001efefd824 */ /* 0x000fe200078e0a00 */
[----:B------:R-:W-:Y:S01]  /*3480*/  ISETP.GT.U32.AND P5, PT, R0, R243, PT ;  /* 0x000000f30000720c */ /* 0x000fe20003fa4070 */
[----:B------:R-:W-:Y:S02]  /*3490*/  IMAD.MOV R8, RZ, RZ, -R8 ;  /* 0x000000ffff087224 */ /* 0x000fe400078e0a08 */
[----:B------:R-:W-:Y:S02]  /*34a0*/  VIADD R9, R6, 0x1a0 ;  /* 0x000001a006097836 */ /* 0x000fe40000000000 */
[----:B------:R-:W-:Y:S02]  /*34b0*/  IMAD R245, R0, R8, R245 ;  /* 0x0000000800f57224 */ /* 0x000fe400078e02f5 */
[----:B------:R-:W-:Y:S01]  /*34c0*/  VIADD R2, R6, 0x19c ;  /* 0x0000019c06027836 */ /* 0x000fe20000000000 */
[----:B------:R-:W-:Y:S01]  /*34d0*/  IABS R247, R9 ;  /* 0x0000000900f77213 */ /* 0x000fe20000000000 */
[----:B------:R-:W-:Y:S01]  /*34e0*/  @!P6 IMAD.MOV R239, RZ, RZ, -R239 ;  /* 0x000000ffffefe224 */ /* 0x000fe200078e0aef */
[----:B------:R-:W-:Y:S01]  /*34f0*/  ISETP.GT.U32.AND P6, PT, R0, R245, PT ;  /* 0x000000f50000720c */ /* 0x000fe20003fc4070 */
[--C-:B------:R-:W-:Y:S01]  /*3500*/  @!P3 IMAD.IADD R241, R241, 0x1, -R0.reuse ;  /* 0x00000001f1f1b824 */ /* 0x100fe200078e0a00 */
[----:B------:R-:W-:Y:S01]  /*3510*/  ISETP.GE.AND P3, PT, R2, RZ, PT ;  /* 0x000000ff0200720c */ /* 0x000fe20003f66270 */
[----:B------:R-:W-:Y:S01]  /*3520*/  @!P5 IMAD.IADD R243, R243, 0x1, -R0 ;  /* 0x00000001f3f3d824 */ /* 0x000fe200078e0a00 */
[----:B------:R-:W-:Y:S01]  /*3530*/  IABS R249, R2 ;  /* 0x0000000200f97213 */ /* 0x000fe20000000000 */
[----:B------:R-:W-:-:S03]  /*3540*/  IMAD.HI.U32 R2, R7, R247, RZ ;  /* 0x000000f707027227 */ /* 0x000fc600078e00ff */
[----:B------:R-:W-:Y:S01]  /*3550*/  ISETP.GT.U32.AND P5, PT, R0, R243, PT ;  /* 0x000000f30000720c */ /* 0x000fe20003fa4070 */
[----:B------:R-:W-:Y:S01]  /*3560*/  @!P2 IMAD.MOV R237, RZ, RZ, -R237 ;  /* 0x000000ffffeda224 */ /* 0x000fe200078e0aed */
[----:B------:R-:W-:Y:S01]  /*3570*/  ISETP.GE.AND P2, PT, R9, RZ, PT ;  /* 0x000000ff0900720c */ /* 0x000fe20003f46270 */
[----:B------:R-:W-:Y:S02]  /*3580*/  VIADD R8, R6, 0x198 ;  /* 0x0000019806087836 */ /* 0x000fe40000000000 */
[----:B------:R-:W-:Y:S02]  /*3590*/  IMAD.MOV R9, RZ, RZ, -R2 ;  /* 0x000000ffff097224 */ /* 0x000fe400078e0a02 */
[----:B------:R-:W-:Y:S01]  /*35a0*/  IMAD.HI.U32 R2, R7, R249, RZ ;  /* 0x000000f907027227 */ /* 0x000fe200078e00ff */
[----:B------:R-:W-:-:S03]  /*35b0*/  IABS R251, R8 ;  /* 0x0000000800fb7213 */ /* 0x000fc60000000000 */
[----:B------:R-:W-:Y:S02]  /*35c0*/  VIADD R10, R6, 0x194 ;  /* 0x00000194060a7836 */ /* 0x000fe40000000000 */
[----:B------:R-:W-:Y:S02]  /*35d0*/  @!P6 IMAD.IADD R245, R245, 0x1, -R0 ;  /* 0x00000001f5f5e824 */ /* 0x000fe400078e0a00 */
[----:B------:R-:W-:Y:S01]  /*35e0*/  IMAD.MOV R2, RZ, RZ, -R2 ;  /* 0x000000ffff027224 */ /* 0x000fe200078e0a02 */
[----:B------:R-:W-:Y:S01]  /*35f0*/  IABS R77, R10 ;  /* 0x0000000a004d7213 */ /* 0x000fe20000000000 */
[C---:B------:R-:W-:Y:S01]  /*3600*/  IMAD R247, R0.reuse, R9, R247 ;  /* 0x0000000900f77224 */ /* 0x040fe200078e02f7 */
[C---:B------:R-:W-:Y:S01]  /*3610*/  ISETP.GT.U32.AND P6, PT, R0.reuse, R245, PT ;  /* 0x000000f50000720c */ /* 0x040fe20003fc4070 */
[----:B------:R-:W-:Y:S02]  /*3620*/  IMAD R249, R0, R2, R249 ;  /* 0x0000000200f97224 */ /* 0x000fe400078e02f9 */
[----:B------:R-:W-:-:S04]  /*3630*/  IMAD.HI.U32 R2, R7, R251, RZ ;  /* 0x000000fb07027227 */ /* 0x000fc800078e00ff */
[----:B------:R-:W-:Y:S01]  /*3640*/  @!P1 IMAD.MOV R241, RZ, RZ, -R241 ;  /* 0x000000fffff19224 */ /* 0x000fe200078e0af1 */
[----:B------:R-:W-:Y:S01]  /*3650*/  ISETP.GE.AND P1, PT, R8, RZ, PT ;  /* 0x000000ff0800720c */ /* 0x000fe20003f26270 */
[----:B------:R-:W-:Y:S01]  /*3660*/  @!P5 IMAD.IADD R243, R243, 0x1, -R0 ;  /* 0x00000001f3f3d824 */ /* 0x000fe200078e0a00 */
[----:B------:R-:W-:Y:S01]  /*3670*/  ISETP.GT.U32.AND P5, PT, R0, R247, PT ;  /* 0x000000f70000720c */ /* 0x000fe20003fa4070 */
[----:B------:R-:W-:-:S04]  /*3680*/  IMAD.HI.U32 R8, R7, R77, RZ ;  /* 0x0000004d07087227 */ /* 0x000fc800078e00ff */
[----:B------:R-:W-:Y:S02]  /*3690*/  IMAD.MOV R2, RZ, RZ, -R2 ;  /* 0x000000ffff027224 */ /* 0x000fe400078e0a02 */
[----:B------:R-:W-:Y:S02]  /*36a0*/  IMAD.MOV R8, RZ, RZ, -R8 ;  /* 0x000000ffff087224 */ /* 0x000fe400078e0a08 */
[C---:B------:R-:W-:Y:S02]  /*36b0*/  IMAD R251, R0.reuse, R2, R251 ;  /* 0x0000000200fb7224 */ /* 0x040fe400078e02fb */
[C---:B------:R-:W-:Y:S02]  /*36c0*/  IMAD R77, R0.reuse, R8, R77 ;  /* 0x00000008004d7224 */ /* 0x040fe400078e024d */
[--C-:B------:R-:W-:Y:S01]  /*36d0*/  @!P6 IMAD.IADD R245, R245, 0x1, -R0.reuse ;  /* 0x00000001f5f5e824 */ /* 0x100fe200078e0a00 */
[C---:B------:R-:W-:Y:S01]  /*36e0*/  ISETP.GT.U32.AND P6, PT, R0.reuse, R251, PT ;  /* 0x000000fb0000720c */ /* 0x040fe20003fc4070 */
[----:B------:R-:W-:Y:S01]  /*36f0*/  @!P5 IMAD.IADD R247, R247, 0x1, -R0 ;  /* 0x00000001f7f7d824 */ /* 0x000fe200078e0a00 */
[----:B------:R-:W-:Y:S01]  /*3700*/  ISETP.GT.U32.AND P5, PT, R0, R77, PT ;  /* 0x0000004d0000720c */ /* 0x000fe20003fa4070 */
[----:B------:R-:W-:-:S02]  /*3710*/  VIADD R11, R6, 0x190 ;  /* 0x00000190060b7836 */ /* 0x000fc40000000000 */
[----:B------:R-:W-:Y:S01]  /*3720*/  @!P4 IMAD.MOV R243, RZ, RZ, -R243 ;  /* 0x000000fffff3c224 */ /* 0x000fe200078e0af3 */
[----:B------:R-:W-:Y:S01]  /*3730*/  ISETP.GT.U32.AND P4, PT, R0, R249, PT ;  /* 0x000000f90000720c */ /* 0x000fe20003f84070 */
[C---:B------:R-:W-:Y:S01]  /*3740*/  VIADD R12, R6.reuse, 0x18c ;  /* 0x0000018c060c7836 */ /* 0x040fe20000000000 */
[----:B------:R-:W-:Y:S01]  /*3750*/  IABS R76, R11 ;  /* 0x0000000b004c7213 */ /* 0x000fe20000000000 */
[C---:B------:R-:W-:Y:S02]  /*3760*/  VIADD R13, R6.reuse, 0x188 ;  /* 0x00000188060d7836 */ /* 0x040fe40000000000 */
[----:B------:R-:W-:Y:S01]  /*3770*/  VIADD R14, R6, 0x184 ;  /* 0x00000184060e7836 */ /* 0x000fe20000000000 */
[----:B------:R-:W-:Y:S01]  /*3780*/  IABS R75, R12 ;  /* 0x0000000c004b7213 */ /* 0x000fe20000000000 */
[----:B------:R-:W-:Y:S01]  /*3790*/  @!P6 IMAD.IADD R251, R251, 0x1, -R0 ;  /* 0x00000001fbfbe824 */ /* 0x000fe200078e0a00 */
[----:B------:R-:W-:Y:S01]  /*37a0*/  IABS R74, R13 ;  /* 0x0000000d004a7213 */ /* 0x000fe20000000000 */
[----:B------:R-:W-:Y:S01]  /*37b0*/  IMAD.HI.U32 R2, R7, R76, RZ ;  /* 0x0000004c07027227 */ /* 0x000fe200078e00ff */
[----:B------:R-:W-:-:S03]  /*37c0*/  IABS R73, R14 ;  /* 0x0000000e00497213 */ /* 0x000fc60000000000 */
[----:B------:R-:W-:Y:S01]  /*37d0*/  @!P5 IMAD.IADD R77, R77, 0x1, -R0 ;  /* 0x000000014d4dd824 */ /* 0x000fe200078e0a00 */
[----:B------:R-:W-:Y:S01]  /*37e0*/  ISETP.GT.U32.AND P5, PT, R0, R251, PT ;  /* 0x000000fb0000720c */ /* 0x000fe20003fa4070 */
[----:B------:R-:W-:Y:S02]  /*37f0*/  IMAD.MOV R9, RZ, RZ, -R2 ;  /* 0x000000ffff097224 */ /* 0x000fe400078e0a02 */
[----:B------:R-:W-:-:S04]  /*3800*/  IMAD.HI.U32 R2, R7, R75, RZ ;  /* 0x0000004b07027227 */ /* 0x000fc800078e00ff */
[----:B------:R-:W-:Y:S01]  /*3810*/  @!P4 IMAD.IADD R249, R249, 0x1, -R0 ;  /* 0x00000001f9f9c824 */ /* 0x000fe200078e0a00 */
[C---:B------:R-:W-:Y:S01]  /*3820*/  ISETP.GT.U32.AND P4, PT, R0.reuse, R247, PT ;  /* 0x000000f70000720c */ /* 0x040fe20003f84070 */
[----:B------:R-:W-:Y:S02]  /*3830*/  IMAD.MOV R2, RZ, RZ, -R2 ;  /* 0x000000ffff027224 */ /* 0x000fe400078e0a02 */
[C---:B------:R-:W-:Y:S01]  /*3840*/  IMAD R76, R0.reuse, R9, R76 ;  /* 0x00000009004c7224 */ /* 0x040fe200078e024c */
[C---:B------:R-:W-:Y:S01]  /*3850*/  ISETP.GT.U32.AND P6, PT, R0.reuse, R249, PT ;  /* 0x000000f90000720c */ /* 0x040fe20003fc4070 */
[C---:B------:R-:W-:Y:S02]  /*3860*/  IMAD R75, R0.reuse, R2, R75 ;  /* 0x00000002004b7224 */ /* 0x040fe400078e024b */
[----:B------:R-:W-:Y:S02]  /*3870*/  @!P5 IMAD.IADD R251, R251, 0x1, -R0 ;  /* 0x00000001fbfbd824 */ /* 0x000fe400078e0a00 */
[----:B------:R-:W-:Y:S01]  /*3880*/  IMAD.HI.U32 R2, R7, R74, RZ ;  /* 0x0000004a07027227 */ /* 0x000fe200078e00ff */
[----:B------:R-:W-:-:S03]  /*3890*/  ISETP.GT.U32.AND P5, PT, R0, R75, PT ;  /* 0x0000004b0000720c */ /* 0x000fc60003fa4070 */
[----:B------:R-:W-:Y:S02]  /*38a0*/  IMAD.MOV R9, RZ, RZ, -R2 ;  /* 0x000000ffff097224 */ /* 0x000fe400078e0a02 */
[----:B------:R-:W-:Y:S01]  /*38b0*/  @!P0 IMAD.MOV R245, RZ, RZ, -R245 ;  /* 0x000000fffff58224 */ /* 0x000fe200078e0af5 */
[----:B------:R-:W-:Y:S01]  /*38c0*/  ISETP.GT.U32.AND P0, PT, R0, R77, PT ;  /* 0x0000004d0000720c */ /* 0x000fe20003f04070 */
[--C-:B------:R-:W-:Y:S01]  /*38d0*/  @!P6 IMAD.IADD R249, R249, 0x1, -R0.reuse ;  /* 0x00000001f9f9e824 */ /* 0x100fe200078e0a00 */
[----:B------:R-:W-:Y:S01]  /*38e0*/  ISETP.GE.AND P6, PT, R10, RZ, PT ;  /* 0x000000ff0a00720c */ /* 0x000fe20003fc6270 */
[----:B------:R-:W-:Y:S02]  /*38f0*/  VIADD R10, R6, 0x180 ;  /* 0x00000180060a7836 */ /* 0x000fe40000000000 */
[--C-:B------:R-:W-:Y:S01]  /*3900*/  @!P4 IMAD.IADD R247, R247, 0x1, -R0.reuse ;  /* 0x00000001f7f7c824 */ /* 0x100fe200078e0a00 */
[C---:B------:R-:W-:Y:S01]  /*3910*/  ISETP.GT.U32.AND P4, PT, R0.reuse, R76, PT ;  /* 0x0000004c0000720c */ /* 0x040fe20003f84070 */
[----:B------:R-:W-:Y:S01]  /*3920*/  @!P5 IMAD.IADD R75, R75, 0x1, -R0 ;  /* 0x000000014b4bd824 */ /* 0x000fe200078e0a00 */
[----:B------:R-:W-:Y:S01]  /*3930*/  IABS R72, R10 ;  /* 0x0000000a00487213 */ /* 0x000fe20000000000 */
[----:B------:R-:W-:-:S02]  /*3940*/  IMAD R74, R0, R9, R74 ;  /* 0x00000009004a7224 */ /* 0x000fc400078e024a */
[----:B------:R-:W-:Y:S01]  /*3950*/  IMAD.HI.U32 R8, R7, R73, RZ ;  /* 0x0000004907087227 */ /* 0x000fe200078e00ff */
[----:B------:R-:W-:-:S03]  /*3960*/  ISETP.GT.U32.AND P5, PT, R0, R75, PT ;  /* 0x0000004b0000720c */ /* 0x000fc60003fa4070 */
[----:B------:R-:W-:-:S04]  /*3970*/  IMAD.HI.U32 R2, R7, R72, RZ ;  /* 0x0000004807027227 */ /* 0x000fc800078e00ff */
[----:B------:R-:W-:Y:S02]  /*3980*/  IMAD.MOV R9, RZ, RZ, -R2 ;  /* 0x000000ffff097224 */ /* 0x000fe400078e0a02 */
[----:B------:R-:W-:Y:S02]  /*3990*/  IMAD.MOV R8, RZ, RZ, -R8 ;  /* 0x000000ffff087224 */ /* 0x000fe400078e0a08 */
[C---:B------:R-:W-:Y:S02]  /*39a0*/  IMAD R72, R0.reuse, R9, R72 ;  /* 0x0000000900487224 */ /* 0x040fe400078e0248 */
[--C-:B------:R-:W-:Y:S02]  /*39b0*/  @!P5 IMAD.IADD R75, R75, 0x1, -R0.reuse ;  /* 0x000000014b4bd824 */ /* 0x100fe400078e0a00 */
[--C-:B------:R-:W-:Y:S01]  /*39c0*/  @!P0 IMAD.IADD R77, R77, 0x1, -R0.reuse ;  /* 0x000000014d4d8824 */ /* 0x100fe200078e0a00 */
[----:B------:R-:W-:Y:S01]  /*39d0*/  ISETP.GT.U32.AND P5, PT, R0, R72, PT ;  /* 0x000000480000720c */ /* 0x000fe20003fa4070 */
[----:B------:R-:W-:Y:S01]  /*39e0*/  @!P4 IMAD.IADD R76, R76, 0x1, -R0 ;  /* 0x000000014c4cc824 */ /* 0x000fe200078e0a00 */
[----:B------:R-:W-:Y:S01]  /*39f0*/  ISETP.GE.AND P0, PT, R11, RZ, PT ;  /* 0x000000ff0b00720c */ /* 0x000fe20003f06270 */
[----:B------:R-:W-:Y:S01]  /*3a00*/  IMAD R73, R0, R8, R73 ;  /* 0x0000000800497224 */ /* 0x000fe200078e0249 */
[----:B------:R-:W-:Y:S01]  /*3a10*/  ISETP.GE.AND P4, PT, R12, RZ, PT ;  /* 0x000000ff0c00720c */ /* 0x000fe20003f86270 */
[----:B------:R-:W-:-:S02]  /*3a20*/  VIADD R11, R6, 0x17c ;  /* 0x0000017c060b7836 */ /* 0x000fc40000000000 */
[----:B------:R-:W-:Y:S01]  /*3a30*/  @!P2 IMAD.MOV R247, RZ, RZ, -R247 ;  /* 0x000000fffff7a224 */ /* 0x000fe200078e0af7 */
[C---:B------:R-:W-:Y:S01]  /*3a40*/  ISETP.GT.U32.AND P2, PT, R0.reuse, R76, PT ;  /* 0x0000004c0000720c */ /* 0x040fe20003f44070 */
[----:B------:R-:W-:Y:S01]  /*3a50*/  @!P6 IMAD.MOV R77, RZ, RZ, -R77 ;  /* 0x000000ffff4de224 */ /* 0x000fe200078e0a4d */
[----:B------:R-:W-:Y:S01]  /*3a60*/  ISETP.GT.U32.AND P6, PT, R0, R73, PT ;  /* 0x000000490000720c */ /* 0x000fe20003fc4070 */
[----:B------:R-:W-:Y:S01]  /*3a70*/  VIADD R12, R6, 0x178 ;  /* 0x00000178060c7836 */ /* 0x000fe20000000000 */
[----:B------:R-:W-:Y:S01]  /*3a80*/  IABS R71, R11 ;  /* 0x0000000b00477213 */ /* 0x000fe20000000000 */
[----:B------:R-:W-:Y:S01]  /*3a90*/  @!P3 IMAD.MOV R249, RZ, RZ, -R249 ;  /* 0x000000fffff9b224 */ /* 0x000fe200078e0af9 */
[----:B------:R-:W-:Y:S01]  /*3aa0*/  ISETP.GT.U32.AND P3, PT, R0, R74, PT ;  /* 0x0000004a0000720c */ /* 0x000fe20003f64070 */
[----:B------:R-:W-:Y:S01]  /*3ab0*/  @!P5 IMAD.IADD R72, R72, 0x1, -R0 ;  /* 0x000000014848d824 */ /* 0x000fe200078e0a00 */
[----:B------:R-:W-:Y:S01]  /*3ac0*/  IABS R70, R12 ;  /* 0x0000000c00467213 */ /* 0x000fe20000000000 */
[----:B------:R-:W-:-:S03]  /*3ad0*/  IMAD.HI.U32 R2, R7, R71, RZ ;  /* 0x0000004707027227 */ /* 0x000fc600078e00ff */
[----:B------:R-:W-:Y:S01]  /*3ae0*/  ISETP.GT.U32.AND P5, PT, R0, R72, PT ;  /* 0x000000480000720c */ /* 0x000fe20003fa4070 */
[----:B------:R-:W-:Y:S02]  /*3af0*/  IMAD.MOV R8, RZ, RZ, -R2 ;  /* 0x000000ffff087224 */ /* 0x000fe400078e0a02 */
[----:B------:R-:W-:-:S04]  /*3b00*/  IMAD.HI.U32 R2, R7, R70, RZ ;  /* 0x0000004607027227 */ /* 0x000fc800078e00ff */
[--C-:B------:R-:W-:Y:S01]  /*3b10*/  @!P2 IMAD.IADD R76, R76, 0x1, -R0.reuse ;  /* 0x000000014c4ca824 */ /* 0x100fe200078e0a00 */
[----:B------:R-:W-:Y:S01]  /*3b20*/  ISETP.GE.AND P2, PT, R14, RZ, PT ;  /* 0x000000ff0e00720c */ /* 0x000fe20003f46270 */
[----:B------:R-:W-:Y:S02]  /*3b30*/  @!P6 IMAD.IADD R73, R73, 0x1, -R0 ;  /* 0x000000014949e824 */ /* 0x000fe400078e0a00 */
[----:B------:R-:W-:Y:S02]  /*3b40*/  IMAD.MOV R9, RZ, RZ, -R2 ;  /* 0x000000ffff097224 */ /* 0x000fe400078e0a02 */
[----:B------:R-:W-:Y:S01]  /*3b50*/  @!P0 IMAD.MOV R76, RZ, RZ, -R76 ;  /* 0x000000ffff4c8224 */ /* 0x000fe200078e0a4c */
[----:B------:R-:W-:Y:S01]  /*3b60*/  ISETP.GT.U32.AND P0, PT, R0, R73, PT ;  /* 0x000000490000720c */ /* 0x000fe20003f04070 */
[----:B------:R-:W-:Y:S01]  /*3b70*/  @!P3 IMAD.IADD R74, R74, 0x1, -R0 ;  /* 0x000000014a4ab824 */ /* 0x000fe200078e0a00 */
[----:B------:R-:W-:Y:S01]  /*3b80*/  ISETP.GE.AND P3, PT, R10, RZ, PT ;  /* 0x000000ff0a00720c */ /* 0x000fe20003f66270 */
[----:B------:R-:W-:-:S02]  /*3b90*/  IMAD R70, R0, R9, R70 ;  /* 0x0000000900467224 */ /* 0x000fc400078e0246 */
[----:B------:R-:W-:Y:S01]  /*3ba0*/  VIADD R10, R6, 0x174 ;  /* 0x00000174060a7836 */ /* 0x000fe20000000000 */
[----:B------:R-:W-:Y:S01]  /*3bb0*/  ISETP.GT.U32.AND P6, PT, R0, R74, PT ;  /* 0x0000004a0000720c */ /* 0x000fe20003fc4070 */
[----:B------:R-:W-:Y:S01]  /*3bc0*/  @!P1 IMAD.MOV R251, RZ, RZ, -R251 ;  /* 0x000000fffffb9224 */ /* 0x000fe200078e0afb */
[----:B------:R-:W-:Y:S01]  /*3bd0*/  ISETP.GE.AND P1, PT, R13, RZ, PT ;  /* 0x000000ff0d00720c */ /* 0x000fe20003f26270 */
[--C-:B------:R-:W-:Y:S01]  /*3be0*/  @!P5 IMAD.IADD R72, R72, 0x1, -R0.reuse ;  /* 0x000000014848d824 */ /* 0x100fe200078e0a00 */
[----:B------:R-:W-:Y:S01]  /*3bf0*/  ISETP.GT.U32.AND P5, PT, R0, R70, PT ;  /* 0x000000460000720c */ /* 0x000fe20003fa4070 */
[C---:B------:R-:W-:Y:S01]  /*3c00*/  VIADD R13, R6.reuse, 0x170 ;  /* 0x00000170060d7836 */ /* 0x040fe20000000000 */
[----:B------:R-:W-:Y:S01]  /*3c10*/  IABS R69, R10 ;  /* 0x0000000a00457213 */ /* 0x000fe20000000000 */
[----:B------:R-:W-:Y:S01]  /*3c20*/  @!P0 IMAD.IADD R73, R73, 0x1, -R0 ;  /* 0x0000000149498824 */ /* 0x000fe200078e0a00 */
[----:B------:R-:W-:Y:S01]  /*3c30*/  ISETP.GE.AND P0, PT, R11, RZ, PT ;  /* 0x000000ff0b00720c */ /* 0x000fe20003f06270 */
[----:B------:R-:W-:Y:S01]  /*3c40*/  VIADD R11, R6, 0x16c ;  /* 0x0000016c060b7836 */ /* 0x000fe20000000000 */
[----:B------:R-:W-:Y:S01]  /*3c50*/  IABS R68, R13 ;  /* 0x0000000d00447213 */ /* 0x000fe20000000000 */
[----:B------:R-:W-:-:S03]  /*3c60*/  IMAD.HI.U32 R2, R7, R69, RZ ;  /* 0x0000004507027227 */ /* 0x000fc600078e00ff */
[----:B------:R-:W-:Y:S01]  /*3c70*/  IABS R67, R11 ;  /* 0x0000000b00437213 */ /* 0x000fe20000000000 */
[----:B------:R-:W-:Y:S02]  /*3c80*/  IMAD R71, R0, R8, R71 ;  /* 0x0000000800477224 */ /* 0x000fe400078e0247 */
[----:B------:R-:W-:-:S04]  /*3c90*/  IMAD.HI.U32 R8, R7, R68, RZ ;  /* 0x0000004407087227 */ /* 0x000fc800078e00ff */
[----:B------:R-:W-:Y:S02]  /*3ca0*/  IMAD.MOV R2, RZ, RZ, -R2 ;  /* 0x000000ffff027224 */ /* 0x000fe400078e0a02 */
[--C-:B------:R-:W-:Y:S01]  /*3cb0*/  @!P6 IMAD.IADD R74, R74, 0x1, -R0.reuse ;  /* 0x000000014a4ae824 */ /* 0x100fe200078e0a00 */
[----:B------:R-:W-:Y:S01]  /*3cc0*/  ISETP.GT.U32.AND P6, PT, R0, R71, PT ;  /* 0x000000470000720c */ /* 0x000fe20003fc4070 */
[----:B------:R-:W-:Y:S02]  /*3cd0*/  @!P5 IMAD.IADD R70, R70, 0x1, -R0 ;  /* 0x000000014646d824 */ /* 0x000fe400078e0a00 */
[----:B------:R-:W-:Y:S02]  /*3ce0*/  IMAD.MOV R9, RZ, RZ, -R8 ;  /* 0x000000ffff097224 */ /* 0x000fe400078e0a08 */
[C---:B------:R-:W-:Y:S02]  /*3cf0*/  IMAD R69, R0.reuse, R2, R69 ;  /* 0x0000000200457224 */ /* 0x040fe400078e0245 */
[----:B------:R-:W-:Y:S01]  /*3d00*/  @!P1 IMAD.MOV R74, RZ, RZ, -R74 ;  /* 0x000000ffff4a9224 */ /* 0x000fe200078e0a4a */
[C---:B------:R-:W-:Y:S01]  /*3d10*/  ISETP.GT.U32.AND P1, PT, R0.reuse, R70, PT ;  /* 0x000000460000720c */ /* 0x040fe20003f24070 */
[----:B------:R-:W-:-:S02]  /*3d20*/  IMAD R68, R0, R9, R68 ;  /* 0x0000000900447224 */ /* 0x000fc400078e0244 */
[----:B------:R-:W-:-:S04]  /*3d30*/  IMAD.HI.U32 R2, R7, R67, RZ ;  /* 0x0000004307027227 */ /* 0x000fc800078e00ff */
[----:B------:R-:W-:Y:S01]  /*3d40*/  @!P4 IMAD.MOV R75, RZ, RZ, -R75 ;  /* 0x000000ffff4bc224 */ /* 0x000fe200078e0a4b */
[C---:B------:R-:W-:Y:S01]  /*3d50*/  ISETP.GT.U32.AND P4, PT, R0.reuse, R69, PT ;  /* 0x000000450000720c */ /* 0x040fe20003f84070 */
[----:B------:R-:W-:Y:S02]  /*3d60*/  IMAD.MOV R2, RZ, RZ, -R2 ;  /* 0x000000ffff027224 */ /* 0x000fe400078e0a02 */
[----:B------:R-:W-:Y:S01]  /*3d70*/  @!P3 IMAD.MOV R72, RZ, RZ, -R72 ;  /* 0x000000ffff48b224 */ /* 0x000fe200078e0a48 */
[C---:B------:R-:W-:Y:S01]  /*3d80*/  ISETP.GT.U32.AND P3, PT, R0.reuse, R68, PT ;  /* 0x000000440000720c */ /* 0x040fe20003f64070 */
[----:B------:R-:W-:Y:S02]  /*3d90*/  IMAD R67, R0, R2, R67 ;  /* 0x0000000200437224 */ /* 0x000fe400078e0243 */
[----:B------:R-:W-:Y:S02]  /*3da0*/  VIADD R8, R6, 0x168 ;  /* 0x0000016806087836 */ /* 0x000fe40000000000 */
[--C-:B------:R-:W-:Y:S01]  /*3db0*/  @!P1 IMAD.IADD R70, R70, 0x1, -R0.reuse ;  /* 0x0000000146469824 */ /* 0x100fe200078e0a00 */
[C---:B------:R-:W-:Y:S01]  /*3dc0*/  ISETP.GT.U32.AND P1, PT, R0.reuse, R67, PT ;  /* 0x000000430000720c */ /* 0x040fe20003f24070 */
[--C-:B------:R-:W-:Y:S01]  /*3dd0*/  @!P6 IMAD.IADD R71, R71, 0x1, -R0.reuse ;  /* 0x000000014747e824 */ /* 0x100fe200078e0a00 */
[----:B------:R-:W-:Y:S01]  /*3de0*/  IABS R66, R8 ;  /* 0x0000000800427213 */ /* 0x000fe20000000000 */
[--C-:B------:R-:W-:Y:S01]  /*3df0*/  @!P4 IMAD.IADD R69, R69, 0x1, -R0.reuse ;  /* 0x000000014545c824 */ /* 0x100fe200078e0a00 */
[----:B------:R-:W-:Y:S01]  /*3e00*/  ISETP.GE.AND P4, PT, R11, RZ, PT ;  /* 0x000000ff0b00720c */ /* 0x000fe20003f86270 */
[----:B------:R-:W-:Y:S01]  /*3e10*/  @!P2 IMAD.MOV R73, RZ, RZ, -R73 ;  /* 0x000000ffff49a224 */ /* 0x000fe200078e0a49 */
[----:B------:R-:W-:Y:S01]  /*3e20*/  ISETP.GT.U32.AND P5, PT, R0, R71, PT ;  /* 0x000000470000720c */ /* 0x000fe20003fa4070 */
[----:B------:R-:W-:Y:S01]  /*3e30*/  @!P3 IMAD.IADD R68, R68, 0x1, -R0 ;  /* 0x000000014444b824 */ /* 0x000fe200078e0a00 */
[----:B------:R-:W-:Y:S01]  /*3e40*/  ISETP.GT.U32.AND P3, PT, R0, R69, PT ;  /* 0x000000450000720c */ /* 0x000fe20003f64070 */
[----:B------:R-:W-:Y:S01]  /*3e50*/  IMAD.HI.U32 R2, R7, R66, RZ ;  /* 0x0000004207027227 */ /* 0x000fe200078e00ff */
[----:B------:R-:W-:-:S02]  /*3e60*/  ISETP.GE.AND P2, PT, R10, RZ, PT ;  /* 0x000000ff0a00720c */ /* 0x000fc40003f46270 */
[----:B------:R-:W-:Y:S01]  /*3e70*/  ISETP.GE.AND P6, PT, R12, RZ, PT ;  /* 0x000000ff0c00720c */ /* 0x000fe20003fc6270 */
[----:B------:R-:W-:Y:S02]  /*3e80*/  VIADD R10, R6, 0x164 ;  /* 0x00000164060a7836 */ /* 0x000fe40000000000 */
[----:B------:R-:W-:Y:S02]  /*3e90*/  IMAD.MOV R9, RZ, RZ, -R2 ;  /* 0x000000ffff097224 */ /* 0x000fe400078e0a02 */
[----:B------:R-:W-:Y:S01]  /*3ea0*/  @!P1 IMAD.IADD R67, R67, 0x1, -R0 ;  /* 0x0000000143439824 */ /* 0x000fe200078e0a00 */
[----:B------:R-:W-:Y:S01]  /*3eb0*/  IABS R65, R10 ;  /* 0x0000000a00417213 */ /* 0x000fe20000000000 */
[C---:B------:R-:W-:Y:S02]  /*3ec0*/  IMAD R66, R0.reuse, R9, R66 ;  /* 0x0000000900427224 */ /* 0x040fe400078e0242 */
[----:B------:R-:W-:Y:S01]  /*3ed0*/  @!P3 IMAD.IADD R69, R69, 0x1, -R0 ;  /* 0x000000014545b824 */ /* 0x000fe200078e0a00 */
[C---:B------:R-:W-:Y:S01]  /*3ee0*/  ISETP.GT.U32.AND P1, PT, R0.reuse, R67, PT ;  /* 0x000000430000720c */ /* 0x040fe20003f24070 */
[----:B------:R-:W-:Y:S01]  /*3ef0*/  IMAD.HI.U32 R2, R7, R65, RZ ;  /* 0x0000004107027227 */ /* 0x000fe200078e00ff */
[----:B------:R-:W-:-:S03]  /*3f00*/  ISETP.GT.U32.AND P3, PT, R0, R66, PT ;  /* 0x000000420000720c */ /* 0x000fc60003f64070 */
[----:B------:R-:W-:Y:S01]  /*3f10*/  @!P5 IMAD.IADD R71, R71, 0x1, -R0 ;  /* 0x000000014747d824 */ /* 0x000fe200078e0a00 */
[----:B------:R-:W-:Y:S01]  /*3f20*/  ISETP.GE.AND P5, PT, R13, RZ, PT ;  /* 0x000000ff0d00720c */ /* 0x000fe20003fa6270 */
[----:B------:R-:W-:Y:S02]  /*3f30*/  IMAD.MOV R2, RZ, RZ, -R2 ;  /* 0x000000ffff027224 */ /* 0x000fe400078e0a02 */
[----:B------:R-:W-:Y:S01]  /*3f40*/  @!P0 IMAD.MOV R71, RZ, RZ, -R71 ;  /* 0x000000ffff478224 */ /* 0x000fe200078e0a47 */
[C---:B------:R-:W-:Y:S01]  /*3f50*/  ISETP.GT.U32.AND P0, PT, R0.reuse, R68, PT ;  /* 0x000000440000720c */ /* 0x040fe20003f04070 */
[----:B------:R-:W-:Y:S02]  /*3f60*/  IMAD R65, R0, R2, R65 ;  /* 0x0000000200417224 */ /* 0x000fe400078e0241 */
[----:B------:R-:W-:Y:S02]  /*3f70*/  VIADD R11, R6, 0x160 ;  /* 0x00000160060b7836 */ /* 0x000fe40000000000 */
[--C-:B------:R-:W-:Y:S01]  /*3f80*/  @!P1 IMAD.IADD R67, R67, 0x1, -R0.reuse ;  /* 0x0000000143439824 */ /* 0x100fe200078e0a00 */
[----:B------:R-:W-:Y:S01]  /*3f90*/  ISETP.GT.U32.AND P1, PT, R0, R65, PT ;  /* 0x000000410000720c */ /* 0x000fe20003f24070 */
[----:B------:R-:W-:Y:S01]  /*3fa0*/  VIADD R12, R6, 0x158 ;  /* 0x00000158060c7836 */ /* 0x000fe20000000000 */
[----:B------:R-:W-:Y:S01]  /*3fb0*/  IABS R64, R11 ;  /* 0x0000000b00407213 */ /* 0x000fe20000000000 */
[----:B------:R-:W-:Y:S01]  /*3fc0*/  @!P3 IMAD.IADD R66, R66, 0x1, -R0 ;  /* 0x000000014242b824 */ /* 0x000fe200078e0a00 */
[----:B------:R-:W-:Y:S01]  /*3fd0*/  ISETP.GE.AND P3, PT, R11, RZ, PT ;  /* 0x000000ff0b00720c */ /* 0x000fe20003f66270 */
[----:B------:R-:W-:Y:S01]  /*3fe0*/  @!P2 IMAD.MOV R69, RZ, RZ, -R69 ;  /* 0x000000ffff45a224 */ /* 0x000fe200078e0a45 */
[----:B------:R-:W-:Y:S01]  /*3ff0*/  IABS R62, R12 ;  /* 0x0000000c003e7213 */ /* 0x000fe20000000000 */
[----:B------:R-:W-:Y:S01]  /*4000*/  IMAD.HI.U32 R2, R7, R64, RZ ;  /* 0x0000004007027227 */ /* 0x000fe200078e00ff */
[----:B------:R-:W-:-:S03]  /*4010*/  ISETP.GT.U32.AND P2, PT, R0, R66, PT ;  /* 0x000000420000720c */ /* 0x000fc60003f44070 */
[----:B------:R-:W-:Y:S01]  /*4020*/  @!P0 IMAD.IADD R68, R68, 0x1, -R0 ;  /* 0x0000000144448824 */ /* 0x000fe200078e0a00 */
[----:B------:R-:W-:Y:S01]  /*4030*/  ISETP.GE.AND P0, PT, R10, RZ, PT ;  /* 0x000000ff0a00720c */ /* 0x000fe20003f06270 */
[----:B------:R-:W-:Y:S01]  /*4040*/  @!P6 IMAD.MOV R70, RZ, RZ, -R70 ;  /* 0x000000ffff46e224 */ /* 0x000fe200078e0a46 */
[----:B------:R-:W-:Y:S01]  /*4050*/  ISETP.GE.AND P6, PT, R8, RZ, PT ;  /* 0x000000ff0800720c */ /* 0x000fe20003fc6270 */
[----:B------:R-:W-:Y:S02]  /*4060*/  VIADD R10, R6, 0x15c ;  /* 0x0000015c060a7836 */ /* 0x000fe40000000000 */
[----:B------:R-:W-:Y:S02]  /*4070*/  IMAD.MOV R9, RZ, RZ, -R2 ;  /* 0x000000ffff097224 */ /* 0x000fe400078e0a02 */
[----:B------:R-:W-:Y:S01]  /*4080*/  IMAD.HI.U32 R8, R7, R62, RZ ;  /* 0x0000003e07087227 */ /* 0x000fe200078e00ff */
[----:B------:R-:W-:-:S03]  /*4090*/  IABS R63, R10 ;  /* 0x0000000a003f7213 */ /* 0x000fc60000000000 */
[----:B------:R-:W-:Y:S02]  /*40a0*/  @!P1 IMAD.IADD R65, R65, 0x1, -R0 ;  /* 0x0000000141419824 */ /* 0x000fe400078e0a00 */
[C---:B------:R-:W-:Y:S02]  /*40b0*/  IMAD R64, R0.reuse, R9, R64 ;  /* 0x0000000900407224 */ /* 0x040fe400078e0240 */
[----:B------:R-:W-:Y:S01]  /*40c0*/  IMAD.MOV R9, RZ, RZ, -R8 ;  /* 0x000000ffff097224 */ /* 0x000fe200078e0a08 */
[----:B------:R-:W-:Y:S01]  /*40d0*/  ISETP.GT.U32.AND P1, PT, R0, R65, PT ;  /* 0x000000410000720c */ /* 0x000fe20003f24070 */
[----:B------:R-:W-:-:S04]  /*40e0*/  IMAD.HI.U32 R2, R7, R63, RZ ;  /* 0x0000003f07027227 */ /* 0x000fc800078e00ff */
[----:B------:R-:W-:Y:S01]  /*40f0*/  @!P2 IMAD.IADD R66, R66, 0x1, -R0 ;  /* 0x000000014242a824 */ /* 0x000fe200078e0a00 */
[----:B------:R-:W-:Y:S01]  /*4100*/  ISETP.GE.AND P2, PT, R12, RZ, PT ;  /* 0x000000ff0c00720c */ /* 0x000fe20003f46270 */
[C---:B------:R-:W-:Y:S02]  /*4110*/  IMAD R62, R0.reuse, R9, R62 ;  /* 0x00000009003e7224 */ /* 0x040fe400078e023e */
[----:B------:R-:W-:Y:S02]  /*4120*/  IMAD.MOV R2, RZ, RZ, -R2 ;  /* 0x000000ffff027224 */ /* 0x000fe400078e0a02 */
[----:B------:R-:W-:Y:S01]  /*4130*/  @!P6 IMAD.MOV R66, RZ, RZ, -R66 ;  /* 0x000000ffff42e224 */ /* 0x000fe200078e0a42 */
[C---:B------:R-:W-:Y:S01]  /*4140*/  ISETP.GT.U32.AND P6, PT, R0.reuse, R62, PT ;  /* 0x0000003e0000720c */ /* 0x040fe20003fc4070 */
[C---:B------:R-:W-:Y:S02]  /*4150*/  IMAD R63, R0.reuse, R2, R63 ;  /* 0x00000002003f7224 */ /* 0x040fe400078e023f */
[----:B------:R-:W-:Y:S01]  /*4160*/  @!P5 IMAD.MOV R68, RZ, RZ, -R68 ;  /* 0x000000ffff44d224 */ /* 0x000fe200078e0a44 */
[C---:B------:R-:W-:Y:S01]  /*4170*/  ISETP.GT.U32.AND P5, PT, R0.reuse, R64, PT ;  /* 0x000000400000720c */ /* 0x040fe20003fa4070 */
[----:B------:R-:W-:Y:S01]  /*4180*/  @!P1 IMAD.IADD R65, R65, 0x1, -R0 ;  /* 0x0000000141419824 */ /* 0x000fe200078e0a00 */
[----:B------:R-:W-:Y:S01]  /*4190*/  ISETP.GT.U32.AND P1, PT, R0, R63, PT ;  /* 0x0000003f0000720c */ /* 0x000fe20003f24070 */
[----:B------:R-:W-:-:S02]  /*41a0*/  VIADD R11, R6, 0x14c ;  /* 0x0000014c060b7836 */ /* 0x000fc40000000000 */
[----:B------:R-:W-:Y:S02]  /*41b0*/  VIADD R8, R6, 0x154 ;  /* 0x0000015406087836 */ /* 0x000fe40000000000 */
[----:B------:R-:W-:Y:S01]  /*41c0*/  @!P4 IMAD.MOV R67, RZ, RZ, -R67 ;  /* 0x000000ffff43c224 */ /* 0x000fe200078e0a43 */
[----:B------:R-:W-:Y:S01]  /*41d0*/  IABS R59, R11 ;  /* 0x0000000b003b7213 */ /* 0x000fe20000000000 */
[--C-:B------:R-:W-:Y:S01]  /*41e0*/  @!P6 IMAD.IADD R62, R62, 0x1, -R0.reuse ;  /* 0x000000013e3ee824 */ /* 0x100fe200078e0a00 */
[----:B------:R-:W-:Y:S01]  /*41f0*/  ISETP.GE.AND P4, PT, R10, RZ, PT ;  /* 0x000000ff0a00720c */ /* 0x000fe20003f86270 */
[----:B------:R-:W-:Y:S01]  /*4200*/  VIADD R10, R6, 0x150 ;  /* 0x00000150060a7836 */ /* 0x000fe20000000000 */
[----:B------:R-:W-:Y:S01]  /*4210*/  IABS R61, R8 ;  /* 0x00000008003d7213 */ /* 0x000fe20000000000 */
[--C-:B------:R-:W-:Y:S01]  /*4220*/  @!P5 IMAD.IADD R64, R64, 0x1, -R0.reuse ;  /* 0x000000014040d824 */ /* 0x100fe200078e0a00 */
[----:B------:R-:W-:Y:S01]  /*4230*/  ISETP.GT.U32.AND P6, PT, R0, R62, PT ;  /* 0x0000003e0000720c */ /* 0x000fe20003fc4070 */
[----:B------:R-:W-:Y:S01]  /*4240*/  @!P0 IMAD.MOV R65, RZ, RZ, -R65 ;  /* 0x000000ffff418224 */ /* 0x000fe200078e0a41 */
[----:B------:R-:W-:Y:S01]  /*4250*/  ISETP.GE.AND P0, PT, R8, RZ, PT ;  /* 0x000000ff0800720c */ /* 0x000fe20003f06270 */
[----:B------:R-:W-:Y:S01]  /*4260*/  @!P1 IMAD.IADD R63, R63, 0x1, -R0 ;  /* 0x000000013f3f9824 */ /* 0x000fe200078e0a00 */
[----:B------:R-:W-:Y:S01]  /*4270*/  ISETP.GT.U32.AND P5, PT, R0, R64, PT ;  /* 0x000000400000720c */ /* 0x000fe20003fa4070 */
[----:B------:R-:W-:Y:S01]  /*4280*/  IMAD.HI.U32 R8, R7, R59, RZ ;  /* 0x0000003b07087227 */ /* 0x000fe200078e00ff */
[----:B------:R-:W-:-:S02]  /*4290*/  IABS R60, R10 ;  /* 0x0000000a003c7213 */ /* 0x000fc40000000000 */
[----:B------:R-:W-:Y:S01]  /*42a0*/  ISETP.GT.U32.AND P1, PT, R0, R63, PT ;  /* 0x0000003f0000720c */ /* 0x000fe20003f24070 */
[----:B------:R-:W-:-:S04]  /*42b0*/  IMAD.HI.U32 R2, R7, R61, RZ ;  /* 0x0000003d07027227 */ /* 0x000fc800078e00ff */
[----:B------:R-:W-:Y:S02]  /*42c0*/  IMAD.MOV R8, RZ, RZ, -R8 ;  /* 0x000000ffff087224 */ /* 0x000fe400078e0a08 */
[----:B------:R-:W-:Y:S02]  /*42d0*/  IMAD.MOV R9, RZ, RZ, -R2 ;  /* 0x000000ffff097224 */ /* 0x000fe400078e0a02 */
[----:B------:R-:W-:-:S04]  /*42e0*/  IMAD.HI.U32 R2, R7, R60, RZ ;  /* 0x0000003c07027227 */ /* 0x000fc800078e00ff */
[----:B------:R-:W-:Y:S02]  /*42f0*/  IMAD R59, R0, R8, R59 ;  /* 0x00000008003b7224 */ /* 0x000fe400078e023b */
[----:B------:R-:W-:Y:S02]  /*4300*/  @!P6 IMAD.IADD R62, R62, 0x1, -R0 ;  /* 0x000000013e3ee824 */ /* 0x000fe400078e0a00 */
[C---:B------:R-:W-:Y:S02]  /*4310*/  IMAD R61, R0.reuse, R9, R61 ;  /* 0x00000009003d7224 */ /* 0x040fe400078e023d */
[----:B------:R-:W-:Y:S02]  /*4320*/  IMAD.MOV R9, RZ, RZ, -R2 ;  /* 0x000000ffff097224 */ /* 0x000fe400078e0a02 */
[----:B------:R-:W-:Y:S01]  /*4330*/  @!P2 IMAD.MOV R62, RZ, RZ, -R62 ;  /* 0x000000ffff3ea224 */ /* 0x000fe200078e0a3e */
[----:B------:R-:W-:Y:S01]  /*4340*/  ISETP.GT.U32.AND P2, PT, R0, R59, PT ;  /* 0x0000003b0000720c */ /* 0x000fe20003f44070 */
[--C-:B------:R-:W-:Y:S01]  /*4350*/  @!P5 IMAD.IADD R64, R64, 0x1, -R0.reuse ;  /* 0x000000014040d824 */ /* 0x100fe200078e0a00 */
[----:B------:R-:W-:Y:S01]  /*4360*/  ISETP.GE.AND P5, PT, R10, RZ, PT ;  /* 0x000000ff0a00720c */ /* 0x000fe20003fa6270 */
[----:B------:R-:W-:Y:S01]  /*4370*/  @!P1 IMAD.IADD R63, R63, 0x1, -R0 ;  /* 0x000000013f3f9824 */ /* 0x000fe200078e0a00 */
[C---:B------:R-:W-:Y:S01]  /*4380*/  ISETP.GT.U32.AND P1, PT, R0.reuse, R61, PT ;  /* 0x0000003d0000720c */ /* 0x040fe20003f24070 */
[----:B------:R-:W-:-:S02]  /*4390*/  IMAD R60, R0, R9, R60 ;  /* 0x00000009003c7224 */ /* 0x000fc400078e023c */
[----:B------:R-:W-:Y:S02]  /*43a0*/  VIADD R10, R6, 0x144 ;  /* 0x00000144060a7836 */ /* 0x000fe40000000000 */
[----:B------:R-:W-:Y:S01]  /*43b0*/  @!P4 IMAD.MOV R63, RZ, RZ, -R63 ;  /* 0x000000ffff3fc224 */ /* 0x000fe200078e0a3f */
[----:B------:R-:W-:Y:S01]  /*43c0*/  ISETP.GT.U32.AND P4, PT, R0, R60, PT ;  /* 0x0000003c0000720c */ /* 0x000fe20003f84070 */
[----:B------:R-:W-:Y:S01]  /*43d0*/  VIADD R12, R6, 0x13c ;  /* 0x0000013c060c7836 */ /* 0x000fe20000000000 */
[----:B------:R-:W-:Y:S01]  /*43e0*/  IABS R57, R10 ;  /* 0x0000000a00397213 */ /* 0x000fe20000000000 */
[----:B------:R-:W-:Y:S02]  /*43f0*/  @!P2 IMAD.IADD R59, R59, 0x1, -R0 ;  /* 0x000000013b3ba824 */ /* 0x000fe400078e0a00 */
[----:B------:R-:W-:Y:S01]  /*4400*/  @!P3 IMAD.MOV R64, RZ, RZ, -R64 ;  /* 0x000000ffff40b224 */ /* 0x000fe200078e0a40 */
[----:B------:R-:W-:Y:S01]  /*4410*/  IABS R55, R12 ;  /* 0x0000000c00377213 */ /* 0x000fe20000000000 */
[----:B------:R-:W-:Y:S01]  /*4420*/  IMAD.HI.U32 R8, R7, R57, RZ ;  /* 0x0000003907087227 */ /* 0x000fe200078e00ff */
[----:B------:R-:W-:-:S02]  /*4430*/  ISETP.GT.U32.AND P2, PT, R0, R59, PT ;  /* 0x0000003b0000720c */ /* 0x000fc40003f44070 */
[----:B------:R-:W-:Y:S01]  /*4440*/  ISETP.GE.AND P3, PT, R11, RZ, PT ;  /* 0x000000ff0b00720c */ /* 0x000fe20003f66270 */
[----:B------:R-:W-:Y:S02]  /*4450*/  @!P1 IMAD.IADD R61, R61, 0x1, -R0 ;  /* 0x000000013d3d9824 */ /* 0x000fe400078e0a00 */
[----:B------:R-:W-:Y:S02]  /*4460*/  IMAD.MOV R8, RZ, RZ, -R8 ;  /* 0x000000ffff087224 */ /* 0x000fe400078e0a08 */
[----:B------:R-:W-:Y:S01]  /*4470*/  @!P4 IMAD.IADD R60, R60, 0x1, -R0 ;  /* 0x000000013c3cc824 */ /* 0x000fe200078e0a00 */
[----:B------:R-:W-:Y:S01]  /*4480*/  ISETP.GT.U32.AND P1, PT, R0, R61, PT ;  /* 0x0000003d0000720c */ /* 0x000fe20003f24070 */
[----:B------:R-:W-:Y:S02]  /*4490*/  VIADD R2, R6, 0x148 ;  /* 0x0000014806027836 */ /* 0x000fe40000000000 */
[C---:B------:R-:W-:Y:S01]  /*44a0*/  IMAD R57, R0.reuse, R8, R57 ;  /* 0x0000000800397224 */ /* 0x040fe200078e0239 */
[----:B------:R-:W-:Y:S01]  /*44b0*/  ISETP.GT.U32.AND P4, PT, R0, R60, PT ;  /* 0x0000003c0000720c */ /* 0x000fe20003f84070 */
[----:B------:R-:W-:Y:S01]  /*44c0*/  IMAD.HI.U32 R8, R7, R55, RZ ;  /* 0x0000003707087227 */ /* 0x000fe200078e00ff */
[----:B------:R-:W-:-:S02]  /*44d0*/  IABS R58, R2 ;  /* 0x00000002003a7213 */ /* 0x000fc40000000000 */
[----:B------:R-:W-:Y:S01]  /*44e0*/  ISETP.GE.AND P6, PT, R2, RZ, PT ;  /* 0x000000ff0200720c */ /* 0x000fe20003fc6270 */
[----:B------:R-:W-:Y:S02]  /*44f0*/  VIADD R11, R6, 0x140 ;  /* 0x00000140060b7836 */ /* 0x000fe40000000000 */
[----:B------:R-:W-:Y:S02]  /*4500*/  IMAD.MOV R8, RZ, RZ, -R8 ;  /* 0x000000ffff087224 */ /* 0x000fe400078e0a08 */
[----:B------:R-:W-:Y:S01]  /*4510*/  @!P2 IMAD.IADD R59, R59, 0x1, -R0 ;  /* 0x000000013b3ba824 */ /* 0x000fe200078e0a00 */
[----:B------:R-:W-:Y:S01]  /*4520*/  IABS R56, R11 ;  /* 0x0000000b00387213 */ /* 0x000fe20000000000 */
[----:B------:R-:W-:Y:S02]  /*4530*/  IMAD R55, R0, R8, R55 ;  /* 0x0000000800377224 */ /* 0x000fe400078e0237 */
[----:B------:R-:W-:-:S04]  /*4540*/  IMAD.HI.U32 R2, R7, R58, RZ ;  /* 0x0000003a07027227 */ /* 0x000fc800078e00ff */
[----:B------:R-:W-:Y:S01]  /*4550*/  @!P1 IMAD.IADD R61, R61, 0x1, -R0 ;  /* 0x000000013d3d9824 */ /* 0x000fe200078e0a00 */
[----:B------:R-:W-:Y:S01]  /*4560*/  ISETP.GE.AND P1, PT, R10, RZ, PT ;  /* 0x000000ff0a00720c */ /* 0x000fe20003f26270 */
[----:B------:R-:W-:Y:S01]  /*4570*/  @!P3 IMAD.MOV R59, RZ, RZ, -R59 ;  /* 0x000000ffff3bb224 */ /* 0x000fe200078e0a3b */
[----:B------:R-:W-:Y:S01]  /*4580*/  ISETP.GT.U32.AND P3, PT, R0, R55, PT ;  /* 0x000000370000720c */ /* 0x000fe20003f64070 */
[----:B------:R-:W-:Y:S02]  /*4590*/  IMAD.MOV R9, RZ, RZ, -R2 ;  /* 0x000000ffff097224 */ /* 0x000fe400078e0a02 */
[----:B------:R-:W-:-:S04]  /*45a0*/  IMAD.HI.U32 R2, R7, R56, RZ ;  /* 0x0000003807027227 */ /* 0x000fc800078e00ff */
[----:B------:R-:W-:Y:S02]  /*45b0*/  @!P4 IMAD.IADD R60, R60, 0x1, -R0 ;  /* 0x000000013c3cc824 */ /* 0x000fe400078e0a00 */
[----:B------:R-:W-:Y:S01]  /*45c0*/  @!P0 IMAD.MOV R61, RZ, RZ, -R61 ;  /* 0x000000ffff3d8224 */ /* 0x000fe200078e0a3d */
[C---:B------:R-:W-:Y:S01]  /*45d0*/  ISETP.GT.U32.AND P0, PT, R0.reuse, R57, PT ;  /* 0x000000390000720c */ /* 0x040fe20003f04070 */
[----:B------:R-:W-:Y:S02]  /*45e0*/  IMAD R58, R0, R9, R58 ;  /* 0x00000009003a7224 */ /* 0x000fe400078e023a */
[----:B------:R-:W-:Y:S02]  /*45f0*/  VIADD R10, R6, 0x138 ;  /* 0x00000138060a7836 */ /* 0x000fe40000000000 */
[----:B------:R-:W-:Y:S01]  /*4600*/  IMAD.MOV R9, RZ, RZ, -R2 ;  /* 0x000000ffff097224 */ /* 0x000fe200078e0a02 */
[C---:B------:R-:W-:Y:S01]  /*4610*/  ISETP.GT.U32.AND P4, PT, R0.reuse, R58, PT ;  /* 0x0000003a0000720c */ /* 0x040fe20003f84070 */
[----:B------:R-:W-:Y:S01]  /*4620*/  @!P5 IMAD.MOV R60, RZ, RZ, -R60 ;  /* 0x000000ffff3cd224 */ /* 0x000fe200078e0a3c */
[----:B------:R-:W-:Y:S01]  /*4630*/  ISETP.GE.AND P5, PT, R11, RZ, PT ;  /* 0x000000ff0b00720c */ /* 0x000fe20003fa6270 */
[----:B------:R-:W-:Y:S01]  /*4640*/  IMAD R56, R0, R9, R56 ;  /* 0x0000000900387224 */ /* 0x000fe200078e0238 */
[----:B------:R-:W-:Y:S01]  /*4650*/  IABS R54, R10 ;  /* 0x0000000a00367213 */ /* 0x000fe20000000000 */
[----:B------:R-:W-:-:S02]  /*4660*/  VIADD R11, R6, 0x134 ;  /* 0x00000134060b7836 */ /* 0x000fc40000000000 */
[--C-:B------:R-:W-:Y:S01]  /*4670*/  @!P3 IMAD.IADD R55, R55, 0x1, -R0.reuse ;  /* 0x000000013737b824 */ /* 0x100fe200078e0a00 */
[C---:B------:R-:W-:Y:S01]  /*4680*/  ISETP.GT.U32.AND P2, PT, R0.reuse, R56, PT ;  /* 0x000000380000720c */ /* 0x040fe20003f44070 */
[----:B------:R-:W-:Y:S01]  /*4690*/  IMAD.HI.U32 R2, R7, R54, RZ ;  /* 0x0000003607027227 */ /* 0x000fe200078e00ff */
[----:B------:R-:W-:Y:S02]  /*46a0*/  IABS R53, R11 ;  /* 0x0000000b00357213 */ /* 0x000fe40000000000 */
[C---:B------:R-:W-:Y:S01]  /*46b0*/  ISETP.GT.U32.AND P3, PT, R0.reuse, R55, PT ;  /* 0x000000370000720c */ /* 0x040fe20003f64070 */
[----:B------:R-:W-:Y:S02]  /*46c0*/  @!P0 IMAD.IADD R57, R57, 0x1, -R0 ;  /* 0x0000000139398824 */ /* 0x000fe400078e0a00 */
[----:B------:R-:W-:Y:S02]  /*46d0*/  IMAD.MOV R9, RZ, RZ, -R2 ;  /* 0x000000ffff097224 */ /* 0x000fe400078e0a02 */
[----:B------:R-:W-:Y:S01]  /*46e0*/  IMAD.HI.U32 R2, R7, R53, RZ ;  /* 0x0000003507027227 */ /* 0x000fe200078e00ff */
[----:B------:R-:W-:-:S03]  /*46f0*/  ISETP.GT.U32.AND P0, PT, R0, R57, PT ;  /* 0x000000390000720c */ /* 0x000fc60003f04070 */
[----:B------:R-:W-:Y:S02]  /*4700*/  IMAD.MOV R2, RZ, RZ, -R2 ;  /* 0x000000ffff027224 */ /* 0x000fe400078e0a02 */
[--C-:B------:R-:W-:Y:S02]  /*4710*/  @!P4 IMAD.IADD R58, R58, 0x1, -R0.reuse ;  /* 0x000000013a3ac824 */ /* 0x100fe400078e0a00 */
[----:B------:R-:W-:Y:S02]  /*4720*/  @!P2 IMAD.IADD R56, R56, 0x1, -R0 ;  /* 0x000000013838a824 */ /* 0x000fe400078e0a00 */
[C---:B------:R-:W-:Y:S01]  /*4730*/  IMAD R53, R0.reuse, R2, R53 ;  /* 0x0000000200357224 */ /* 0x040fe200078e0235 */
[C---:B------:R-:W-:Y:S01]  /*4740*/  ISETP.GT.U32.AND P4, PT, R0.reuse, R58, PT ;  /* 0x0000003a0000720c */ /* 0x040fe20003f84070 */
[C---:B------:R-:W-:Y:S01]  /*4750*/  IMAD R54, R0.reuse, R9, R54 ;  /* 0x0000000900367224 */ /* 0x040fe200078e0236 */
[C---:B------:R-:W-:Y:S01]  /*4760*/  ISETP.GT.U32.AND P2, PT, R0.reuse, R56, PT ;  /* 0x000000380000720c */ /* 0x040fe20003f44070 */
[----:B------:R-:W-:Y:S01]  /*4770*/  @!P3 IMAD.IADD R55, R55, 0x1, -R0 ;  /* 0x000000013737b824 */ /* 0x000fe200078e0a00 */
[----:B------:R-:W-:Y:S01]  /*4780*/  ISETP.GT.U32.AND P3, PT, R0, R53, PT ;  /* 0x000000350000720c */ /* 0x000fe20003f64070 */
[----:B------:R-:W-:-:S02]  /*4790*/  VIADD R13, R6, 0x130 ;  /* 0x00000130060d7836 */ /* 0x000fc40000000000 */
[--C-:B------:R-:W-:Y:S01]  /*47a0*/  @!P0 IMAD.IADD R57, R57, 0x1, -R0.reuse ;  /* 0x0000000139398824 */ /* 0x100fe200078e0a00 */
[----:B------:R-:W-:Y:S01]  /*47b0*/  ISETP.GT.U32.AND P0, PT, R0, R54, PT ;  /* 0x000000360000720c */ /* 0x000fe20003f04070 */
[----:B------:R-:W-:Y:S01]  /*47c0*/  VIADD R2, R6, 0x12c ;  /* 0x0000012c06027836 */ /* 0x000fe20000000000 */
[----:B------:R-:W-:Y:S01]  /*47d0*/  IABS R52, R13 ;  /* 0x0000000d00347213 */ /* 0x000fe20000000000 */
[----:B------:R-:W-:Y:S01]  /*47e0*/  @!P1 IMAD.MOV R57, RZ, RZ, -R57 ;  /* 0x000000ffff399224 */ /* 0x000fe200078e0a39 */
[----:B------:R-:W-:Y:S01]  /*47f0*/  ISETP.GE.AND P1, PT, R11, RZ, PT ;  /* 0x000000ff0b00720c */ /* 0x000fe20003f26270 */
[----:B------:R-:W-:Y:S01]  /*4800*/  @!P4 IMAD.IADD R58, R58, 0x1, -R0 ;  /* 0x000000013a3ac824 */ /* 0x000fe200078e0a00 */
[----:B------:R-:W-:Y:S01]  /*4810*/  ISETP.GE.AND P4, PT, R12, RZ, PT ;  /* 0x000000ff0c00720c */ /* 0x000fe20003f86270 */
[----:B------:R-:W-:Y:S01]  /*4820*/  IMAD.HI.U32 R8, R7, R52, RZ ;  /* 0x0000003407087227 */ /* 0x000fe200078e00ff */
[----:B------:R-:W-:-:S03]  /*4830*/  IABS R51, R2 ;  /* 0x0000000200337213 */ /* 0x000fc60000000000 */
[--C-:B------:R-:W-:Y:S01]  /*4840*/  @!P2 IMAD.IADD R56, R56, 0x1, -R0.reuse ;  /* 0x000000013838a824 */ /* 0x100fe200078e0a00 */
[----:B------:R-:W-:Y:S01]  /*4850*/  ISETP.GE.AND P2, PT, R13, RZ, PT ;  /* 0x000000ff0d00720c */ /* 0x000fe20003f46270 */
[----:B------:R-:W-:Y:S02]  /*4860*/  @!P3 IMAD.IADD R53, R53, 0x1, -R0 ;  /* 0x000000013535b824 */ /* 0x000fe400078e0a00 */
[----:B------:R-:W-:Y:S02]  /*4870*/  IMAD.MOV R9, RZ, RZ, -R8 ;  /* 0x000000ffff097224 */ /* 0x000fe400078e0a08 */
[----:B------:R-:W-:Y:S01]  /*4880*/  @!P0 IMAD.IADD R54, R54, 0x1, -R0 ;  /* 0x0000000136368824 */ /* 0x000fe200078e0a00 */
[----:B------:R-:W-:Y:S01]  /*4890*/  ISETP.GT.U32.AND P3, PT, R0, R53, PT ;  /* 0x000000350000720c */ /* 0x000fe20003f64070 */
[----:B------:R-:W-:Y:S02]  /*48a0*/  VIADD R8, R6, 0x128 ;  /* 0x0000012806087836 */ /* 0x000fe40000000000 */
[----:B------:R-:W-:Y:S01]  /*48b0*/  @!P5 IMAD.MOV R56, RZ, RZ, -R56 ;  /* 0x000000ffff38d224 */ /* 0x000fe200078e0a38 */
[----:B------:R-:W-:Y:S01]  /*48c0*/  ISETP.GE.AND P5, PT, R2, RZ, PT ;  /* 0x000000ff0200720c */ /* 0x000fe20003fa6270 */
[----:B------:R-:W-:Y:S01]  /*48d0*/  IMAD.HI.U32 R2, R7, R51, RZ ;  /* 0x0000003307027227 */ /* 0x000fe200078e00ff */
[----:B------:R-:W-:-:S02]  /*48e0*/  ISETP.GT.U32.AND P0, PT, R0, R54, PT ;  /* 0x000000360000720c */ /* 0x000fc40003f04070 */
[----:B------:R-:W-:Y:S01]  /*48f0*/  IABS R50, R8 ;  /* 0x0000000800327213 */ /* 0x000fe20000000000 */
[----:B------:R-:W-:Y:S02]  /*4900*/  IMAD.MOV R2, RZ, RZ, -R2 ;  /* 0x000000ffff027224 */ /* 0x000fe400078e0a02 */
[----:B------:R-:W-:Y:S01]  /*4910*/  @!P6 IMAD.MOV R58, RZ, RZ, -R58 ;  /* 0x000000ffff3ae224 */ /* 0x000fe200078e0a3a */
[----:B------:R-:W-:Y:S01]  /*4920*/  ISETP.GE.AND P6, PT, R10, RZ, PT ;  /* 0x000000ff0a00720c */ /* 0x000fe20003fc6270 */
[----:B------:R-:W-:Y:S01]  /*4930*/  @!P4 IMAD.MOV R55, RZ, RZ, -R55 ;  /* 0x000000ffff37c224 */ /* 0x000fe200078e0a37 */
[----:B------:R-:W-:Y:S01]  /*4940*/  ISETP.GE.AND P4, PT, R8, RZ, PT ;  /* 0x000000ff0800720c */ /* 0x000fe20003f86270 */
[----:B------:R-:W-:-:S04]  /*4950*/  IMAD.HI.U32 R8, R7, R50, RZ ;  /* 0x0000003207087227 */ /* 0x000fc800078e00ff */
[C---:B------:R-:W-:Y:S02]  /*4960*/  IMAD R51, R0.reuse, R2, R51 ;  /* 0x0000000200337224 */ /* 0x040fe400078e0233 */
[C---:B------:R-:W-:Y:S02]  /*4970*/  IMAD R52, R0.reuse, R9, R52 ;  /* 0x0000000900347224 */ /* 0x040fe400078e0234 */
[----:B------:R-:W-:Y:S02]  /*4980*/  IMAD.MOV R9, RZ, RZ, -R8 ;  /* 0x000000ffff097224 */ /* 0x000fe400078e0a08 */
[--C-:B------:R-:W-:Y:S01]  /*4990*/  @!P3 IMAD.IADD R53, R53, 0x1, -R0.reuse ;  /* 0x000000013535b824 */ /* 0x100fe200078e0a00 */
[----:B------:R-:W-:Y:S01]  /*49a0*/  ISETP.GT.U32.AND P3, PT, R0, R51, PT ;  /* 0x000000330000720c */ /* 0x000fe20003f64070 */
[----:B------:R-:W-:Y:S01]  /*49b0*/  @!P0 IMAD.IADD R54, R54, 0x1, -R0 ;  /* 0x0000000136368824 */ /* 0x000fe200078e0a00 */
[C---:B------:R-:W-:Y:S01]  /*49c0*/  ISETP.GT.U32.AND P0, PT, R0.reuse, R52, PT ;  /* 0x000000340000720c */ /* 0x040fe20003f04070 */
[----:B------:R-:W-:-:S02]  /*49d0*/  IMAD R50, R0, R9, R50 ;  /* 0x0000000900327224 */ /* 0x000fc400078e0232 */
[----:B------:R-:W-:Y:S02]  /*49e0*/  @!P6 IMAD.MOV R54, RZ, RZ, -R54 ;  /* 0x000000ffff36e224 */ /* 0x000fe400078e0a36 */
[----:B------:R-:W-:Y:S01]  /*49f0*/  VIADD R10, R6, 0x124 ;  /* 0x00000124060a7836 */ /* 0x000fe20000000000 */
[----:B------:R-:W-:Y:S01]  /*4a00*/  ISETP.GT.U32.AND P6, PT, R0, R50, PT ;  /* 0x000000320000720c */ /* 0x000fe20003fc4070 */
[----:B------:R-:W-:Y:S02]  /*4a10*/  VIADD R11, R6, 0x120 ;  /* 0x00000120060b7836 */ /* 0x000fe40000000000 */
[----:B------:R-:W-:Y:S01]  /*4a20*/  @!P1 IMAD.MOV R53, RZ, RZ, -R53 ;  /* 0x000000ffff359224 */ /* 0x000fe200078e0a35 */
[----:B------:R-:W-:Y:S01]  /*4a30*/  IABS R49, R10 ;  /* 0x0000000a00317213 */ /* 0x000fe20000000000 */
[--C-:B------:R-:W-:Y:S01]  /*4a40*/  @!P3 IMAD.IADD R51, R51, 0x1, -R0.reuse ;  /* 0x000000013333b824 */ /* 0x100fe200078e0a00 */
[----:B------:R-:W-:Y:S01]  /*4a50*/  IABS R48, R11 ;  /* 0x0000000b00307213 */ /* 0x000fe20000000000 */
[----:B------:R-:W-:Y:S01]  /*4a60*/  @!P0 IMAD.IADD R52, R52, 0x1, -R0 ;  /* 0x0000000134348824 */ /* 0x000fe200078e0a00 */
[----:B------:R-:W-:Y:S01]  /*4a70*/  ISETP.GE.AND P1, PT, R10, RZ, PT ;  /* 0x000000ff0a00720c */ /* 0x000fe20003f26270 */
[----:B------:R-:W-:Y:S01]  /*4a80*/  IMAD.HI.U32 R2, R7, R49, RZ ;  /* 0x0000003107027227 */ /* 0x000fe200078e00ff */
[----:B------:R-:W-:-:S02]  /*4a90*/  ISETP.GT.U32.AND P3, PT, R0, R51, PT ;  /* 0x000000330000720c */ /* 0x000fc40003f64070 */
[----:B------:R-:W-:Y:S01]  /*4aa0*/  ISETP.GT.U32.AND P0, PT, R0, R52, PT ;  /* 0x000000340000720c */ /* 0x000fe20003f04070 */
[----:B------:R-:W-:Y:S02]  /*4ab0*/  @!P6 IMAD.IADD R50, R50, 0x1, -R0 ;  /* 0x000000013232e824 */ /* 0x000fe400078e0a00 */
[----:B------:R-:W-:Y:S02]  /*4ac0*/  IMAD.MOV R2, RZ, RZ, -R2 ;  /* 0x000000ffff027224 */ /* 0x000fe400078e0a02 */
[----:B------:R-:W-:Y:S01]  /*4ad0*/  VIADD R10, R6, 0x11c ;  /* 0x0000011c060a7836 */ /* 0x000fe20000000000 */
[----:B------:R-:W-:Y:S01]  /*4ae0*/  ISETP.GT.U32.AND P6, PT, R0, R50, PT ;  /* 0x000000320000720c */ /* 0x000fe20003fc4070 */
[----:B------:R-:W-:-:S03]  /*4af0*/  IMAD.HI.U32 R8, R7, R48, RZ ;  /* 0x0000003007087227 */ /* 0x000fc600078e00ff */
[----:B------:R-:W-:Y:S01]  /*4b00*/  IABS R47, R10 ;  /* 0x0000000a002f7213 */ /* 0x000fe20000000000 */
[----:B------:R-:W-:Y:S02]  /*4b10*/  IMAD R49, R0, R2, R49 ;  /* 0x0000000200317224 */ /* 0x000fe400078e0231 */
[----:B------:R-:W-:Y:S02]  /*4b20*/  IMAD.MOV R9, RZ, RZ, -R8 ;  /* 0x000000ffff097224 */ /* 0x000fe400078e0a08 */
[----:B------:R-:W-:Y:S02]  /*4b30*/  VIADD R12, R6, 0x118 ;  /* 0x00000118060c7836 */ /* 0x000fe40000000000 */
[----:B------:R-:W-:Y:S01]  /*4b40*/  @!P3 IMAD.IADD R51, R51, 0x1, -R0 ;  /* 0x000000013333b824 */ /* 0x000fe200078e0a00 */
[----:B------:R-:W-:Y:S01]  /*4b50*/  ISETP.GT.U32.AND P3, PT, R0, R49, PT ;  /* 0x000000310000720c */ /* 0x000fe20003f64070 */
[----:B------:R-:W-:Y:S01]  /*4b60*/  IMAD.HI.U32 R2, R7, R47, RZ ;  /* 0x0000002f07027227 */ /* 0x000fe200078e00ff */
[----:B------:R-:W-:-:S03]  /*4b70*/  IABS R46, R12 ;  /* 0x0000000c002e7213 */ /* 0x000fc60000000000 */
[----:B------:R-:W-:Y:S02]  /*4b80*/  IMAD R48, R0, R9, R48 ;  /* 0x0000000900307224 */ /* 0x000fe400078e0230 */
[----:B------:R-:W-:Y:S02]  /*4b90*/  IMAD.MOV R9, RZ, RZ, -R2 ;  /* 0x000000ffff097224 */ /* 0x000fe400078e0a02 */
[----:B------:R-:W-:Y:S01]  /*4ba0*/  @!P6 IMAD.IADD R50, R50, 0x1, -R0 ;  /* 0x000000013232e824 */ /* 0x000fe200078e0a00 */
[----:B------:R-:W-:Y:S01]  /*4bb0*/  ISETP.GT.U32.AND P6, PT, R0, R48, PT ;  /* 0x000000300000720c */ /* 0x000fe20003fc4070 */
[----:B------:R-:W-:-:S04]  /*4bc0*/  IMAD.HI.U32 R2, R7, R46, RZ ;  /* 0x0000002e07027227 */ /* 0x000fc800078e00ff */
[----:B------:R-:W-:Y:S02]  /*4bd0*/  IMAD R47, R0, R9, R47 ;  /* 0x00000009002f7224 */ /* 0x000fe400078e022f */
[----:B------:R-:W-:Y:S01]  /*4be0*/  @!P0 IMAD.IADD R52, R52, 0x1, -R0 ;  /* 0x0000000134348824 */ /* 0x000fe200078e0a00 */
[----:B------:R-:W-:Y:S01]  /*4bf0*/  ISETP.GE.AND P0, PT, R11, RZ, PT ;  /* 0x000000ff0b00720c */ /* 0x000fe20003f06270 */
[----:B------:R-:W-:Y:S02]  /*4c00*/  IMAD.MOV R11, RZ, RZ, -R2 ;  /* 0x000000ffff0b7224 */ /* 0x000fe400078e0a02 */
[----:B------:R-:W-:Y:S01]  /*4c10*/  @!P3 IMAD.IADD R49, R49, 0x1, -R0 ;  /* 0x000000013131b824 */ /* 0x000fe200078e0a00 */
[C---:B------:R-:W-:Y:S01]  /*4c20*/  ISETP.GT.U32.AND P3, PT, R0.reuse, R47, PT ;  /* 0x0000002f0000720c */ /* 0x040fe20003f64070 */
[----:B------:R-:W-:Y:S02]  /*4c30*/  IMAD R46, R0, R11, R46 ;  /* 0x0000000b002e7224 */ /* 0x000fe400078e022e */
[----:B------:R-:W-:-:S02]  /*4c40*/  VIADD R13, R6, 0x114 ;  /* 0x00000114060d7836 */ /* 0x000fc40000000000 */
[--C-:B------:R-:W-:Y:S01]  /*4c50*/  @!P6 IMAD.IADD R48, R48, 0x1, -R0.reuse ;  /* 0x000000013030e824 */ /* 0x100fe200078e0a00 */
[----:B------:R-:W-:Y:S01]  /*4c60*/  ISETP.GT.U32.AND P6, PT, R0, R46, PT ;  /* 0x0000002e0000720c */ /* 0x000fe20003fc4070 */
[C---:B------:R-:W-:Y:S01]  /*4c70*/  VIADD R15, R6.reuse, 0x10c ;  /* 0x0000010c060f7836 */ /* 0x040fe20000000000 */
[----:B------:R-:W-:Y:S01]  /*4c80*/  IABS R45, R13 ;  /* 0x0000000d002d7213 */ /* 0x000fe20000000000 */
[----:B------:R-:W-:Y:S02]  /*4c90*/  @!P5 IMAD.MOV R51, RZ, RZ, -R51 ;  /* 0x000000ffff33d224 */ /* 0x000fe400078e0a33 */
[----:B------:R-:W-:Y:S01]  /*4ca0*/  VIADD R14, R6, 0x110 ;  /* 0x00000110060e7836 */ /* 0x000fe20000000000 */
[----:B------:R-:W-:Y:S01]  /*4cb0*/  IABS R43, R15 ;  /* 0x0000000f002b7213 */ /* 0x000fe20000000000 */
[----:B------:R-:W-:Y:S01]  /*4cc0*/  @!P3 IMAD.IADD R47, R47, 0x1, -R0 ;  /* 0x000000012f2fb824 */ /* 0x000fe200078e0a00 */
[----:B------:R-:W-:Y:S01]  /*4cd0*/  ISETP.GT.U32.AND P3, PT, R0, R48, PT ;  /* 0x000000300000720c */ /* 0x000fe20003f64070 */
[----:B------:R-:W-:Y:S01]  /*4ce0*/  IMAD.HI.U32 R8, R7, R45, RZ ;  /* 0x0000002d07087227 */ /* 0x000fe200078e00ff */
[----:B------:R-:W-:-:S02]  /*4cf0*/  IABS R44, R14 ;  /* 0x0000000e002c7213 */ /* 0x000fc40000000000 */
[----:B------:R-:W-:Y:S01]  /*4d00*/  ISETP.GT.U32.AND P5, PT, R0, R47, PT ;  /* 0x0000002f0000720c */ /* 0x000fe20003fa4070 */
[----:B------:R-:W-:-:S04]  /*4d10*/  IMAD.HI.U32 R2, R7, R43, RZ ;  /* 0x0000002b07027227 */ /* 0x000fc800078e00ff */
[----:B------:R-:W-:Y:S02]  /*4d20*/  IMAD.MOV R8, RZ, RZ, -R8 ;  /* 0x000000ffff087224 */ /* 0x000fe400078e0a08 */
[----:B------:R-:W-:Y:S02]  /*4d30*/  @!P6 IMAD.IADD R46, R46, 0x1, -R0 ;  /* 0x000000012e2ee824 */ /* 0x000fe400078e0a00 */
[----:B------:R-:W-:Y:S02]  /*4d40*/  IMAD.MOV R2, RZ, RZ, -R2 ;  /* 0x000000ffff027224 */ /* 0x000fe400078e0a02 */
[C---:B------:R-:W-:Y:S01]  /*4d50*/  IMAD R45, R0.reuse, R8, R45 ;  /* 0x00000008002d7224 */ /* 0x040fe200078e022d */
[C---:B------:R-:W-:Y:S01]  /*4d60*/  ISETP.GT.U32.AND P6, PT, R0.reuse, R46, PT ;  /* 0x0000002e0000720c */ /* 0x040fe20003fc4070 */
[C---:B------:R-:W-:Y:S02]  /*4d70*/  IMAD R43, R0.reuse, R2, R43 ;  /* 0x00000002002b7224 */ /* 0x040fe400078e022b */
[----:B------:R-:W-:Y:S01]  /*4d80*/  @!P4 IMAD.MOV R50, RZ, RZ, -R50 ;  /* 0x000000ffff32c224 */ /* 0x000fe200078e0a32 */
[----:B------:R-:W-:Y:S01]  /*4d90*/  ISETP.GT.U32.AND P4, PT, R0, R45, PT ;  /* 0x0000002d0000720c */ /* 0x000fe20003f84070 */
[----:B------:R-:W-:-:S02]  /*4da0*/  VIADD R11, R6, 0x108 ;  /* 0x00000108060b7836 */ /* 0x000fc40000000000 */
[----:B------:R-:W-:Y:S01]  /*4db0*/  @!P5 IMAD.IADD R47, R47, 0x1, -R0 ;  /* 0x000000012f2fd824 */ /* 0x000fe200078e0a00 */
[----:B------:R-:W-:Y:S01]  /*4dc0*/  ISETP.GT.U32.AND P5, PT, R0, R43, PT ;  /* 0x0000002b0000720c */ /* 0x000fe20003fa4070 */
[----:B------:R-:W-:Y:S01]  /*4dd0*/  IMAD.HI.U32 R9, R7, R44, RZ ;  /* 0x0000002c07097227 */ /* 0x000fe200078e00ff */
[----:B------:R-:W-:-:S03]  /*4de0*/  IABS R42, R11 ;  /* 0x0000000b002a7213 */ /* 0x000fc60000000000 */
[----:B------:R-:W-:-:S04]  /*4df0*/  IMAD.HI.U32 R8, R7, R41, RZ ;  /* 0x0000002907087227 */ /* 0x000fc800078e00ff */
[----:B------:R-:W-:Y:S01]  /*4e00*/  @!P2 IMAD.MOV R52, RZ, RZ, -R52 ;  /* 0x000000ffff34a224 */ /* 0x000fe200078e0a34 */
[----:B------:R-:W-:Y:S01]  /*4e10*/  ISETP.GT.U32.AND P2, PT, R0, R49, PT ;  /* 0x000000310000720c */ /* 0x000fe20003f44070 */
[--C-:B------:R-:W-:Y:S01]  /*4e20*/  @!P3 IMAD.IADD R48, R48, 0x1, -R0.reuse ;  /* 0x000000013030b824 */ /* 0x100fe200078e0a00 */
[----:B------:R-:W-:Y:S01]  /*4e30*/  ISETP.GE.AND P3, PT, R10, RZ, PT ;  /* 0x000000ff0a00720c */ /* 0x000fe20003f66270 */
[----:B------:R-:W-:Y:S01]  /*4e40*/  @!P6 IMAD.IADD R46, R46, 0x1, -R0 ;  /* 0x000000012e2ee824 */ /* 0x000fe200078e0a00 */
[----:B------:R-:W-:Y:S01]  /*4e50*/  ISETP.GE.AND P6, PT, R12, RZ, PT ;  /* 0x000000ff0c00720c */ /* 0x000fe20003fc6270 */
[----:B------:R-:W-:Y:S02]  /*4e60*/  IMAD.MOV R9, RZ, RZ, -R9 ;  /* 0x000000ffff097224 */ /* 0x000fe400078e0a09 */
[----:B------:R-:W-:Y:S02]  /*4e70*/  IMAD.MOV R8, RZ, RZ, -R8 ;  /* 0x000000ffff087224 */ /* 0x000fe400078e0a08 */
[----:B------:R-:W-:-:S04]  /*4e80*/  IMAD.HI.U32 R2, R7, R42, RZ ;  /* 0x0000002a07027227 */ /* 0x000fc800078e00ff */
[----:B------:R-:W-:Y:S01]  /*4e90*/  @!P4 IMAD.IADD R45, R45, 0x1, -R0 ;  /* 0x000000012d2dc824 */ /* 0x000fe200078e0a00 */
[----:B------:R-:W-:Y:S01]  /*4ea0*/  ISETP.GE.AND P4, PT, R13, RZ, PT ;  /* 0x000000ff0d00720c */ /* 0x000fe20003f86270 */
[C---:B------:R-:W-:Y:S02]  /*4eb0*/  IMAD R44, R0.reuse, R9, R44 ;  /* 0x00000009002c7224 */ /* 0x040fe400078e022c */
[----:B------:R-:W-:Y:S02]  /*4ec0*/  IMAD R41, R0, R8, R41 ;  /* 0x0000000800297224 */ /* 0x000fe400078e0229 */
[----:B------:R-:W-:Y:S02]  /*4ed0*/  IMAD.MOV R9, RZ, RZ, -R2 ;  /* 0x000000ffff097224 */ /* 0x000fe400078e0a02 */
[----:B------:R-:W-:Y:S02]  /*4ee0*/  VIADD R8, R6, 0x100 ;  /* 0x0000010006087836 */ /* 0x000fe40000000000 */
[----:B------:R-:W-:Y:S01]  /*4ef0*/  @!P5 IMAD.IADD R43, R43, 0x1, -R0 ;  /* 0x000000012b2bd824 */ /* 0x000fe200078e0a00 */
[C---:B------:R-:W-:Y:S01]  /*4f00*/  ISETP.GT.U32.AND P5, PT, R0.reuse, R45, PT ;  /* 0x0000002d0000720c */ /* 0x040fe20003fa4070 */
[C---:B------:R-:W-:Y:S01]  /*4f10*/  IMAD R42, R0.reuse, R9, R42 ;  /* 0x00000009002a7224 */ /* 0x040fe200078e022a */
[----:B------:R-:W-:Y:S01]  /*4f20*/  IABS R40, R8 ;  /* 0x0000000800287213 */ /* 0x000fe20000000000 */
[----:B------:R-:W-:Y:S01]  /*4f30*/  @!P0 IMAD.MOV R48, RZ, RZ, -R48 ;  /* 0x000000ffff308224 */ /* 0x000fe200078e0a30 */
[C---:B------:R-:W-:Y:S01]  /*4f40*/  ISETP.GT.U32.AND P0, PT, R0.reuse, R43, PT ;  /* 0x0000002b0000720c */ /* 0x040fe20003f04070 */
[----:B------:R-:W-:Y:S01]  /*4f50*/  @!P2 IMAD.IADD R49, R49, 0x1, -R0 ;  /* 0x000000013131a824 */ /* 0x000fe200078e0a00 */
[C---:B------:R-:W-:Y:S01]  /*4f60*/  ISETP.GT.U32.AND P2, PT, R0.reuse, R44, PT ;  /* 0x0000002c0000720c */ /* 0x040fe20003f44070 */
[----:B------:R-:W-:Y:S01]  /*4f70*/  @!P3 IMAD.MOV R47, RZ, RZ, -R47 ;  /* 0x000000ffff2fb224 */ /* 0x000fe200078e0a2f */
[----:B------:R-:W-:Y:S01]  /*4f80*/  ISETP.GT.U32.AND P3, PT, R0, R42, PT ;  /* 0x0000002a0000720c */ /* 0x000fe20003f64070 */
[----:B------:R-:W-:Y:S01]  /*4f90*/  @!P6 IMAD.MOV R46, RZ, RZ, -R46 ;  /* 0x000000ffff2ee224 */ /* 0x000fe200078e0a2e */
[----:B------:R-:W-:Y:S01]  /*4fa0*/  ISETP.GE.AND P6, PT, R15, RZ, PT ;  /* 0x000000ff0f00720c */ /* 0x000fe20003fc6270 */
[----:B------:R-:W-:-:S04]  /*4fb0*/  IMAD.HI.U32 R2, R7, R40, RZ ;  /* 0x0000002807027227 */ /* 0x000fc800078e00ff */
[----:B------:R-:W-:Y:S02]  /*4fc0*/  IMAD.MOV R9, RZ, RZ, -R2 ;  /* 0x000000ffff097224 */ /* 0x000fe400078e0a02 */
[--C-:B------:R-:W-:Y:S01]  /*4fd0*/  @!P5 IMAD.IADD R45, R45, 0x1, -R0.reuse ;  /* 0x000000012d2dd824 */ /* 0x100fe200078e0a00 */
[----:B------:R-:W-:Y:S01]  /*4fe0*/  ISETP.GT.U32.AND P5, PT, R0, R41, PT ;  /* 0x000000290000720c */ /* 0x000fe20003fa4070 */
[----:B------:R-:W-:Y:S01]  /*4ff0*/  @!P0 IMAD.IADD R43, R43, 0x1, -R0 ;  /* 0x000000012b2b8824 */ /* 0x000fe200078e0a00 */
[----:B------:R-:W-:Y:S01]  /*5000*/  ISETP.GE.AND P0, PT, R16, RZ, PT ;  /* 0x000000ff1000720c */ /* 0x000fe20003f06270 */
[----:B------:R-:W-:Y:S02]  /*5010*/  IMAD R40, R0, R9, R40 ;  /* 0x0000000900287224 */ /* 0x000fe400078e0228 */
[--C-:B------:R-:W-:Y:S01]  /*5020*/  @!P2 IMAD.IADD R44, R44, 0x1, -R0.reuse ;  /* 0x000000012c2ca824 */ /* 0x100fe200078e0a00 */
[----:B------:R-:W-:Y:S01]  /*5030*/  ISETP.GE.AND P2, PT, R14, RZ, PT ;  /* 0x000000ff0e00720c */ /* 0x000fe20003f46270 */
[----:B------:R-:W-:Y:S01]  /*5040*/  @!P3 IMAD.IADD R42, R42, 0x1, -R0 ;  /* 0x000000012a2ab824 */ /* 0x000fe200078e0a00 */
[----:B------:R-:W-:Y:S01]  /*5050*/  ISETP.GE.AND P3, PT, R8, RZ, PT ;  /* 0x000000ff0800720c */ /* 0x000fe20003f66270 */
[----:B------:R-:W-:Y:S01]  /*5060*/  @!P6 IMAD.MOV R43, RZ, RZ, -R43 ;  /* 0x000000ffff2be224 */ /* 0x000fe200078e0a2b */
[C---:B------:R-:W-:Y:S01]  /*5070*/  ISETP.GT.U32.AND P6, PT, R0.reuse, R40, PT ;  /* 0x000000280000720c */ /* 0x040fe20003fc4070 */
[----:B------:R-:W-:Y:S01]  /*5080*/  @!P1 IMAD.MOV R49, RZ, RZ, -R49 ;  /* 0x000000ffff319224 */ /* 0x000fe200078e0a31 */
[----:B------:R-:W-:Y:S01]  /*5090*/  ISETP.GT.U32.AND P1, PT, R0, R44, PT ;  /* 0x0000002c0000720c */ /* 0x000fe20003f24070 */
[----:B------:R-:W-:-:S02]  /*50a0*/  VIADD R10, R6, 0xfc ;  /* 0x000000fc060a7836 */ /* 0x000fc40000000000 */
[----:B------:R-:W-:Y:S01]  /*50b0*/  @!P4 IMAD.MOV R45, RZ, RZ, -R45 ;  /* 0x000000ffff2dc224 */ /* 0x000fe200078e0a2d */
[----:B------:R-:W-:Y:S01]  /*50c0*/  ISETP.GT.U32.AND P4, PT, R0, R42, PT ;  /* 0x0000002a0000720c */ /* 0x000fe20003f84070 */
[--C-:B------:R-:W-:Y:S01]  /*50d0*/  @!P5 IMAD.IADD R41, R41, 0x1, -R0.reuse ;  /* 0x000000012929d824 */ /* 0x100fe200078e0a00 */
[----:B------:R-:W-:Y:S01]  /*50e0*/  IABS R39, R10 ;  /* 0x0000000a00277213 */ /* 0x000fe20000000000 */
[C---:B------:R-:W-:Y:S02]  /*50f0*/  VIADD R2, R6.reuse, 0xf8 ;  /* 0x000000f806027836 */ /* 0x040fe40000000000 */
[----:B------:R-:W-:Y:S01]  /*5100*/  VIADD R12, R6, 0xe4 ;  /* 0x000000e4060c7836 */ /* 0x000fe20000000000 */
[----:B------:R-:W-:Y:S01]  /*5110*/  ISETP.GT.U32.AND P5, PT, R0, R41, PT ;  /* 0x000000290000720c */ /* 0x000fe20003fa4070 */
[----:B------:R-:W-:Y:S01]  /*5120*/  IMAD.HI.U32 R8, R7, R39, RZ ;  /* 0x0000002707087227 */ /* 0x000fe200078e00ff */
[----:B------:R-:W-:Y:S02]  /*5130*/  IABS R38, R2 ;  /* 0x0000000200267213 */ /* 0x000fe40000000000 */
[----:B------:R-:W-:Y:S01]  /*5140*/  IABS R33, R12 ;  /* 0x0000000c00217213 */ /* 0x000fe20000000000 */
[----:B------:R-:W-:-:S02]  /*5150*/  @!P6 IMAD.IADD R40, R40, 0x1, -R0 ;  /* 0x000000012828e824 */ /* 0x000fc400078e0a00 */
[----:B------:R-:W-:Y:S01]  /*5160*/  @!P1 IMAD.IADD R44, R44, 0x1, -R0 ;  /* 0x000000012c2c9824 */ /* 0x000fe200078e0a00 */
[----:B------:R-:W-:Y:S01]  /*5170*/  ISETP.GE.AND P1, PT, R11, RZ, PT ;  /* 0x000000ff0b00720c */ /* 0x000fe20003f26270 */
[----:B------:R-:W-:Y:S01]  /*5180*/  IMAD.MOV R8, RZ, RZ, -R8 ;  /* 0x000000ffff087224 */ /* 0x000fe200078e0a08 */
[----:B------:R-:W-:Y:S01]  /*5190*/  ISETP.GT.U32.AND P6, PT, R0, R40, PT ;  /* 0x000000280000720c */ /* 0x000fe20003fc4070 */
[----:B------:R-:W-:Y:S01]  /*51a0*/  @!P4 IMAD.IADD R42, R42, 0x1, -R0 ;  /* 0x000000012a2ac824 */ /* 0x000fe200078e0a00 */
[----:B------:R-:W-:Y:S01]  /*51b0*/  ISETP.GE.AND P4, PT, R2, RZ, PT ;  /* 0x000000ff0200720c */ /* 0x000fe20003f86270 */
[----:B------:R-:W-:-:S04]  /*51c0*/  IMAD.HI.U32 R2, R7, R38, RZ ;  /* 0x0000002607027227 */ /* 0x000fc800078e00ff */
[----:B------:R-:W-:Y:S02]  /*51d0*/  IMAD R39, R0, R8, R39 ;  /* 0x0000000800277224 */ /* 0x000fe400078e0227 */
[----:B------:R-:W-:Y:S02]  /*51e0*/  VIADD R8, R6, 0xf4 ;  /* 0x000000f406087836 */ /* 0x000fe40000000000 */
[----:B------:R-:W-:Y:S02]  /*51f0*/  IMAD.MOV R11, RZ, RZ, -R2 ;  /* 0x000000ffff0b7224 */ /* 0x000fe400078e0a02 */
[----:B------:R-:W-:Y:S01]  /*5200*/  @!P2 IMAD.MOV R44, RZ, RZ, -R44 ;  /* 0x000000ffff2ca224 */ /* 0x000fe200078e0a2c */
[----:B------:R-:W-:Y:S01]  /*5210*/  ISETP.GE.AND P2, PT, R10, RZ, PT ;  /* 0x000000ff0a00720c */ /* 0x000fe20003f46270 */
[----:B------:R-:W-:Y:S01]  /*5220*/  @!P5 IMAD.IADD R41, R41, 0x1, -R0 ;  /* 0x000000012929d824 */ /* 0x000fe200078e0a00 */
[----:B------:R-:W-:Y:S01]  /*5230*/  ISETP.GT.U32.AND P5, PT, R0, R39, PT ;  /* 0x000000270000720c */ /* 0x000fe20003fa4070 */
[----:B------:R-:W-:Y:S01]  /*5240*/  VIADD R10, R6, 0xf0 ;  /* 0x000000f0060a7836 */ /* 0x000fe20000000000 */
[----:B------:R-:W-:Y:S01]  /*5250*/  IABS R37, R8 ;  /* 0x0000000800257213 */ /* 0x000fe20000000000 */
[----:B------:R-:W-:-:S02]  /*5260*/  IMAD R38, R0, R11, R38 ;  /* 0x0000000b00267224 */ /* 0x000fc400078e0226 */
[----:B------:R-:W-:Y:S01]  /*5270*/  @!P1 IMAD.MOV R42, RZ, RZ, -R42 ;  /* 0x000000ffff2a9224 */ /* 0x000fe200078e0a2a */
[----:B------:R-:W-:Y:S01]  /*5280*/  ISETP.GE.AND P1, PT, R8, RZ, PT ;  /* 0x000000ff0800720c */ /* 0x000fe20003f26270 */
[----:B------:R-:W-:Y:S01]  /*5290*/  @!P6 IMAD.IADD R40, R40, 0x1, -R0 ;  /* 0x000000012828e824 */ /* 0x000fe200078e0a00 */
[----:B------:R-:W-:Y:S01]  /*52a0*/  IABS R36, R10 ;  /* 0x0000000a00247213 */ /* 0x000fe20000000000 */
[----:B------:R-:W-:Y:S01]  /*52b0*/  IMAD.HI.U32 R8, R7, R37, RZ ;  /* 0x0000002507087227 */ /* 0x000fe200078e00ff */
[----:B------:R-:W-:-:S03]  /*52c0*/  ISETP.GT.U32.AND P6, PT, R0, R38, PT ;  /* 0x000000260000720c */ /* 0x000fc60003fc4070 */
[----:B------:R-:W-:Y:S02]  /*52d0*/  IMAD.MOV R8, RZ, RZ, -R8 ;  /* 0x000000ffff087224 */ /* 0x000fe400078e0a08 */
[----:B------:R-:W-:-:S04]  /*52e0*/  IMAD.HI.U32 R9, R7, R36, RZ ;  /* 0x0000002407097227 */ /* 0x000fc800078e00ff */
[----:B------:R-:W-:Y:S02]  /*52f0*/  @!P5 IMAD.IADD R39, R39, 0x1, -R0 ;  /* 0x000000012727d824 */ /* 0x000fe400078e0a00 */
[C---:B------:R-:W-:Y:S02]  /*5300*/  IMAD R37, R0.reuse, R8, R37 ;  /* 0x0000000800257224 */ /* 0x040fe400078e0225 */
[----:B------:R-:W-:Y:S01]  /*5310*/  IMAD.MOV R9, RZ, RZ, -R9 ;  /* 0x000000ffff097224 */ /* 0x000fe200078e0a09 */
[----:B------:R-:W-:Y:S01]  /*5320*/  ISETP.GT.U32.AND P5, PT, R0, R39, PT ;  /* 0x000000270000720c */ /* 0x000fe20003fa4070 */
[----:B------:R-:W-:Y:S02]  /*5330*/  VIADD R8, R6, 0xec ;  /* 0x000000ec06087836 */ /* 0x000fe40000000000 */
[----:B------:R-:W-:Y:S02]  /*5340*/  IMAD R36, R0, R9, R36 ;  /* 0x0000000900247224 */ /* 0x000fe400078e0224 */
[----:B------:R-:W-:Y:S01]  /*5350*/  @!P6 IMAD.IADD R38, R38, 0x1, -R0 ;  /* 0x000000012626e824 */ /* 0x000fe200078e0a00 */
[----:B------:R-:W-:Y:S01]  /*5360*/  IABS R35, R8 ;  /* 0x0000000800237213 */ /* 0x000fe20000000000 */
[----:B------:R-:W-:Y:S01]  /*5370*/  @!P3 IMAD.MOV R40, RZ, RZ, -R40 ;  /* 0x000000ffff28b224 */ /* 0x000fe200078e0a28 */
[C---:B------:R-:W-:Y:S01]  /*5380*/  ISETP.GT.U32.AND P6, PT, R0.reuse, R36, PT ;  /* 0x000000240000720c */ /* 0x040fe20003fc4070 */
[----:B------:R-:W-:Y:S01]  /*5390*/  @!P0 IMAD.MOV R41, RZ, RZ, -R41 ;  /* 0x000000ffff298224 */ /* 0x000fe200078e0a29 */
[----:B------:R-:W-:Y:S01]  /*53a0*/  ISETP.GT.U32.AND P3, PT, R0, R38, PT ;  /* 0x000000260000720c */ /* 0x000fe20003f64070 */
[----:B------:R-:W-:Y:S01]  /*53b0*/  IMAD.HI.U32 R2, R7, R35, RZ ;  /* 0x0000002307027227 */ /* 0x000fe200078e00ff */
[----:B------:R-:W-:-:S03]  /*53c0*/  ISETP.GE.AND P0, PT, R10, RZ, PT ;  /* 0x000000ff0a00720c */ /* 0x000fc60003f06270 */
[----:B------:R-:W-:Y:S02]  /*53d0*/  IMAD.MOV R2, RZ, RZ, -R2 ;  /* 0x000000ffff027224 */ /* 0x000fe400078e0a02 */
[--C-:B------:R-:W-:Y:S01]  /*53e0*/  @!P5 IMAD.IADD R39, R39, 0x1, -R0.reuse ;  /* 0x000000012727d824 */ /* 0x100fe200078e0a00 */
[C---:B------:R-:W-:Y:S01]  /*53f0*/  ISETP.GT.U32.AND P5, PT, R0.reuse, R37, PT ;  /* 0x000000250000720c */ /* 0x040fe20003fa4070 */
[----:B------:R-:W-:Y:S02]  /*5400*/  IMAD R35, R0, R2, R35 ;  /* 0x0000000200237224 */ /* 0x000fe400078e0223 */
[----:B------:R-:W-:Y:S02]  /*5410*/  VIADD R10, R6, 0xe8 ;  /* 0x000000e8060a7836 */ /* 0x000fe40000000000 */
[--C-:B------:R-:W-:Y:S01]  /*5420*/  @!P3 IMAD.IADD R38, R38, 0x1, -R0.reuse ;  /* 0x000000012626b824 */ /* 0x100fe200078e0a00 */
[----:B------:R-:W-:Y:S01]  /*5430*/  ISETP.GT.U32.AND P3, PT, R0, R35, PT ;  /* 0x000000230000720c */ /* 0x000fe20003f64070 */
[----:B------:R-:W-:Y:S01]  /*5440*/  @!P6 IMAD.IADD R36, R36, 0x1, -R0 ;  /* 0x000000012424e824 */ /* 0x000fe200078e0a00 */
[----:B------:R-:W-:Y:S01]  /*5450*/  IABS R34, R10 ;  /* 0x0000000a00227213 */ /* 0x000fe20000000000 */
[----:B------:R-:W-:Y:S01]  /*5460*/  @!P2 IMAD.MOV R39, RZ, RZ, -R39 ;  /* 0x000000ffff27a224 */ /* 0x000fe200078e0a27 */
[----:B------:R-:W-:Y:S01]  /*5470*/  ISETP.GE.AND P2, PT, R8, RZ, PT ;  /* 0x000000ff0800720c */ /* 0x000fe20003f46270 */
[----:B------:R-:W-:Y:S01]  /*5480*/  IMAD.HI.U32 R8, R7, R33, RZ ;  /* 0x0000002107087227 */ /* 0x000fe200078e00ff */
[----:B------:R-:W-:-:S03]  /*5490*/  ISETP.GT.U32.AND P6, PT, R0, R36, PT ;  /* 0x000000240000720c */ /* 0x000fc60003fc4070 */
[----:B------:R-:W-:Y:S02]  /*54a0*/  @!P5 IMAD.IADD R37, R37, 0x1, -R0 ;  /* 0x000000012525d824 */ /* 0x000fe400078e0a00 */
[----:B------:R-:W-:-:S03]  /*54b0*/  IMAD.HI.U32 R2, R7, R34, RZ ;  /* 0x0000002207027227 */ /* 0x000fc600078e00ff */
[C---:B------:R-:W-:Y:S01]  /*54c0*/  ISETP.GT.U32.AND P5, PT, R0.reuse, R37, PT ;  /* 0x000000250000720c */ /* 0x040fe20003fa4070 */
[----:B------:R-:W-:Y:S02]  /*54d0*/  IMAD.MOV R8, RZ, RZ, -R8 ;  /* 0x000000ffff087224 */ /* 0x000fe400078e0a08 */
[----:B------:R-:W-:Y:S02]  /*54e0*/  IMAD.MOV R11, RZ, RZ, -R2 ;  /* 0x000000ffff0b7224 */ /* 0x000fe400078e0a02 */
[C---:B------:R-:W-:Y:S02]  /*54f0*/  IMAD R33, R0.reuse, R8, R33 ;  /* 0x0000000800217224 */ /* 0x040fe400078e0221 */
[----:B------:R-:W-:Y:S02]  /*5500*/  @!P3 IMAD.IADD R35, R35, 0x1, -R0 ;  /* 0x000000012323b824 */ /* 0x000fe400078e0a00 */
[C---:B------:R-:W-:Y:S02]  /*5510*/  IMAD R34, R0.reuse, R11, R34 ;  /* 0x0000000b00227224 */ /* 0x040fe400078e0222 */
[----:B------:R-:W-:Y:S01]  /*5520*/  @!P4 IMAD.MOV R38, RZ, RZ, -R38 ;  /* 0x000000ffff26c224 */ /* 0x000fe200078e0a26 */
[----:B------:R-:W-:Y:S01]  /*5530*/  ISETP.GT.U32.AND P4, PT, R0, R35, PT ;  /* 0x000000230000720c */ /* 0x000fe20003f84070 */
[----:B------:R-:W-:Y:S01]  /*5540*/  @!P6 IMAD.IADD R36, R36, 0x1, -R0 ;  /* 0x000000012424e824 */ /* 0x000fe200078e0a00 */
[----:B------:R-:W-:Y:S01]  /*5550*/  ISETP.GT.U32.AND P6, PT, R0, R33, PT ;  /* 0x000000210000720c */ /* 0x000fe20003fc4070 */
[----:B------:R-:W-:Y:S01]  /*5560*/  VIADD R8, R6, 0xdc ;  /* 0x000000dc06087836 */ /* 0x000fe20000000000 */
[----:B------:R-:W-:Y:S01]  /*5570*/  ISETP.GT.U32.AND P3, PT, R0, R34, PT ;  /* 0x000000220000720c */ /* 0x000fe20003f64070 */
[----:B------:R-:W-:-:S02]  /*5580*/  VIADD R13, R6, 0xe0 ;  /* 0x000000e0060d7836 */ /* 0x000fc40000000000 */
[----:B------:R-:W-:Y:S01]  /*5590*/  @!P5 IMAD.IADD R37, R37, 0x1, -R0 ;  /* 0x000000012525d824 */ /* 0x000fe200078e0a00 */
[----:B------:R-:W-:Y:S01]  /*55a0*/  IABS R31, R8 ;  /* 0x00000008001f7213 */ /* 0x000fe20000000000 */
[----:B------:R-:W-:Y:S01]  /*55b0*/  @!P0 IMAD.MOV R36, RZ, RZ, -R36 ;  /* 0x000000ffff248224 */ /* 0x000fe200078e0a24 */
[----:B------:R-:W-:Y:S01]  /*55c0*/  IABS R32, R13 ;  /* 0x0000000d00207213 */ /* 0x000fe20000000000 */
[----:B------:R-:W-:Y:S01]  /*55d0*/  VIADD R11, R6, 0xd4 ;  /* 0x000000d4060b7836 */ /* 0x000fe20000000000 */
[----:B------:R-:W-:Y:S01]  /*55e0*/  ISETP.GE.AND P5, PT, R10, RZ, PT ;  /* 0x000000ff0a00720c */ /* 0x000fe20003fa6270 */
[----:B------:R-:W-:Y:S02]  /*55f0*/  VIADD R10, R6, 0xd8 ;  /* 0x000000d8060a7836 */ /* 0x000fe40000000000 */
[C---:B------:R-:W-:Y:S01]  /*5600*/  IMAD.HI.U32 R2, R7.reuse, R31, RZ ;  /* 0x0000001f07027227 */ /* 0x040fe200078e00ff */
[----:B------:R-:W-:Y:S02]  /*5610*/  IABS R29, R11 ;  /* 0x0000000b001d7213 */ /* 0x000fe40000000000 */
[----:B------:R-:W-:Y:S01]  /*5620*/  IABS R30, R10 ;  /* 0x0000000a001e7213 */ /* 0x000fe20000000000 */
[----:B------:R-:W-:-:S04]  /*5630*/  IMAD.HI.U32 R9, R7, R32, RZ ;  /* 0x0000002007097227 */ /* 0x000fc800078e00ff */
[--C-:B------:R-:W-:Y:S01]  /*5640*/  @!P4 IMAD.IADD R35, R35, 0x1, -R0.reuse ;  /* 0x000000012323c824 */ /* 0x100fe200078e0a00 */
[----:B------:R-:W-:Y:S01]  /*5650*/  ISETP.GE.AND P4, PT, R13, RZ, PT ;  /* 0x000000ff0d00720c */ /* 0x000fe20003f86270 */
[----:B------:R-:W-:Y:S02]  /*5660*/  @!P6 IMAD.IADD R33, R33, 0x1, -R0 ;  /* 0x000000012121e824 */ /* 0x000fe400078e0a00 */
[----:B------:R-:W-:Y:S02]  /*5670*/  IMAD.MOV R2, RZ, RZ, -R2 ;  /* 0x000000ffff027224 */ /* 0x000fe400078e0a02 */
[----:B------:R-:W-:Y:S02]  /*5680*/  IMAD.MOV R9, RZ, RZ, -R9 ;  /* 0x000000ffff097224 */ /* 0x000fe400078e0a09 */
[----:B------:R-:W-:Y:S01]  /*5690*/  @!P3 IMAD.IADD R34, R34, 0x1, -R0 ;  /* 0x000000012222b824 */ /* 0x000fe200078e0a00 */
[----:B------:R-:W-:Y:S01]  /*56a0*/  ISETP.GE.AND P3, PT, R8, RZ, PT ;  /* 0x000000ff0800720c */ /* 0x000fe20003f66270 */
[----:B------:R-:W-:Y:S01]  /*56b0*/  @!P2 IMAD.MOV R35, RZ, RZ, -R35 ;  /* 0x000000ffff23a224 */ /* 0x000fe200078e0a23 */
[C---:B------:R-:W-:Y:S01]  /*56c0*/  ISETP.GT.U32.AND P2, PT, R0.reuse, R33, PT ;  /* 0x000000210000720c */ /* 0x040fe20003f44070 */
[C---:B------:R-:W-:Y:S01]  /*56d0*/  IMAD R31, R0.reuse, R2, R31 ;  /* 0x00000002001f7224 */ /* 0x040fe200078e021f */
[C---:B------:R-:W-:Y:S01]  /*56e0*/  ISETP.GT.U32.AND P6, PT, R0.reuse, R34, PT ;  /* 0x000000220000720c */ /* 0x040fe20003fc4070 */
[----:B------:R-:W-:-:S02]  /*56f0*/  IMAD R32, R0, R9, R32 ;  /* 0x0000000900207224 */ /* 0x000fc400078e0220 */
[----:B------:R-:W-:-:S03]  /*5700*/  IMAD.HI.U32 R2, R7, R30, RZ ;  /* 0x0000001e07027227 */ /* 0x000fc600078e00ff */
[----:B------:R-:W-:Y:S01]  /*5710*/  ISETP.GT.U32.AND P0, PT, R0, R32, PT ;  /* 0x000000200000720c */ /* 0x000fe20003f04070 */
[----:B------:R-:W-:Y:S02]  /*5720*/  IMAD.MOV R9, RZ, RZ, -R2 ;  /* 0x000000ffff097224 */ /* 0x000fe400078e0a02 */
[----:B------:R-:W-:Y:S01]  /*5730*/  @!P1 IMAD.MOV R37, RZ, RZ, -R37 ;  /* 0x000000ffff259224 */ /* 0x000fe200078e0a25 */
[----:B------:R-:W-:Y:S01]  /*5740*/  ISETP.GE.AND P1, PT, R12, RZ, PT ;  /* 0x000000ff0c00720c */ /* 0x000fe20003f26270 */
[----:B------:R-:W-:Y:S02]  /*5750*/  IMAD R30, R0, R9, R30 ;  /* 0x00000009001e7224 */ /* 0x000fe400078e021e */
[--C-:B------:R-:W-:Y:S02]  /*5760*/  @!P2 IMAD.IADD R33, R33, 0x1, -R0.reuse ;  /* 0x000000012121a824 */ /* 0x100fe400078e0a00 */
[--C-:B------:R-:W-:Y:S01]  /*5770*/  @!P6 IMAD.IADD R34, R34, 0x1, -R0.reuse ;  /* 0x000000012222e824 */ /* 0x100fe200078e0a00 */
[----:B------:R-:W-:Y:S01]  /*5780*/  ISETP.GT.U32.AND P2, PT, R0, R30, PT ;  /* 0x0000001e0000720c */ /* 0x000fe20003f44070 */
[----:B------:R-:W-:Y:S01]  /*5790*/  VIADD R12, R6, 0xd0 ;  /* 0x000000d0060c7836 */ /* 0x000fe20000000000 */
[----:B------:R-:W-:Y:S01]  /*57a0*/  ISETP.GT.U32.AND P6, PT, R0, R31, PT ;  /* 0x0000001f0000720c */ /* 0x000fe20003fc4070 */
[----:B------:R-:W-:-:S02]  /*57b0*/  @!P0 IMAD.IADD R32, R32, 0x1, -R0 ;  /* 0x0000000120208824 */ /* 0x000fc400078e0a00 */
[----:B------:R-:W-:Y:S01]  /*57c0*/  VIADD R13, R6, 0xcc ;  /* 0x000000cc060d7836 */ /* 0x000fe20000000000 */
[----:B------:R-:W-:Y:S01]  /*57d0*/  IABS R28, R12 ;  /* 0x0000000c001c7213 */ /* 0x000fe20000000000 */
[C---:B------:R-:W-:Y:S01]  /*57e0*/  IMAD.HI.U32 R2, R7.reuse, R29, RZ ;  /* 0x0000001d07027227 */ /* 0x040fe200078e00ff */
[----:B------:R-:W-:Y:S02]  /*57f0*/  ISETP.GT.U32.AND P0, PT, R0, R32, PT ;  /* 0x000000200000720c */ /* 0x000fe40003f04070 */
[----:B------:R-:W-:Y:S01]  /*5800*/  IABS R27, R13 ;  /* 0x0000000d001b7213 */ /* 0x000fe20000000000 */
[----:B------:R-:W-:-:S04]  /*5810*/  IMAD.HI.U32 R8, R7, R28, RZ ;  /* 0x0000001c07087227 */ /* 0x000fc800078e00ff */
[----:B------:R-:W-:Y:S02]  /*5820*/  @!P2 IMAD.IADD R30, R30, 0x1, -R0 ;  /* 0x000000011e1ea824 */ /* 0x000fe400078e0a00 */
[----:B------:R-:W-:Y:S02]  /*5830*/  IMAD.MOV R2, RZ, RZ, -R2 ;  /* 0x000000ffff027224 */ /* 0x000fe400078e0a02 */
[----:B------:R-:W-:Y:S01]  /*5840*/  @!P6 IMAD.IADD R31, R31, 0x1, -R0 ;  /* 0x000000011f1fe824 */ /* 0x000fe200078e0a00 */
[----:B------:R-:W-:Y:S01]  /*5850*/  ISETP.GE.AND P6, PT, R11, RZ, PT ;  /* 0x000000ff0b00720c */ /* 0x000fe20003fc6270 */
[----:B------:R-:W-:Y:S01]  /*5860*/  @!P5 IMAD.MOV R34, RZ, RZ, -R34 ;  /* 0x000000ffff22d224 */ /* 0x000fe200078e0a22 */
[C---:B------:R-:W-:Y:S01]  /*5870*/  ISETP.GT.U32.AND P5, PT, R0.reuse, R30, PT ;  /* 0x0000001e0000720c */ /* 0x040fe20003fa4070 */
[----:B------:R-:W-:Y:S01]  /*5880*/  IMAD.HI.U32 R9, R7, R27, RZ ;  /* 0x0000001b07097227 */ /* 0x000fe200078e00ff */
[----:B------:R-:W-:-:S03]  /*5890*/  ISETP.GT.U32.AND P2, PT, R0, R31, PT ;  /* 0x0000001f0000720c */ /* 0x000fc60003f44070 */
[----:B------:R-:W-:Y:S02]  /*58a0*/  IMAD.MOV R11, RZ, RZ, -R8 ;  /* 0x000000ffff0b7224 */ /* 0x000fe400078e0a08 */
[----:B------:R-:W-:Y:S02]  /*58b0*/  IMAD R29, R0, R2, R29 ;  /* 0x00000002001d7224 */ /* 0x000fe400078e021d */
[----:B------:R-:W-:Y:S01]  /*58c0*/  @!P0 IMAD.IADD R32, R32, 0x1, -R0 ;  /* 0x0000000120208824 */ /* 0x000fe200078e0a00 */
[----:B------:R-:W-:Y:S01]  /*58d0*/  ISETP.GE.AND P0, PT, R10, RZ, PT ;  /* 0x000000ff0a00720c */ /* 0x000fe20003f06270 */
[----:B------:R-:W-:Y:S02]  /*58e0*/  IMAD.MOV R9, RZ, RZ, -R9 ;  /* 0x000000ffff097224 */ /* 0x000fe400078e0a09 */
[C---:B------:R-:W-:Y:S02]  /*58f0*/  IMAD R28, R0.reuse, R11, R28 ;  /* 0x0000000b001c7224 */ /* 0x040fe400078e021c */
[----:B------:R-:W-:Y:S01]  /*5900*/  @!P1 IMAD.MOV R33, RZ, RZ, -R33 ;  /* 0x000000ffff219224 */ /* 0x000fe200078e0a21 */
[C---:B------:R-:W-:Y:S01]  /*5910*/  ISETP.GT.U32.AND P1, PT, R0.reuse, R29, PT ;  /* 0x0000001d0000720c */ /* 0x040fe20003f24070 */
[----:B------:R-:W-:-:S02]  /*5920*/  IMAD R27, R0, R9, R27 ;  /* 0x00000009001b7224 */ /* 0x000fc400078e021b */
[----:B------:R-:W-:Y:S01]  /*5930*/  @!P4 IMAD.MOV R32, RZ, RZ, -R32 ;  /* 0x000000ffff20c224 */ /* 0x000fe200078e0a20 */
[----:B------:R-:W-:Y:S01]  /*5940*/  ISETP.GT.U32.AND P4, PT, R0, R28, PT ;  /* 0x0000001c0000720c */ /* 0x000fe20003f84070 */
[--C-:B------:R-:W-:Y:S01]  /*5950*/  @!P5 IMAD.IADD R30, R30, 0x1, -R0.reuse ;  /* 0x000000011e1ed824 */ /* 0x100fe200078e0a00 */
[----:B------:R-:W-:Y:S01]  /*5960*/  ISETP.GT.U32.AND P5, PT, R0, R27, PT ;  /* 0x0000001b0000720c */ /* 0x000fe20003fa4070 */
[C---:B------:R-:W-:Y:S02]  /*5970*/  VIADD R8, R6.reuse, 0xc8 ;  /* 0x000000c806087836 */ /* 0x040fe40000000000 */
[C---:B------:R-:W-:Y:S02]  /*5980*/  VIADD R10, R6.reuse, 0xc4 ;  /* 0x000000c4060a7836 */ /* 0x040fe40000000000 */
[----:B------:R-:W-:Y:S01]  /*5990*/  VIADD R11, R6, 0xc0 ;  /* 0x000000c0060b7836 */ /* 0x000fe20000000000 */
[----:B------:R-:W-:Y:S01]  /*59a0*/  IABS R26, R8 ;  /* 0x00000008001a7213 */ /* 0x000fe20000000000 */
[--C-:B------:R-:W-:Y:S01]  /*59b0*/  @!P1 IMAD.IADD R29, R29, 0x1, -R0.reuse ;  /* 0x000000011d1d9824 */ /* 0x100fe200078e0a00 */
[----:B------:R-:W-:Y:S01]  /*59c0*/  IABS R25, R10 ;  /* 0x0000000a00197213 */ /* 0x000fe20000000000 */
[--C-:B------:R-:W-:Y:S01]  /*59d0*/  @!P2 IMAD.IADD R31, R31, 0x1, -R0.reuse ;  /* 0x000000011f1fa824 */ /* 0x100fe200078e0a00 */
[----:B------:R-:W-:Y:S01]  /*59e0*/  IABS R24, R11 ;  /* 0x0000000b00187213 */ /* 0x000fe20000000000 */
[----:B------:R-:W-:Y:S01]  /*59f0*/  @!P4 IMAD.IADD R28, R28, 0x1, -R0 ;  /* 0x000000011c1cc824 */ /* 0x000fe200078e0a00 */
[----:B------:R-:W-:Y:S01]  /*5a00*/  ISETP.GT.U32.AND P4, PT, R0, R29, PT ;  /* 0x0000001d0000720c */ /* 0x000fe20003f84070 */
[----:B------:R-:W-:Y:S01]  /*5a10*/  IMAD.HI.U32 R2, R7, R26, RZ ;  /* 0x0000001a07027227 */ /* 0x000fe200078e00ff */
[----:B------:R-:W-:-:S02]  /*5a20*/  ISETP.GE.AND P2, PT, R12, RZ, PT ;  /* 0x000000ff0c00720c */ /* 0x000fc40003f46270 */
[----:B------:R-:W-:Y:S01]  /*5a30*/  ISETP.GE.AND P1, PT, R13, RZ, PT ;  /* 0x000000ff0d00720c */ /* 0x000fe20003f26270 */
[----:B------:R-:W-:Y:S01]  /*5a40*/  @!P5 IMAD.IADD R27, R27, 0x1, -R0 ;  /* 0x000000011b1bd824 */ /* 0x000fe200078e0a00 */
[----:B------:R-:W-:Y:S01]  /*5a50*/  ISETP.GT.U32.AND P5, PT, R0, R28, PT ;  /* 0x0000001c0000720c */ /* 0x000fe20003fa4070 */
[----:B------:R-:W-:Y:S02]  /*5a60*/  IMAD.MOV R9, RZ, RZ, -R2 ;  /* 0x000000ffff097224 */ /* 0x000fe400078e0a02 */
[----:B------:R-:W-:-:S04]  /*5a70*/  IMAD.HI.U32 R2, R7, R25, RZ ;  /* 0x0000001907027227 */ /* 0x000fc800078e00ff */
[C---:B------:R-:W-:Y:S02]  /*5a80*/  IMAD R26, R0.reuse, R9, R26 ;  /* 0x00000009001a7224 */ /* 0x040fe400078e021a */
[----:B------:R-:W-:Y:S02]  /*5a90*/  IMAD.MOV R2, RZ, RZ, -R2 ;  /* 0x000000ffff027224 */ /* 0x000fe400078e0a02 */
[--C-:B------:R-:W-:Y:S01]  /*5aa0*/  @!P4 IMAD.IADD R29, R29, 0x1, -R0.reuse ;  /* 0x000000011d1dc824 */ /* 0x100fe200078e0a00 */
[C---:B------:R-:W-:Y:S01]  /*5ab0*/  ISETP.GT.U32.AND P4, PT, R0.reuse, R26, PT ;  /* 0x0000001a0000720c */ /* 0x040fe20003f84070 */
[----:B------:R-:W-:Y:S02]  /*5ac0*/  IMAD R25, R0, R2, R25 ;  /* 0x0000000200197224 */ /* 0x000fe400078e0219 */
[----:B------:R-:W-:Y:S02]  /*5ad0*/  @!P5 IMAD.IADD R28, R28, 0x1, -R0 ;  /* 0x000000011c1cd824 */ /* 0x000fe400078e0a00 */
[----:B------:R-:W-:Y:S01]  /*5ae0*/  IMAD.HI.U32 R2, R7, R24, RZ ;  /* 0x0000001807027227 */ /* 0x000fe200078e00ff */
[----:B------:R-:W-:-:S03]  /*5af0*/  ISETP.GT.U32.AND P5, PT, R0, R25, PT ;  /* 0x000000190000720c */ /* 0x000fc60003fa4070 */
[----:B------:R-:W-:Y:S01]  /*5b00*/  @!P3 IMAD.MOV R31, RZ, RZ, -R31 ;  /* 0x000000ffff1fb224 */ /* 0x000fe200078e0a1f */
[----:B------:R-:W-:Y:S01]  /*5b10*/  ISETP.GT.U32.AND P3, PT, R0, R27, PT ;  /* 0x0000001b0000720c */ /* 0x000fe20003f64070 */
[----:B------:R-:W-:Y:S02]  /*5b20*/  VIADD R12, R6, 0xbc ;  /* 0x000000bc060c7836 */ /* 0x000fe40000000000 */
[----:B------:R-:W-:Y:S02]  /*5b30*/  IMAD.MOV R9, RZ, RZ, -R2 ;  /* 0x000000ffff097224 */ /* 0x000fe400078e0a02 */
[----:B------:R-:W-:Y:S01]  /*5b40*/  @!P4 IMAD.IADD R26, R26, 0x1, -R0 ;  /* 0x000000011a1ac824 */ /* 0x000fe200078e0a00 */
[----:B------:R-:W-:Y:S01]  /*5b50*/  IABS R23, R12 ;  /* 0x0000000c00177213 */ /* 0x000fe20000000000 */
[----:B------:R-:W-:Y:S01]  /*5b60*/  IMAD R24, R0, R9, R24 ;  /* 0x0000000900187224 */ /* 0x000fe200078e0218 */
[----:B------:R-:W-:Y:S01]  /*5b70*/  ISETP.GE.AND P4, PT, R10, RZ, PT ;  /* 0x000000ff0a00720c */ /* 0x000fe20003f86270 */
[----:B------:R-:W-:-:S02]  /*5b80*/  @!P5 IMAD.IADD R25, R25, 0x1, -R0 ;  /* 0x000000011919d824 */ /* 0x000fc400078e0a00 */
[----:B------:R-:W-:Y:S01]  /*5b90*/  @!P0 IMAD.MOV R30, RZ, RZ, -R30 ;  /* 0x000000ffff1e8224 */ /* 0x000fe200078e0a1e */
[----:B------:R-:W-:Y:S01]  /*5ba0*/  ISETP.GT.U32.AND P0, PT, R0, R26, PT ;  /* 0x0000001a0000720c */ /* 0x000fe20003f04070 */
[----:B------:R-:W-:Y:S01]  /*5bb0*/  VIADD R13, R6, 0xb8 ;  /* 0x000000b8060d7836 */ /* 0x000fe20000000000 */
[----:B------:R-:W-:Y:S01]  /*5bc0*/  ISETP.GT.U32.AND P5, PT, R0, R24, PT ;  /* 0x000000180000720c */ /* 0x000fe20003fa4070 */
[----:B------:R-:W-:-:S03]  /*5bd0*/  IMAD.HI.U32 R2, R7, R23, RZ ;  /* 0x0000001707027227 */ /* 0x000fc600078e00ff */
[----:B------:R-:W-:Y:S01]  /*5be0*/  IABS R21, R13 ;  /* 0x0000000d00157213 */ /* 0x000fe20000000000 */
[----:B------:R-:W-:Y:S01]  /*5bf0*/  @!P3 IMAD.IADD R27, R27, 0x1, -R0 ;  /* 0x000000011b1bb824 */ /* 0x000fe200078e0a00 */
[----:B------:R-:W-:Y:S01]  /*5c00*/  ISETP.GE.AND P3, PT, R8, RZ, PT ;  /* 0x000000ff0800720c */ /* 0x000fe20003f66270 */
[----:B------:R-:W-:Y:S02]  /*5c10*/  IMAD.MOV R8, RZ, RZ, -R2 ;  /* 0x000000ffff087224 */ /* 0x000fe400078e0a02 */
[----:B------:R-:W-:Y:S01]  /*5c20*/  @!P6 IMAD.MOV R29, RZ, RZ, -R29 ;  /* 0x000000ffff1de224 */ /* 0x000fe200078e0a1d */
[C---:B------:R-:W-:Y:S01]  /*5c30*/  ISETP.GT.U32.AND P6, PT, R0.reuse, R25, PT ;  /* 0x000000190000720c */ /* 0x040fe20003fc4070 */
[----:B------:R-:W-:Y:S02]  /*5c40*/  IMAD R23, R0, R8, R23 ;  /* 0x0000000800177224 */ /* 0x000fe400078e0217 */
[----:B------:R-:W-:Y:S02]  /*5c50*/  VIADD R8, R6, 0xb4 ;  /* 0x000000b406087836 */ /* 0x000fe40000000000 */
[----:B------:R-:W-:-:S03]  /*5c60*/  IMAD.HI.U32 R2, R7, R21, RZ ;  /* 0x0000001507027227 */ /* 0x000fc600078e00ff */
[----:B------:R-:W-:Y:S01]  /*5c70*/  IABS R20, R8 ;  /* 0x0000000800147213 */ /* 0x000fe20000000000 */
[--C-:B------:R-:W-:Y:S01]  /*5c80*/  @!P0 IMAD.IADD R26, R26, 0x1, -R0.reuse ;  /* 0x000000011a1a8824 */ /* 0x100fe200078e0a00 */
[----:B------:R-:W-:Y:S01]  /*5c90*/  ISETP.GT.U32.AND P0, PT, R0, R23, PT ;  /* 0x000000170000720c */ /* 0x000fe20003f04070 */
[----:B------:R-:W-:Y:S01]  /*5ca0*/  @!P5 IMAD.IADD R24, R24, 0x1, -R0 ;  /* 0x000000011818d824 */ /* 0x000fe200078e0a00 */
[----:B------:R-:W-:Y:S01]  /*5cb0*/  ISETP.GE.AND P5, PT, R8, RZ, PT ;  /* 0x000000ff0800720c */ /* 0x000fe20003fa6270 */
[----:B------:R-:W-:Y:S02]  /*5cc0*/  IMAD.MOV R2, RZ, RZ, -R2 ;  /* 0x000000ffff027224 */ /* 0x000fe400078e0a02 */
[----:B------:R-:W-:Y:S01]  /*5cd0*/  @!P3 IMAD.MOV R26, RZ, RZ, -R26 ;  /* 0x000000ffff1ab224 */ /* 0x000fe200078e0a1a */
[C---:B------:R-:W-:Y:S01]  /*5ce0*/  ISETP.GT.U32.AND P3, PT, R0.reuse, R24, PT ;  /* 0x000000180000720c */ /* 0x040fe20003f64070 */
[----:B------:R-:W-:Y:S02]  /*5cf0*/  IMAD R21, R0, R2, R21 ;  /* 0x0000000200157224 */ /* 0x000fe400078e0215 */
[----:B------:R-:W-:-:S04]  /*5d00*/  IMAD.HI.U32 R2, R7, R20, RZ ;  /* 0x0000001407027227 */ /* 0x000fc800078e00ff */
[----:B------:R-:W-:Y:S01]  /*5d10*/  @!P6 IMAD.IADD R25, R25, 0x1, -R0 ;  /* 0x000000011919e824 */ /* 0x000fe200078e0a00 */
[----:B------:R-:W-:Y:S01]  /*5d20*/  ISETP.GE.AND P6, PT, R13, RZ, PT ;  /* 0x000000ff0d00720c */ /* 0x000fe20003fc6270 */
[----:B------:R-:W-:Y:S02]  /*5d30*/  IMAD.MOV R9, RZ, RZ, -R2 ;  /* 0x000000ffff097224 */ /* 0x000fe400078e0a02 */
[----:B------:R-:W-:Y:S01]  /*5d40*/  @!P4 IMAD.MOV R25, RZ, RZ, -R25 ;  /* 0x000000ffff19c224 */ /* 0x000fe200078e0a19 */
[C---:B------:R-:W-:Y:S01]  /*5d50*/  ISETP.GT.U32.AND P4, PT, R0.reuse, R21, PT ;  /* 0x000000150000720c */ /* 0x040fe20003f84070 */
[----:B------:R-:W-:Y:S02]  /*5d60*/  IMAD R20, R0, R9, R20 ;  /* 0x0000000900147224 */ /* 0x000fe400078e0214 */
[--C-:B------:R-:W-:Y:S02]  /*5d70*/  @!P3 IMAD.IADD R24, R24, 0x1, -R0.reuse ;  /* 0x000000011818b824 */ /* 0x100fe400078e0a00 */
[----:B------:R-:W-:Y:S01]  /*5d80*/  VIADD R10, R6, 0xb0 ;  /* 0x000000b0060a7836 */ /* 0x000fe20000000000 */
[----:B------:R-:W-:Y:S01]  /*5d90*/  ISETP.GT.U32.AND P3, PT, R0, R20, PT ;  /* 0x000000140000720c */ /* 0x000fe20003f64070 */
[----:B------:R-:W-:-:S02]  /*5da0*/  @!P0 IMAD.IADD R23, R23, 0x1, -R0 ;  /* 0x0000000117178824 */ /* 0x000fc400078e0a00 */
[----:B------:R-:W-:Y:S01]  /*5db0*/  @!P2 IMAD.MOV R28, RZ, RZ, -R28 ;  /* 0x000000ffff1ca224 */ /* 0x000fe200078e0a1c */
[----:B------:R-:W-:Y:S01]  /*5dc0*/  ISETP.GE.AND P2, PT, R11, RZ, PT ;  /* 0x000000ff0b00720c */ /* 0x000fe20003f46270 */
[C---:B------:R-:W-:Y:S01]  /*5dd0*/  VIADD R11, R6.reuse, 0xac ;  /* 0x000000ac060b7836 */ /* 0x040fe20000000000 */
[----:B------:R-:W-:Y:S01]  /*5de0*/  IABS R19, R10 ;  /* 0x0000000a00137213 */ /* 0x000fe20000000000 */
[----:B------:R-:W-:Y:S01]  /*5df0*/  VIADD R14, R6, 0xa8 ;  /* 0x000000a8060e7836 */ /* 0x000fe20000000000 */
[----:B------:R-:W-:Y:S01]  /*5e00*/  ISETP.GT.U32.AND P0, PT, R0, R23, PT ;  /* 0x000000170000720c */ /* 0x000fe20003f04070 */
[----:B------:R-:W-:Y:S01]  /*5e10*/  @!P4 IMAD.IADD R21, R21, 0x1, -R0 ;  /* 0x000000011515c824 */ /* 0x000fe200078e0a00 */
[----:B------:R-:W-:Y:S01]  /*5e20*/  IABS R17, R11 ;  /* 0x0000000b00117213 */ /* 0x000fe20000000000 */
[----:B------:R-:W-:Y:S01]  /*5e30*/  @!P1 IMAD.MOV R27, RZ, RZ, -R27 ;  /* 0x000000ffff1b9224 */ /* 0x000fe200078e0a1b */
[----:B------:R-:W-:Y:S01]  /*5e40*/  ISETP.GE.AND P1, PT, R12, RZ, PT ;  /* 0x000000ff0c00720c */ /* 0x000fe20003f26270 */
[----:B------:R-:W-:Y:S01]  /*5e50*/  IMAD.HI.U32 R2, R7, R19, RZ ;  /* 0x0000001307027227 */ /* 0x000fe200078e00ff */
[----:B------:R-:W-:-:S02]  /*5e60*/  IABS R15, R14 ;  /* 0x0000000e000f7213 */ /* 0x000fc40000000000 */
[----:B------:R-:W-:Y:S01]  /*5e70*/  ISETP.GE.AND P4, PT, R11, RZ, PT ;  /* 0x000000ff0b00720c */ /* 0x000fe20003f86270 */
[----:B------:R-:W-:Y:S01]  /*5e80*/  @!P3 IMAD.IADD R20, R20, 0x1, -R0 ;  /* 0x000000011414b824 */ /* 0x000fe200078e0a00 */
[----:B------:R-:W-:Y:S01]  /*5e90*/  ISETP.GT.U32.AND P3, PT, R0, R21, PT ;  /* 0x000000150000720c */ /* 0x000fe20003f64070 */
[----:B------:R-:W-:Y:S01]  /*5ea0*/  IMAD.HI.U32 R8, R7, R17, RZ ;  /* 0x0000001107087227 */ /* 0x000fe200078e00ff */
[----:B------:R-:W-:-:S03]  /*5eb0*/  IABS R11, R18 ;  /* 0x00000012000b7213 */ /* 0x000fc60000000000 */
[----:B------:R-:W-:Y:S02]  /*5ec0*/  IMAD.MOV R9, RZ, RZ, -R2 ;  /* 0x000000ffff097224 */ /* 0x000fe400078e0a02 */
[----:B------:R-:W-:Y:S01]  /*5ed0*/  @!P2 IMAD.MOV R24, RZ, RZ, -R24 ;  /* 0x000000ffff18a224 */ /* 0x000fe200078e0a18 */
[----:B------:R-:W-:Y:S01]  /*5ee0*/  ISETP.GT.U32.AND P2, PT, R0, R20, PT ;  /* 0x000000140000720c */ /* 0x000fe20003f44070 */
[----:B------:R-:W-:-:S04]  /*5ef0*/  IMAD.HI.U32 R2, R7, R15, RZ ;  /* 0x0000000f07027227 */ /* 0x000fc800078e00ff */
[----:B------:R-:W-:Y:S02]  /*5f00*/  IMAD.MOV R8, RZ, RZ, -R8 ;  /* 0x000000ffff087224 */ /* 0x000fe400078e0a08 */
[----:B------:R-:W-:Y:S01]  /*5f10*/  @!P0 IMAD.IADD R23, R23, 0x1, -R0 ;  /* 0x0000000117178824 */ /* 0x000fe200078e0a00 */
[----:B------:R-:W-:Y:S01]  /*5f20*/  ISETP.GE.AND P0, PT, R10, RZ, PT ;  /* 0x000000ff0a00720c */ /* 0x000fe20003f06270 */
[C---:B------:R-:W-:Y:S01]  /*5f30*/  IMAD R19, R0.reuse, R9, R19 ;  /* 0x0000000900137224 */ /* 0x040fe200078e0213 */
[----:B------:R-:W-:Y:S01]  /*5f40*/  IABS R10, R22 ;  /* 0x00000016000a7213 */ /* 0x000fe20000000000 */
[----:B------:R-:W-:Y:S02]  /*5f50*/  IMAD.MOV R2, RZ, RZ, -R2 ;  /* 0x000000ffff027224 */ /* 0x000fe400078e0a02 */
[C---:B------:R-:W-:Y:S02]  /*5f60*/  IMAD R17, R0.reuse, R8, R17 ;  /* 0x0000000800117224 */ /* 0x040fe400078e0211 */
[----:B------:R-:W-:Y:S01]  /*5f70*/  @!P1 IMAD.MOV R23, RZ, RZ, -R23 ;  /* 0x000000ffff179224 */ /* 0x000fe200078e0a17 */
[C---:B------:R-:W-:Y:S01]  /*5f80*/  ISETP.GT.U32.AND P1, PT, R0.reuse, R19, PT ;  /* 0x000000130000720c */ /* 0x040fe20003f24070 */
[----:B------:R-:W-:-:S02]  /*5f90*/  IMAD R15, R0, R2, R15 ;  /* 0x00000002000f7224 */ /* 0x000fc400078e020f */
[--C-:B------:R-:W-:Y:S01]  /*5fa0*/  @!P3 IMAD.IADD R21, R21, 0x1, -R0.reuse ;  /* 0x000000011515b824 */ /* 0x100fe200078e0a00 */
[----:B------:R-:W-:Y:S01]  /*5fb0*/  ISETP.GT.U32.AND P3, PT, R0, R17, PT ;  /* 0x000000110000720c */ /* 0x000fe20003f64070 */
[----:B------:R-:W-:Y:S01]  /*5fc0*/  @!P2 IMAD.IADD R20, R20, 0x1, -R0 ;  /* 0x000000011414a824 */ /* 0x000fe200078e0a00 */
[----:B------:R-:W-:Y:S01]  /*5fd0*/  ISETP.GT.U32.AND P2, PT, R0, R15, PT ;  /* 0x0000000f0000720c */ /* 0x000fe20003f44070 */
[----:B------:R-:W-:Y:S02]  /*5fe0*/  VIADD R16, R6, 0xa4 ;  /* 0x000000a406107836 */ /* 0x000fe40000000000 */
[----:B------:R-:W-:-:S03]  /*5ff0*/  IMAD.HI.U32 R8, R7, R11, RZ ;  /* 0x0000000b07087227 */ /* 0x000fc600078e00ff */
[----:B------:R-:W-:Y:S01]  /*6000*/  IABS R13, R16 ;  /* 0x00000010000d7213 */ /* 0x000fe20000000000 */
[----:B------:R-:W-:Y:S01]  /*6010*/  @!P1 IMAD.IADD R19, R19, 0x1, -R0 ;  /* 0x0000000113139824 */ /* 0x000fe200078e0a00 */
[----:B------:R-:W-:Y:S01]  /*6020*/  ISETP.GE.AND P1, PT, R14, RZ, PT ;  /* 0x000000ff0e00720c */ /* 0x000fe20003f26270 */
[----:B------:R-:W-:Y:S02]  /*6030*/  IMAD.MOV R9, RZ, RZ, -R8 ;  /* 0x000000ffff097224 */ /* 0x000fe400078e0a08 */
[----:B------:R-:W-:Y:S01]  /*6040*/  @!P3 IMAD.IADD R17, R17, 0x1, -R0 ;  /* 0x000000011111b824 */ /* 0x000fe200078e0a00 */
[----:B------:R-:W-:Y:S01]  /*6050*/  ISETP.GT.U32.AND P3, PT, R0, R19, PT ;  /* 0x000000130000720c */ /* 0x000fe20003f64070 */
[----:B------:R-:W-:-:S04]  /*6060*/  IMAD.HI.U32 R2, R7, R13, RZ ;  /* 0x0000000d07027227 */ /* 0x000fc800078e00ff */
[----:B------:R-:W-:Y:S01]  /*6070*/  @!P2 IMAD.IADD R15, R15, 0x1, -R0 ;  /* 0x000000010f0fa824 */ /* 0x000fe200078e0a00 */
[C---:B------:R-:W-:Y:S01]  /*6080*/  ISETP.GT.U32.AND P2, PT, R0.reuse, R17, PT ;  /* 0x000000110000720c */ /* 0x040fe20003f44070 */
[----:B------:R-:W-:Y:S02]  /*6090*/  IMAD.MOV R2, RZ, RZ, -R2 ;  /* 0x000000ffff027224 */ /* 0x000fe400078e0a02 */
[C---:B------:R-:W-:Y:S02]  /*60a0*/  IMAD R11, R0.reuse, R9, R11 ;  /* 0x00000009000b7224 */ /* 0x040fe400078e020b */
[----:B------:R-:W-:Y:S02]  /*60b0*/  IMAD R13, R0, R2, R13 ;  /* 0x00000002000d7224 */ /* 0x000fe400078e020d */
[----:B------:R-:W-:Y:S02]  /*60c0*/  @!P3 IMAD.IADD R19, R19, 0x1, -R0 ;  /* 0x000000011313b824 */ /* 0x000fe400078e0a00 */
[----:B------:R-:W-:Y:S01]  /*60d0*/  VIADD R78, R6, 0x98 ;  /* 0x00000098064e7836 */ /* 0x000fe20000000000 */
[----:B------:R-:W-:Y:S01]  /*60e0*/  ISETP.GT.U32.AND P3, PT, R0, R13, PT ;  /* 0x0000000d0000720c */ /* 0x000fe20003f64070 */
[----:B------:R-:W-:-:S03]  /*60f0*/  IMAD.HI.U32 R2, R7, R10, RZ ;  /* 0x0000000a07027227 */ /* 0x000fc600078e00ff */
[----:B------:R-:W-:Y:S01]  /*6100*/  IABS R12, R78 ;  /* 0x0000004e000c7213 */ /* 0x000fe20000000000 */
[----:B------:R-:W-:Y:S01]  /*6110*/  @!P2 IMAD.IADD R17, R17, 0x1, -R0 ;  /* 0x000000011111a824 */ /* 0x000fe200078e0a00 */
[C---:B------:R-:W-:Y:S01]  /*6120*/  ISETP.GT.U32.AND P2, PT, R0.reuse, R11, PT ;  /* 0x0000000b0000720c */ /* 0x040fe20003f44070 */
[----:B------:R-:W-:Y:S02]  /*6130*/  IMAD.MOV R9, RZ, RZ, -R2 ;  /* 0x000000ffff097224 */ /* 0x000fe400078e0a02 */
[----:B------:R-:W-:Y:S01]  /*6140*/  @!P6 IMAD.MOV R21, RZ, RZ, -R21 ;  /* 0x000000ffff15e224 */ /* 0x000fe200078e0a15 */
[C---:B------:R-:W-:Y:S01]  /*6150*/  ISETP.GT.U32.AND P6, PT, R0.reuse, R15, PT ;  /* 0x0000000f0000720c */ /* 0x040fe20003fc4070 */
[----:B------:R-:W-:Y:S02]  /*6160*/  IMAD R9, R0, R9, R10 ;  /* 0x0000000900097224 */ /* 0x000fe400078e020a */
[----:B------:R-:W-:-:S04]  /*6170*/  IMAD.HI.U32 R8, R7, R12, RZ ;  /* 0x0000000c07087227 */ /* 0x000fc800078e00ff */
[----:B------:R-:W-:Y:S01]  /*6180*/  @!P3 IMAD.IADD R13, R13, 0x1, -R0 ;  /* 0x000000010d0db824 */ /* 0x000fe200078e0a00 */
[----:B------:R-:W-:Y:S01]  /*6190*/  ISETP.GT.U32.AND P3, PT, R0, R9, PT ;  /* 0x000000090000720c */ /* 0x000fe20003f64070 */
[----:B------:R-:W-:Y:S02]  /*61a0*/  IMAD.MOV R81, RZ, RZ, -R8 ;  /* 0x000000ffff517224 */ /* 0x000fe400078e0a08 */
[----:B------:R-:W-:Y:S02]  /*61b0*/  VIADD R80, R6, 0x90 ;  /* 0x0000009006507836 */ /* 0x000fe40000000000 */
[----:B------:R-:W-:Y:S01]  /*61c0*/  @!P2 IMAD.IADD R11, R11, 0x1, -R0 ;  /* 0x000000010b0ba824 */ /* 0x000fe200078e0a00 */
[----:B------:R-:W-:Y:S01]  /*61d0*/  ISETP.GT.U32.AND P2, PT, R0, R13, PT ;  /* 0x0000000d0000720c */ /* 0x000fe20003f44070 */
[----:B------:R-:W-:Y:S01]  /*61e0*/  @!P5 IMAD.MOV R20, RZ, RZ, -R20 ;  /* 0x000000ffff14d224 */ /* 0x000fe200078e0a14 */
[----:B------:R-:W-:Y:S01]  /*61f0*/  ISETP.GE.AND P5, PT, R16, RZ, PT ;  /* 0x000000ff1000720c */ /* 0x000fe20003fa6270 */
[C---:B------:R-:W-:Y:S01]  /*6200*/  IMAD R2, R0.reuse, R81, R12 ;  /* 0x0000005100027224 */ /* 0x040fe200078e020c */
[----:B------:R-:W-:Y:S01]  /*6210*/  IABS R16, R80 ;  /* 0x0000005000107213 */ /* 0x000fe20000000000 */
[----:B------:R-:W-:Y:S01]  /*6220*/  @!P0 IMAD.MOV R19, RZ, RZ, -R19 ;  /* 0x000000ffff138224 */ /* 0x000fe200078e0a13 */
[C---:B------:R-:W-:Y:S01]  /*6230*/  ISETP.GT.U32.AND P0, PT, R0.reuse, R11, PT ;  /* 0x0000000b0000720c */ /* 0x040fe20003f04070 */
[----:B------:R-:W-:Y:S01]  /*6240*/  @!P4 IMAD.MOV R17, RZ, RZ, -R17 ;  /* 0x000000ffff11c224 */ /* 0x000fe200078e0a11 */
[----:B------:R-:W-:Y:S01]  /*6250*/  ISETP.GT.U32.AND P4, PT, R0, R2, PT ;  /* 0x000000020000720c */ /* 0x000fe20003f84070 */
[----:B------:R-:W-:Y:S01]  /*6260*/  @!P6 IMAD.IADD R15, R15, 0x1, -R0 ;  /* 0x000000010f0fe824 */ /* 0x000fe200078e0a00 */
[----:B------:R-:W-:Y:S01]  /*6270*/  ISETP.GE.AND P6, PT, R18, RZ, PT ;  /* 0x000000ff1200720c */ /* 0x000fe20003fc6270 */
[----:B------:R-:W-:-:S04]  /*6280*/  IMAD.HI.U32 R10, R7, R16, RZ ;  /* 0x00000010070a7227 */ /* 0x000fc800078e00ff */
[----:B------:R-:W-:Y:S02]  /*6290*/  @!P3 IMAD.IADD R9, R9, 0x1, -R0 ;  /* 0x000000010909b824 */ /* 0x000fe400078e0a00 */
[----:B------:R-:W-:Y:S02]  /*62a0*/  VIADD R14, R6, 0x94 ;  /* 0x00000094060e7836 */ /* 0x000fe40000000000 */
[----:B------:R-:W-:Y:S01]  /*62b0*/  IMAD.MOV R83, RZ, RZ, -R10 ;  /* 0x000000ffff537224 */ /* 0x000fe200078e0a0a */
[C---:B------:R-:W-:Y:S01]  /*62c0*/  ISETP.GT.U32.AND P3, PT, R0.reuse, R9, PT ;  /* 0x000000090000720c */ /* 0x040fe20003f64070 */
[----:B------:R-:W-:Y:S01]  /*62d0*/  @!P0 IMAD.IADD R11, R11, 0x1, -R0 ;  /* 0x000000010b0b8824 */ /* 0x000fe200078e0a00 */
[----:B------:R-:W-:Y:S01]  /*62e0*/  IABS R18, R14 ;  /* 0x0000000e00127213 */ /* 0x000fe20000000000 */
[----:B------:R-:W-:Y:S01]  /*62f0*/  IMAD R16, R0, R83, R16 ;  /* 0x0000005300107224 */ /* 0x000fe200078e0210 */
[----:B------:R-:W-:Y:S01]  /*6300*/  ISETP.GE.AND P0, PT, R14, RZ, PT ;  /* 0x000000ff0e00720c */ /* 0x000fe20003f06270 */
[----:B------:R-:W-:Y:S01]  /*6310*/  @!P1 IMAD.MOV R15, RZ, RZ, -R15 ;  /* 0x000000ffff0f9224 */ /* 0x000fe200078e0a0f */
[----:B------:R-:W-:Y:S01]  /*6320*/  ISETP.GE.AND P1, PT, R22, RZ, PT ;  /* 0x000000ff1600720c */ /* 0x000fe20003f26270 */
[----:B------:R-:W-:-:S02]  /*6330*/  @!P4 IMAD.IADD R2, R2, 0x1, -R0 ;  /* 0x000000010202c824 */ /* 0x000fc400078e0a00 */
[----:B------:R-:W-:Y:S01]  /*6340*/  @!P6 IMAD.MOV R11, RZ, RZ, -R11 ;  /* 0x000000ffff0be224 */ /* 0x000fe200078e0a0b */
[C---:B------:R-:W-:Y:S01]  /*6350*/  ISETP.GT.U32.AND P6, PT, R0.reuse, R16, PT ;  /* 0x000000100000720c */ /* 0x040fe20003fc4070 */
[----:B------:R-:W-:Y:S01]  /*6360*/  IMAD.HI.U32 R8, R7, R18, RZ ;  /* 0x0000001207087227 */ /* 0x000fe200078e00ff */
[----:B------:R-:W-:-:S03]  /*6370*/  ISETP.GT.U32.AND P4, PT, R0, R2, PT ;  /* 0x000000020000720c */ /* 0x000fc60003f84070 */
[----:B------:R-:W-:Y:S02]  /*6380*/  IMAD.MOV R81, RZ, RZ, -R8 ;  /* 0x000000ffff517224 */ /* 0x000fe400078e0a08 */
[----:B------:R-:W-:Y:S02]  /*6390*/  VIADD R8, R6, 0x8c ;  /* 0x0000008c06087836 */ /* 0x000fe40000000000 */
[--C-:B------:R-:W-:Y:S01]  /*63a0*/  @!P3 IMAD.IADD R9, R9, 0x1, -R0.reuse ;  /* 0x000000010909b824 */ /* 0x100fe200078e0a00 */
[----:B------:R-:W-:Y:S01]  /*63b0*/  ISETP.GE.AND P3, PT, R80, RZ, PT ;  /* 0x000000ff5000720c */ /* 0x000fe20003f66270 */
[----:B------:R-:W-:Y:S01]  /*63c0*/  @!P2 IMAD.IADD R13, R13, 0x1, -R0 ;  /* 0x000000010d0da824 */ /* 0x000fe200078e0a00 */
[----:B------:R-:W-:Y:S01]  /*63d0*/  IABS R14, R8 ;  /* 0x00000008000e7213 */ /* 0x000fe20000000000 */
[----:B------:R-:W-:Y:S01]  /*63e0*/  IMAD R18, R0, R81, R18 ;  /* 0x0000005100127224 */ /* 0x000fe200078e0212 */
[----:B------:R-:W-:Y:S01]  /*63f0*/  ISETP.GE.AND P2, PT, R78, RZ, PT ;  /* 0x000000ff4e00720c */ /* 0x000fe20003f46270 */
[----:B------:R-:W-:Y:S01]  /*6400*/  @!P1 IMAD.MOV R9, RZ, RZ, -R9 ;  /* 0x000000ffff099224 */ /* 0x000fe200078e0a09 */
[----:B------:R-:W-:Y:S01]  /*6410*/  ISETP.GE.AND P1, PT, R8, RZ, PT ;  /* 0x000000ff0800720c */ /* 0x000fe20003f26270 */
[----:B------:R-:W-:-:S02]  /*6420*/  VIADD R8, R6, 0x88 ;  /* 0x0000008806087836 */ /* 0x000fc40000000000 */
[----:B------:R-:W-:Y:S01]  /*6430*/  @!P5 IMAD.MOV R13, RZ, RZ, -R13 ;  /* 0x000000ffff0dd224 */ /* 0x000fe200078e0a0d */
[----:B------:R-:W-:Y:S01]  /*6440*/  ISETP.GT.U32.AND P5, PT, R0, R18, PT ;  /* 0x000000120000720c */ /* 0x000fe20003fa4070 */
[--C-:B------:R-:W-:Y:S01]  /*6450*/  @!P6 IMAD.IADD R16, R16, 0x1, -R0.reuse ;  /* 0x000000011010e824 */ /* 0x100fe200078e0a00 */
[----:B------:R-:W-:Y:S01]  /*6460*/  IABS R12, R8 ;  /* 0x00000008000c7213 */ /* 0x000fe20000000000 */
[----:B------:R-:W-:Y:S01]  /*6470*/  @!P4 IMAD.IADD R2, R2, 0x1, -R0 ;  /* 0x000000010202c824 */ /* 0x000fe200078e0a00 */
[----:B------:R-:W-:Y:S01]  /*6480*/  ISETP.GE.AND P4, PT, R8, RZ, PT ;  /* 0x000000ff0800720c */ /* 0x000fe20003f86270 */
[----:B------:R-:W-:Y:S01]  /*6490*/  IMAD.HI.U32 R8, R7, R14, RZ ;  /* 0x0000000e07087227 */ /* 0x000fe200078e00ff */
[----:B------:R-:W-:-:S03]  /*64a0*/  ISETP.GT.U32.AND P6, PT, R0, R16, PT ;  /* 0x000000100000720c */ /* 0x000fc60003fc4070 */
[----:B------:R-:W-:Y:S02]  /*64b0*/  IMAD.MOV R81, RZ, RZ, -R8 ;  /* 0x000000ffff517224 */ /* 0x000fe400078e0a08 */
[----:B------:R-:W-:-:S04]  /*64c0*/  IMAD.HI.U32 R8, R7, R12, RZ ;  /* 0x0000000c07087227 */ /* 0x000fc800078e00ff */
[----:B------:R-:W-:Y:S02]  /*64d0*/  IMAD R14, R0, R81, R14 ;  /* 0x00000051000e7224 */ /* 0x000fe400078e020e */
[----:B------:R-:W-:Y:S02]  /*64e0*/  @!P5 IMAD.IADD R18, R18, 0x1, -R0 ;  /* 0x000000011212d824 */ /* 0x000fe400078e0a00 */
[----:B------:R-:W-:Y:S02]  /*64f0*/  IMAD.MOV R81, RZ, RZ, -R8 ;  /* 0x000000ffff517224 */ /* 0x000fe400078e0a08 */
[----:B------:R-:W-:Y:S01]  /*6500*/  VIADD R10, R6, 0x84 ;  /* 0x00000084060a7836 */ /* 0x000fe20000000000 */
[----:B------:R-:W-:Y:S01]  /*6510*/  ISETP.GT.U32.AND P5, PT, R0, R18, PT ;  /* 0x000000120000720c */ /* 0x000fe20003fa4070 */
[----:B------:R-:W-:Y:S02]  /*6520*/  @!P6 IMAD.IADD R16, R16, 0x1, -R0 ;  /* 0x000000011010e824 */ /* 0x000fe400078e0a00 */
[----:B------:R-:W-:Y:S01]  /*6530*/  IMAD R12, R0, R81, R12 ;  /* 0x00000051000c7224 */ /* 0x000fe200078e020c */
[----:B------:R-:W-:Y:S01]  /*6540*/  IABS R22, R10 ;  /* 0x0000000a00167213 */ /* 0x000fe20000000000 */
[----:B------:R-:W-:-:S02]  /*6550*/  @!P3 IMAD.MOV R16, RZ, RZ, -R16 ;  /* 0x000000ffff10b224 */ /* 0x000fc400078e0a10 */
[----:B------:R-:W-:Y:S01]  /*6560*/  @!P2 IMAD.MOV R2, RZ, RZ, -R2 ;  /* 0x000000ffff02a224 */ /* 0x000fe200078e0a02 */
[----:B------:R-:W-:Y:S01]  /*6570*/  ISETP.GT.U32.AND P3, PT, R0, R12, PT ;  /* 0x0000000c0000720c */ /* 0x000fe20003f64070 */
[----:B------:R-:W-:Y:S01]  /*6580*/  VIADD R80, R6, 0x80 ;  /* 0x0000008006507836 */ /* 0x000fe20000000000 */
[----:B------:R-:W-:Y:S01]  /*6590*/  ISETP.GE.AND P2, PT, R10, RZ, PT ;  /* 0x000000ff0a00720c */ /* 0x000fe20003f46270 */
[----:B------:R-:W-:-:S03]  /*65a0*/  IMAD.HI.U32 R10, R7, R22, RZ ;  /* 0x00000016070a7227 */ /* 0x000fc600078e00ff */
[----:B------:R-:W-:Y:S01]  /*65b0*/  IABS R78, R80 ;  /* 0x00000050004e7213 */ /* 0x000fe20000000000 */
[----:B------:R-:W-:Y:S01]  /*65c0*/  @!P5 IMAD.IADD R18, R18, 0x1, -R0 ;  /* 0x000000011212d824 */ /* 0x000fe200078e0a00 */
[----:B------:R-:W-:Y:S01]  /*65d0*/  ISETP.GT.U32.AND P5, PT, R0, R14, PT ;  /* 0x0000000e0000720c */ /* 0x000fe20003fa4070 */
[----:B------:R-:W-:Y:S01]  /*65e0*/  IMAD.MOV R83, RZ, RZ, -R10 ;  /* 0x000000ffff537224 */ /* 0x000fe200078e0a0a */
[----:B------:R-:W-:Y:S01]  /*65f0*/  ISETP.GE.AND P6, PT, R80, RZ, PT ;  /* 0x000000ff5000720c */ /* 0x000fe20003fc6270 */
[----:B------:R-:W-:Y:S02]  /*6600*/  VIADD R88, R6, 0x78 ;  /* 0x0000007806587836 */ /* 0x000fe40000000000 */
[----:B------:R-:W-:Y:S02]  /*6610*/  IMAD R10, R0, R83, R22 ;  /* 0x00000053000a7224 */ /* 0x000fe400078e0216 */
[----:B------:R-:W-:Y:S01]  /*6620*/  @!P3 IMAD.IADD R12, R12, 0x1, -R0 ;  /* 0x000000010c0cb824 */ /* 0x000fe200078e0a00 */
[----:B------:R-:W-:Y:S01]  /*6630*/  IABS R82, R88 ;  /* 0x0000005800527213 */ /* 0x000fe20000000000 */
[----:B------:R-:W-:-:S02]  /*6640*/  VIADD R22, R6, 0x7c ;  /* 0x0000007c06167836 */ /* 0x000fc40000000000 */
[----:B------:R-:W-:Y:S01]  /*6650*/  IMAD.HI.U32 R8, R7, R78, RZ ;  /* 0x0000004e07087227 */ /* 0x000fe200078e00ff */
[----:B------:R-:W-:Y:S02]  /*6660*/  ISETP.GT.U32.AND P3, PT, R0, R12, PT ;  /* 0x0000000c0000720c */ /* 0x000fe40003f64070 */
[----:B------:R-:W-:Y:S01]  /*6670*/  IABS R80, R22 ;  /* 0x0000001600507213 */ /* 0x000fe20000000000 */
[----:B------:R-:W-:Y:S01]  /*6680*/  @!P0 IMAD.MOV R18, RZ, RZ, -R18 ;  /* 0x000000ffff128224 */ /* 0x000fe200078e0a12 */
[----:B------:R-:W-:Y:S01]  /*6690*/  ISETP.GE.AND P0, PT, R22, RZ, PT ;  /* 0x000000ff1600720c */ /* 0x000fe20003f06270 */
[----:B------:R-:W-:Y:S02]  /*66a0*/  IMAD.MOV R81, RZ, RZ, -R8 ;  /* 0x000000ffff517224 */ /* 0x000fe400078e0a08 */
[----:B------:R-:W-:Y:S02]  /*66b0*/  @!P5 IMAD.IADD R14, R14, 0x1, -R0 ;  /* 0x000000010e0ed824 */ /* 0x000fe400078e0a00 */
[----:B------:R-:W-:-:S02]  /*66c0*/  VIADD R89, R6, 0x74 ;  /* 0x0000007406597836 */ /* 0x000fc40000000000 */
[C---:B------:R-:W-:Y:S01]  /*66d0*/  IMAD.HI.U32 R22, R7.reuse, R80, RZ ;  /* 0x0000005007167227 */ /* 0x040fe200078e00ff */
[C---:B------:R-:W-:Y:S02]  /*66e0*/  ISETP.GT.U32.AND P5, PT, R0.reuse, R14, PT ;  /* 0x0000000e0000720c */ /* 0x040fe40003fa4070 */
[----:B------:R-:W-:Y:S01]  /*66f0*/  IABS R84, R89 ;  /* 0x0000005900547213 */ /* 0x000fe20000000000 */
[----:B------:R-:W-:Y:S02]  /*6700*/  IMAD R8, R0, R81, R78 ;  /* 0x0000005100087224 */ /* 0x000fe400078e024e */
[----:B------:R-:W-:-:S04]  /*6710*/  IMAD.HI.U32 R78, R7, R82, RZ ;  /* 0x00000052074e7227 */ /* 0x000fc800078e00ff */
[----:B------:R-:W-:Y:S02]  /*6720*/  IMAD.MOV R81, RZ, RZ, -R22 ;  /* 0x000000ffff517224 */ /* 0x000fe400078e0a16 */
[----:B------:R-:W-:Y:S02]  /*6730*/  IMAD.MOV R83, RZ, RZ, -R78 ;  /* 0x000000ffff537224 */ /* 0x000fe400078e0a4e */
[----:B------:R-:W-:Y:S01]  /*6740*/  @!P3 IMAD.IADD R12, R12, 0x1, -R0 ;  /* 0x000000010c0cb824 */ /* 0x000fe200078e0a00 */
[C---:B------:R-:W-:Y:S01]  /*6750*/  ISETP.GT.U32.AND P3, PT, R0.reuse, R8, PT ;  /* 0x000000080000720c */ /* 0x040fe20003f64070 */
[----:B------:R-:W-:Y:S02]  /*6760*/  IMAD R78, R0, R81, R80 ;  /* 0x00000051004e7224 */ /* 0x000fe400078e0250 */
[----:B------:R-:W-:-:S04]  /*6770*/  IMAD.HI.U32 R80, R7, R84, RZ ;  /* 0x0000005407507227 */ /* 0x000fc800078e00ff */
[----:B------:R-:W-:Y:S02]  /*6780*/  IMAD R22, R0, R83, R82 ;  /* 0x0000005300167224 */ /* 0x000fe400078e0252 */
[----:B------:R-:W-:Y:S02]  /*6790*/  IMAD.MOV R83, RZ, RZ, -R80 ;  /* 0x000000ffff537224 */ /* 0x000fe400078e0a50 */
[----:B------:R-:W-:Y:S01]  /*67a0*/  @!P5 IMAD.IADD R14, R14, 0x1, -R0 ;  /* 0x000000010e0ed824 */ /* 0x000fe200078e0a00 */
[C---:B------:R-:W-:Y:S01]  /*67b0*/  ISETP.GT.U32.AND P5, PT, R0.reuse, R10, PT ;  /* 0x0000000a0000720c */ /* 0x040fe20003fa4070 */
[C---:B------:R-:W-:Y:S02]  /*67c0*/  IMAD R80, R0.reuse, R83, R84 ;  /* 0x0000005300507224 */ /* 0x040fe400078e0254 */
[----:B------:R-:W-:Y:S01]  /*67d0*/  @!P1 IMAD.MOV R14, RZ, RZ, -R14 ;  /* 0x000000ffff0e9224 */ /* 0x000fe200078e0a0e */
[----:B------:R-:W-:Y:S01]  /*67e0*/  ISETP.GT.U32.AND P1, PT, R0, R78, PT ;  /* 0x0000004e0000720c */ /* 0x000fe20003f24070 */
[----:B------:R-:W-:Y:S01]  /*67f0*/  @!P3 IMAD.IADD R8, R8, 0x1, -R0 ;  /* 0x000000010808b824 */ /* 0x000fe200078e0a00 */
[----:B------:R-:W-:Y:S01]  /*6800*/  ISETP.GT.U32.AND P3, PT, R0, R80, PT ;  /* 0x000000500000720c */ /* 0x000fe20003f64070 */
[----:B------:R-:W-:-:S02]  /*6810*/  VIADD R90, R6, 0x70 ;  /* 0x00000070065a7836 */ /* 0x000fc40000000000 */
[C---:B------:R-:W-:Y:S02]  /*6820*/  VIADD R91, R6.reuse, 0x6c ;  /* 0x0000006c065b7836 */ /* 0x040fe40000000000 */
[----:B------:R-:W-:Y:S01]  /*6830*/  VIADD R92, R6, 0x68 ;  /* 0x00000068065c7836 */ /* 0x000fe20000000000 */
[----:B------:R-:W-:Y:S01]  /*6840*/  IABS R85, R90 ;  /* 0x0000005a00557213 */ /* 0x000fe20000000000 */
[----:B------:R-:W-:Y:S01]  /*6850*/  @!P5 IMAD.IADD R10, R10, 0x1, -R0 ;  /* 0x000000010a0ad824 */ /* 0x000fe200078e0a00 */
[----:B------:R-:W-:Y:S01]  /*6860*/  IABS R86, R91 ;  /* 0x0000005b00567213 */ /* 0x000fe20000000000 */
[----:B------:R-:W-:Y:S01]  /*6870*/  @!P4 IMAD.MOV R12, RZ, RZ, -R12 ;  /* 0x000000ffff0cc224 */ /* 0x000fe200078e0a0c */
[----:B------:R-:W-:Y:S01]  /*6880*/  IABS R84, R92 ;  /* 0x0000005c00547213 */ /* 0x000fe20000000000 */
[--C-:B------:R-:W-:Y:S01]  /*6890*/  @!P1 IMAD.IADD R78, R78, 0x1, -R0.reuse ;  /* 0x000000014e4e9824 */ /* 0x100fe200078e0a00 */
[----:B------:R-:W-:Y:S01]  /*68a0*/  ISETP.GT.U32.AND P1, PT, R0, R8, PT ;  /* 0x000000080000720c */ /* 0x000fe20003f24070 */
[----:B------:R-:W-:Y:S01]  /*68b0*/  @!P3 IMAD.IADD R80, R80, 0x1, -R0 ;  /* 0x000000015050b824 */ /* 0x000fe200078e0a00 */
[C---:B------:R-:W-:Y:S01]  /*68c0*/  ISETP.GT.U32.AND P5, PT, R0.reuse, R10, PT ;  /* 0x0000000a0000720c */ /* 0x040fe20003fa4070 */
[----:B------:R-:W-:Y:S01]  /*68d0*/  IMAD.HI.U32 R81, R7, R85, RZ ;  /* 0x0000005507517227 */ /* 0x000fe200078e00ff */
[----:B------:R-:W-:-:S02]  /*68e0*/  ISETP.GT.U32.AND P4, PT, R0, R22, PT ;  /* 0x000000160000720c */ /* 0x000fc40003f84070 */
[----:B------:R-:W-:Y:S01]  /*68f0*/  ISETP.GT.U32.AND P3, PT, R0, R80, PT ;  /* 0x000000500000720c */ /* 0x000fe20003f64070 */
[----:B------:R-:W-:-:S04]  /*6900*/  IMAD.HI.U32 R82, R7, R86, RZ ;  /* 0x0000005607527227 */ /* 0x000fc800078e00ff */
[----:B------:R-:W-:Y:S02]  /*6910*/  IMAD.MOV R81, RZ, RZ, -R81 ;  /* 0x000000ffff517224 */ /* 0x000fe400078e0a51 */
[----:B------:R-:W-:Y:S02]  /*6920*/  IMAD.MOV R87, RZ, RZ, -R82 ;  /* 0x000000ffff577224 */ /* 0x000fe400078e0a52 */
[----:B------:R-:W-:-:S04]  /*6930*/  IMAD.HI.U32 R82, R7, R84, RZ ;  /* 0x0000005407527227 */ /* 0x000fc800078e00ff */
[----:B------:R-:W-:Y:S02]  /*6940*/  IMAD R83, R0, R81, R85 ;  /* 0x0000005100537224 */ /* 0x000fe400078e0255 */
[----:B------:R-:W-:Y:S02]  /*6950*/  IMAD.MOV R85, RZ, RZ, -R82 ;  /* 0x000000ffff557224 */ /* 0x000fe400078e0a52 */
[----:B------:R-:W-:Y:S01]  /*6960*/  @!P1 IMAD.IADD R8, R8, 0x1, -R0 ;  /* 0x0000000108089824 */ /* 0x000fe200078e0a00 */
[C---:B------:R-:W-:Y:S01]  /*6970*/  ISETP.GT.U32.AND P1, PT, R0.reuse, R83, PT ;  /* 0x000000530000720c */ /* 0x040fe20003f24070 */
[----:B------:R-:W-:Y:S02]  /*6980*/  IMAD R82, R0, R85, R84 ;  /* 0x0000005500527224 */ /* 0x000fe400078e0254 */
[--C-:B------:R-:W-:Y:S02]  /*6990*/  @!P3 IMAD.IADD R80, R80, 0x1, -R0.reuse ;  /* 0x000000015050b824 */ /* 0x100fe400078e0a00 */
[----:B------:R-:W-:Y:S01]  /*69a0*/  VIADD R94, R6, 0x60 ;  /* 0x00000060065e7836 */ /* 0x000fe20000000000 */
[----:B------:R-:W-:Y:S01]  /*69b0*/  ISETP.GT.U32.AND P3, PT, R0, R82, PT ;  /* 0x000000520000720c */ /* 0x000fe20003f64070 */
[--C-:B------:R-:W-:Y:S01]  /*69c0*/  @!P5 IMAD.IADD R10, R10, 0x1, -R0.reuse ;  /* 0x000000010a0ad824 */ /* 0x100fe200078e0a00 */
[----:B------:R-:W-:Y:S01]  /*69d0*/  ISETP.GE.AND P5, PT, R88, RZ, PT ;  /* 0x000000ff5800720c */ /* 0x000fe20003fa6270 */
[----:B------:R-:W-:Y:S01]  /*69e0*/  @!P4 IMAD.IADD R22, R22, 0x1, -R0 ;  /* 0x000000011616c824 */ /* 0x000fe200078e0a00 */
[----:B------:R-:W-:Y:S01]  /*69f0*/  IABS R88, R94 ;  /* 0x0000005e00587213 */ /* 0x000fe20000000000 */
[----:B------:R-:W-:Y:S01]  /*6a00*/  @!P2 IMAD.MOV R10, RZ, RZ, -R10 ;  /* 0x000000ffff0aa224 */ /* 0x000fe200078e0a0a */
[C---:B------:R-:W-:Y:S01]  /*6a10*/  ISETP.GT.U32.AND P4, PT, R0.reuse, R78, PT ;  /* 0x0000004e0000720c */ /* 0x040fe20003f84070 */
[----:B------:R-:W-:Y:S01]  /*6a20*/  @!P1 IMAD.IADD R83, R83, 0x1, -R0 ;  /* 0x0000000153539824 */ /* 0x000fe200078e0a00 */
[----:B------:R-:W-:Y:S01]  /*6a30*/  ISETP.GT.U32.AND P2, PT, R0, R22, PT ;  /* 0x000000160000720c */ /* 0x000fe20003f44070 */
[----:B------:R-:W-:Y:S01]  /*6a40*/  VIADD R93, R6, 0x64 ;  /* 0x00000064065d7836 */ /* 0x000fe20000000000 */
[----:B------:R-:W-:Y:S01]  /*6a50*/  ISETP.GE.AND P1, PT, R90, RZ, PT ;  /* 0x000000ff5a00720c */ /* 0x000fe20003f26270 */
[----:B------:R-:W-:-:S04]  /*6a60*/  IMAD.HI.U32 R85, R7, R88, RZ ;  /* 0x0000005807557227 */ /* 0x000fc800078e00ff */
[----:B------:R-:W-:Y:S01]  /*6a70*/  @!P3 IMAD.IADD R82, R82, 0x1, -R0 ;  /* 0x000000015252b824 */ /* 0x000fe200078e0a00 */
[C---:B------:R-:W-:Y:S01]  /*6a80*/  ISETP.GT.U32.AND P3, PT, R0.reuse, R83, PT ;  /* 0x000000530000720c */ /* 0x040fe20003f64070 */
[----:B------:R-:W-:Y:S01]  /*6a90*/  IMAD R81, R0, R87, R86 ;  /* 0x0000005700517224 */ /* 0x000fe200078e0256 */
[----:B------:R-:W-:Y:S01]  /*6aa0*/  IABS R86, R93 ;  /* 0x0000005d00567213 */ /* 0x000fe20000000000 */
[----:B------:R-:W-:Y:S02]  /*6ab0*/  IMAD.MOV R85, RZ, RZ, -R85 ;  /* 0x000000ffff557224 */ /* 0x000fe400078e0a55 */
[----:B------:R-:W-:Y:S01]  /*6ac0*/  @!P2 IMAD.IADD R22, R22, 0x1, -R0 ;  /* 0x000000011616a824 */ /* 0x000fe200078e0a00 */
[----:B------:R-:W-:Y:S01]  /*6ad0*/  ISETP.GE.AND P2, PT, R89, RZ, PT ;  /* 0x000000ff5900720c */ /* 0x000fe20003f46270 */
[----:B------:R-:W-:Y:S02]  /*6ae0*/  IMAD R85, R0, R85, R88 ;  /* 0x0000005500557224 */ /* 0x000fe400078e0258 */
[----:B------:R-:W-:-:S04]  /*6af0*/  IMAD.HI.U32 R84, R7, R86, RZ ;  /* 0x0000005607547227 */ /* 0x000fc800078e00ff */
[----:B------:R-:W-:Y:S01]  /*6b00*/  @!P3 IMAD.IADD R83, R83, 0x1, -R0 ;  /* 0x000000015353b824 */ /* 0x000fe200078e0a00 */
[----:B------:R-:W-:Y:S01]  /*6b10*/  ISETP.GT.U32.AND P3, PT, R0, R85, PT ;  /* 0x000000550000720c */ /* 0x000fe20003f64070 */
[----:B------:R-:W-:Y:S02]  /*6b20*/  IMAD.MOV R87, RZ, RZ, -R84 ;  /* 0x000000ffff577224 */ /* 0x000fe400078e0a54 */
[----:B------:R-:W-:Y:S02]  /*6b30*/  VIADD R89, R6, 0x5c ;  /* 0x0000005c06597836 */ /* 0x000fe40000000000 */
[----:B------:R-:W-:Y:S01]  /*6b40*/  @!P4 IMAD.IADD R78, R78, 0x1, -R0 ;  /* 0x000000014e4ec824 */ /* 0x000fe200078e0a00 */
[C---:B------:R-:W-:Y:S01]  /*6b50*/  ISETP.GT.U32.AND P4, PT, R0.reuse, R81, PT ;  /* 0x000000510000720c */ /* 0x040fe20003f84070 */
[----:B------:R-:W-:Y:S01]  /*6b60*/  IMAD R84, R0, R87, R86 ;  /* 0x0000005700547224 */ /* 0x000fe200078e0256 */
[----:B------:R-:W-:Y:S01]  /*6b70*/  IABS R87, R89 ;  /* 0x0000005900577213 */ /* 0x000fe20000000000 */
[----:B------:R-:W-:-:S02]  /*6b80*/  VIADD R90, R6, 0x58 ;  /* 0x00000058065a7836 */ /* 0x000fc40000000000 */
[----:B------:R-:W-:Y:S01]  /*6b90*/  @!P5 IMAD.MOV R22, RZ, RZ, -R22 ;  /* 0x000000ffff16d224 */ /* 0x000fe200078e0a16 */
[----:B------:R-:W-:Y:S01]  /*6ba0*/  ISETP.GT.U32.AND P5, PT, R0, R84, PT ;  /* 0x000000540000720c */ /* 0x000fe20003fa4070 */
[----:B------:R-:W-:Y:S01]  /*6bb0*/  IMAD.HI.U32 R86, R7, R87, RZ ;  /* 0x0000005707567227 */ /* 0x000fe200078e00ff */
[----:B------:R-:W-:-:S03]  /*6bc0*/  IABS R88, R90 ;  /* 0x0000005a00587213 */ /* 0x000fc60000000000 */
[----:B------:R-:W-:Y:S02]  /*6bd0*/  @!P3 IMAD.IADD R85, R85, 0x1, -R0 ;  /* 0x000000015555b824 */ /* 0x000fe400078e0a00 */
[----:B------:R-:W-:Y:S02]  /*6be0*/  IMAD.MOV R86, RZ, RZ, -R86 ;  /* 0x000000ffff567224 */ /* 0x000fe400078e0a56 */
[----:B------:R-:W-:Y:S01]  /*6bf0*/  @!P4 IMAD.IADD R81, R81, 0x1, -R0 ;  /* 0x000000015151c824 */ /* 0x000fe200078e0a00 */
[C---:B------:R-:W-:Y:S01]  /*6c00*/  ISETP.GT.U32.AND P3, PT, R0.reuse, R85, PT ;  /* 0x000000550000720c */ /* 0x040fe20003f64070 */
[----:B------:R-:W-:Y:S01]  /*6c10*/  IMAD R86, R0, R86, R87 ;  /* 0x0000005600567224 */ /* 0x000fe200078e0257 */
[----:B------:R-:W-:Y:S01]  /*6c20*/  ISETP.GE.AND P4, PT, R91, RZ, PT ;  /* 0x000000ff5b00720c */ /* 0x000fe20003f86270 */
[----:B------:R-:W-:-:S04]  /*6c30*/  IMAD.HI.U32 R87, R7, R88, RZ ;  /* 0x0000005807577227 */ /* 0x000fc800078e00ff */
[----:B------:R-:W-:Y:S01]  /*6c40*/  @!P0 IMAD.MOV R78, RZ, RZ, -R78 ;  /* 0x000000ffff4e8224 */ /* 0x000fe200078e0a4e */
[----:B------:R-:W-:Y:S01]  /*6c50*/  ISETP.GT.U32.AND P0, PT, R0, R81, PT ;  /* 0x000000510000720c */ /* 0x000fe20003f04070 */
[----:B------:R-:W-:Y:S02]  /*6c60*/  IMAD.MOV R87, RZ, RZ, -R87 ;  /* 0x000000ffff577224 */ /* 0x000fe400078e0a57 */
[----:B------:R-:W-:Y:S01]  /*6c70*/  @!P5 IMAD.IADD R84, R84, 0x1, -R0 ;  /* 0x000000015454d824 */ /* 0x000fe200078e0a00 */
[----:B------:R-:W-:Y:S01]  /*6c80*/  ISETP.GE.AND P5, PT, R89, RZ, PT ;  /* 0x000000ff5900720c */ /* 0x000fe20003fa6270 */
[C---:B------:R-:W-:Y:S02]  /*6c90*/  IMAD R87, R0.reuse, R87, R88 ;  /* 0x0000005700577224 */ /* 0x040fe400078e0258 */
[----:B------:R-:W-:Y:S01]  /*6ca0*/  @!P1 IMAD.MOV R83, RZ, RZ, -R83 ;  /* 0x000000ffff539224 */ /* 0x000fe200078e0a53 */
[C---:B------:R-:W-:Y:S01]  /*6cb0*/  ISETP.GT.U32.AND P1, PT, R0.reuse, R84, PT ;  /* 0x000000540000720c */ /* 0x040fe20003f24070 */
[----:B------:R-:W-:Y:S01]  /*6cc0*/  @!P3 IMAD.IADD R85, R85, 0x1, -R0 ;  /* 0x000000015555b824 */ /* 0x000fe200078e0a00 */
[C---:B------:R-:W-:Y:S01]  /*6cd0*/  ISETP.GT.U32.AND P3, PT, R0.reuse, R87, PT ;  /* 0x000000570000720c */ /* 0x040fe20003f64070 */
[----:B------:R-:W-:Y:S01]  /*6ce0*/  @!P6 IMAD.MOV R8, RZ, RZ, -R8 ;  /* 0x000000ffff08e224 */ /* 0x000fe200078e0a08 */
[----:B------:R-:W-:Y:S01]  /*6cf0*/  ISETP.GT.U32.AND P6, PT, R0, R82, PT ;  /* 0x000000520000720c */ /* 0x000fe20003fc4070 */
[----:B------:R-:W-:Y:S01]  /*6d00*/  @!P0 IMAD.IADD R81, R81, 0x1, -R0 ;  /* 0x0000000151518824 */ /* 0x000fe200078e0a00 */
[----:B------:R-:W-:Y:S01]  /*6d10*/  ISETP.GE.AND P0, PT, R93, RZ, PT ;  /* 0x000000ff5d00720c */ /* 0x000fe20003f06270 */
[----:B------:R-:W-:Y:S01]  /*6d20*/  @!P2 IMAD.MOV R80, RZ, RZ, -R80 ;  /* 0x000000ffff50a224 */ /* 0x000fe200078e0a50 */
[----:B------:R-:W-:Y:S01]  /*6d30*/  ISETP.GE.AND P2, PT, R92, RZ, PT ;  /* 0x000000ff5c00720c */ /* 0x000fe20003f46270 */
[----:B------:R-:W-:Y:S01]  /*6d40*/  @!P4 IMAD.MOV R81, RZ, RZ, -R81 ;  /* 0x000000ffff51c224 */ /* 0x000fe200078e0a51 */
[----:B------:R-:W-:Y:S01]  /*6d50*/  ISETP.GT.U32.AND P4, PT, R0, R86, PT ;  /* 0x000000560000720c */ /* 0x000fe20003f84070 */
[----:B------:R-:W-:-:S02]  /*6d60*/  VIADD R95, R6, 0x4c ;  /* 0x0000004c065f7836 */ /* 0x000fc40000000000 */
[--C-:B------:R-:W-:Y:S02]  /*6d70*/  @!P1 IMAD.IADD R84, R84, 0x1, -R0.reuse ;  /* 0x0000000154549824 */ /* 0x100fe400078e0a00 */
[--C-:B------:R-:W-:Y:S01]  /*6d80*/  @!P3 IMAD.IADD R87, R87, 0x1, -R0.reuse ;  /* 0x000000015757b824 */ /* 0x100fe200078e0a00 */
[----:B------:R-:W-:Y:S01]  /*6d90*/  IABS R93, R95 ;  /* 0x0000005f005d7213 */ /* 0x000fe20000000000 */
[----:B------:R-:W-:Y:S01]  /*6da0*/  @!P6 IMAD.IADD R82, R82, 0x1, -R0 ;  /* 0x000000015252e824 */ /* 0x000fe200078e0a00 */
[----:B------:R-:W-:Y:S01]  /*6db0*/  ISETP.GE.AND P6, PT, R94, RZ, PT ;  /* 0x000000ff5e00720c */ /* 0x000fe20003fc6270 */
[----:B------:R-:W-:Y:S02]  /*6dc0*/  VIADD R88, R6, 0x54 ;  /* 0x0000005406587836 */ /* 0x000fe40000000000 */
[----:B------:R-:W-:Y:S01]  /*6dd0*/  @!P0 IMAD.MOV R84, RZ, RZ, -R84 ;  /* 0x000000ffff548224 */ /* 0x000fe200078e0a54 */
[----:B------:R-:W-:Y:S01]  /*6de0*/  ISETP.GT.U32.AND P0, PT, R0, R87, PT ;  /* 0x000000570000720c */ /* 0x000fe20003f04070 */
[----:B------:R-:W-:Y:S01]  /*6df0*/  @!P2 IMAD.MOV R82, RZ, RZ, -R82 ;  /* 0x000000ffff52a224 */ /* 0x000fe200078e0a52 */
[----:B------:R-:W-:Y:S01]  /*6e00*/  ISETP.GE.AND P2, PT, R90, RZ, PT ;  /* 0x000000ff5a00720c */ /* 0x000fe20003f46270 */
[----:B------:R-:W-:Y:S01]  /*6e10*/  IMAD.HI.U32 R90, R7, R93, RZ ;  /* 0x0000005d075a7227 */ /* 0x000fe200078e00ff */
[----:B------:R-:W-:-:S02]  /*6e20*/  IABS R91, R88 ;  /* 0x00000058005b7213 */ /* 0x000fc40000000000 */
[----:B------:R-:W-:Y:S01]  /*6e30*/  ISETP.GE.AND P1, PT, R88, RZ, PT ;  /* 0x000000ff5800720c */ /* 0x000fe20003f26270 */
[----:B------:R-:W-:Y:S02]  /*6e40*/  VIADD R96, R6, 0x48 ;  /* 0x0000004806607836 */ /* 0x000fe40000000000 */
[----:B------:R-:W-:Y:S02]  /*6e50*/  @!P4 IMAD.IADD R86, R86, 0x1, -R0 ;  /* 0x000000015656c824 */ /* 0x000fe400078e0a00 */
[----:B------:R-:W-:Y:S01]  /*6e60*/  IMAD.HI.U32 R88, R7, R91, RZ ;  /* 0x0000005b07587227 */ /* 0x000fe200078e00ff */
[----:B------:R-:W-:Y:S02]  /*6e70*/  IABS R94, R96 ;  /* 0x00000060005e7213 */ /* 0x000fe40000000000 */
[----:B------:R-:W-:Y:S01]  /*6e80*/  ISETP.GT.U32.AND P3, PT, R0, R86, PT ;  /* 0x000000560000720c */ /* 0x000fe20003f64070 */
[----:B------:R-:W-:Y:S02]  /*6e90*/  IMAD.MOV R90, RZ, RZ, -R90 ;  /* 0x000000ffff5a7224 */ /* 0x000fe400078e0a5a */
[----:B------:R-:W-:-:S02]  /*6ea0*/  IMAD.MOV R88, RZ, RZ, -R88 ;  /* 0x000000ffff587224 */ /* 0x000fc400078e0a58 */
[C---:B------:R-:W-:Y:S02]  /*6eb0*/  IMAD R90, R0.reuse, R90, R93 ;  /* 0x0000005a005a7224 */ /* 0x040fe400078e025d */
[----:B------:R-:W-:Y:S02]  /*6ec0*/  @!P0 IMAD.IADD R87, R87, 0x1, -R0 ;  /* 0x0000000157578824 */ /* 0x000fe400078e0a00 */
[C---:B------:R-:W-:Y:S02]  /*6ed0*/  IMAD R88, R0.reuse, R88, R91 ;  /* 0x0000005800587224 */ /* 0x040fe400078e025b */
[----:B------:R-:W-:Y:S01]  /*6ee0*/  @!P2 IMAD.MOV R87, RZ, RZ, -R87 ;  /* 0x000000ffff57a224 */ /* 0x000fe200078e0a57 */
[----:B------:R-:W-:Y:S01]  /*6ef0*/  ISETP.GT.U32.AND P2, PT, R0, R90, PT ;  /* 0x0000005a0000720c */ /* 0x000fe20003f44070 */
[----:B------:R-:W-:Y:S02]  /*6f00*/  VIADD R89, R6, 0x50 ;  /* 0x0000005006597836 */ /* 0x000fe40000000000 */
[----:B------:R-:W-:-:S03]  /*6f10*/  IMAD.HI.U32 R91, R7, R94, RZ ;  /* 0x0000005e075b7227 */ /* 0x000fc600078e00ff */
[----:B------:R-:W-:Y:S01]  /*6f20*/  IABS R92, R89 ;  /* 0x00000059005c7213 */ /* 0x000fe20000000000 */
[----:B------:R-:W-:Y:S01]  /*6f30*/  IMAD.MOV R91, RZ, RZ, -R91 ;  /* 0x000000ffff5b7224 */ /* 0x000fe200078e0a5b */
[----:B------:R-:W-:Y:S01]  /*6f40*/  ISETP.GE.AND P4, PT, R89, RZ, PT ;  /* 0x000000ff5900720c */ /* 0x000fe20003f86270 */
[----:B------:R-:W-:Y:S01]  /*6f50*/  @!P3 IMAD.IADD R86, R86, 0x1, -R0 ;  /* 0x000000015656b824 */ /* 0x000fe200078e0a00 */
[C---:B------:R-:W-:Y:S01]  /*6f60*/  ISETP.GT.U32.AND P3, PT, R0.reuse, R88, PT ;  /* 0x000000580000720c */ /* 0x040fe20003f64070 */
[----:B------:R-:W-:Y:S02]  /*6f70*/  IMAD R91, R0, R91, R94 ;  /* 0x0000005b005b7224 */ /* 0x000fe400078e025e */
[----:B------:R-:W-:Y:S02]  /*6f80*/  VIADD R94, R6, 0x44 ;  /* 0x00000044065e7836 */ /* 0x000fe40000000000 */
[----:B------:R-:W-:-:S03]  /*6f90*/  IMAD.HI.U32 R89, R7, R92, RZ ;  /* 0x0000005c07597227 */ /* 0x000fc600078e00ff */
[----:B------:R-:W-:Y:S01]  /*6fa0*/  IABS R100, R94 ;  /* 0x0000005e00647213 */ /* 0x000fe20000000000 */
[----:B------:R-:W-:Y:S02]  /*6fb0*/  @!P2 IMAD.IADD R90, R90, 0x1, -R0 ;  /* 0x000000015a5aa824 */ /* 0x000fe400078e0a00 */
[----:B------:R-:W-:Y:S02]  /*6fc0*/  IMAD.MOV R89, RZ, RZ, -R89 ;  /* 0x000000ffff597224 */ /* 0x000fe400078e0a59 */
[----:B------:R-:W-:Y:S01]  /*6fd0*/  @!P6 IMAD.MOV R85, RZ, RZ, -R85 ;  /* 0x000000ffff55e224 */ /* 0x000fe200078e0a55 */
[C---:B------:R-:W-:Y:S01]  /*6fe0*/  ISETP.GT.U32.AND P2, PT, R0.reuse, R90, PT ;  /* 0x0000005a0000720c */ /* 0x040fe20003f44070 */
[----:B------:R-:W-:Y:S01]  /*6ff0*/  IMAD R89, R0, R89, R92 ;  /* 0x0000005900597224 */ /* 0x000fe200078e025c */
[----:B------:R-:W-:Y:S01]  /*7000*/  ISETP.GE.AND P6, PT, R95, RZ, PT ;  /* 0x000000ff5f00720c */ /* 0x000fe20003fc6270 */
[----:B------:R-:W-:-:S03]  /*7010*/  IMAD.HI.U32 R92, R7, R100, RZ ;  /* 0x00000064075c7227 */ /* 0x000fc600078e00ff */
[----:B------:R-:W-:Y:S01]  /*7020*/  ISETP.GT.U32.AND P0, PT, R0, R89, PT ;  /* 0x000000590000720c */ /* 0x000fe20003f04070 */
[----:B------:R-:W-:Y:S02]  /*7030*/  @!P3 IMAD.IADD R88, R88, 0x1, -R0 ;  /* 0x000000015858b824 */ /* 0x000fe400078e0a00 */
[----:B------:R-:W-:Y:S02]  /*7040*/  IMAD.MOV R95, RZ, RZ, -R92 ;  /* 0x000000ffff5f7224 */ /* 0x000fe400078e0a5c */
[----:B------:R-:W-:Y:S01]  /*7050*/  VIADD R108, R6, 0x3c ;  /* 0x0000003c066c7836 */ /* 0x000fe20000000000 */
[C---:B------:R-:W-:Y:S01]  /*7060*/  ISETP.GT.U32.AND P3, PT, R0.reuse, R88, PT ;  /* 0x000000580000720c */ /* 0x040fe20003f64070 */
[----:B------:R-:W-:Y:S02]  /*7070*/  IMAD R100, R0, R95, R100 ;  /* 0x0000005f00647224 */ /* 0x000fe400078e0264 */
[----:B------:R-:W-:Y:S01]  /*7080*/  @!P2 IMAD.IADD R90, R90, 0x1, -R0 ;  /* 0x000000015a5aa824 */ /* 0x000fe200078e0a00 */
[----:B------:R-:W-:Y:S01]  /*7090*/  IABS R102, R108 ;  /* 0x0000006c00667213 */ /* 0x000fe20000000000 */
[----:B------:R-:W-:Y:S01]  /*70a0*/  @!P5 IMAD.MOV R86, RZ, RZ, -R86 ;  /* 0x000000ffff56d224 */ /* 0x000fe200078e0a56 */
[----:B------:R-:W-:Y:S01]  /*70b0*/  ISETP.GT.U32.AND P2, PT, R0, R100, PT ;  /* 0x000000640000720c */ /* 0x000fe20003f44070 */
[----:B------:R-:W-:Y:S01]  /*70c0*/  VIADD R110, R6, 0x34 ;  /* 0x00000034066e7836 */ /* 0x000fe20000000000 */
[----:B------:R-:W-:Y:S01]  /*70d0*/  ISETP.GE.AND P5, PT, R96, RZ, PT ;  /* 0x000000ff6000720c */ /* 0x000fe20003fa6270 */
[----:B------:R-:W-:-:S02]  /*70e0*/  VIADD R96, R6, 0x40 ;  /* 0x0000004006607836 */ /* 0x000fc40000000000 */
[----:B------:R-:W-:-:S03]  /*70f0*/  IMAD.HI.U32 R93, R7, R102, RZ ;  /* 0x00000066075d7227 */ /* 0x000fc600078e00ff */
[----:B------:R-:W-:Y:S01]  /*7100*/  IABS R101, R96 ;  /* 0x0000006000657213 */ /* 0x000fe20000000000 */
[--C-:B------:R-:W-:Y:S01]  /*7110*/  @!P3 IMAD.IADD R88, R88, 0x1, -R0.reuse ;  /* 0x000000015858b824 */ /* 0x100fe200078e0a00 */
[----:B------:R-:W-:Y:S01]  /*7120*/  ISETP.GT.U32.AND P3, PT, R0, R91, PT ;  /* 0x0000005b0000720c */ /* 0x000fe20003f64070 */
[----:B------:R-:W-:Y:S02]  /*7130*/  IMAD.MOV R93, RZ, RZ, -R93 ;  /* 0x000000ffff5d7224 */ /* 0x000fe400078e0a5d */
[----:B------:R-:W-:Y:S02]  /*7140*/  @!P2 IMAD.IADD R100, R100, 0x1, -R0 ;  /* 0x000000016464a824 */ /* 0x000fe400078e0a00 */
[----:B------:R-:W-:-:S03]  /*7150*/  IMAD.HI.U32 R92, R7, R101, RZ ;  /* 0x00000065075c7227 */ /* 0x000fc600078e00ff */
[C---:B------:R-:W-:Y:S01]  /*7160*/  ISETP.GT.U32.AND P2, PT, R0.reuse, R100, PT ;  /* 0x000000640000720c */ /* 0x040fe20003f44070 */
[----:B------:R-:W-:Y:S02]  /*7170*/  IMAD R102, R0, R93, R102 ;  /* 0x0000005d00667224 */ /* 0x000fe400078e0266 */
[----:B------:R-:W-:Y:S02]  /*7180*/  @!P1 IMAD.MOV R88, RZ, RZ, -R88 ;  /* 0x000000ffff589224 */ /* 0x000fe400078e0a58 */
[--C-:B------:R-:W-:Y:S01]  /*7190*/  @!P3 IMAD.IADD R91, R91, 0x1, -R0.reuse ;  /* 0x000000015b5bb824 */ /* 0x100fe200078e0a00 */
[----:B------:R-:W-:Y:S01]  /*71a0*/  ISETP.GE.AND P3, PT, R96, RZ, PT ;  /* 0x000000ff6000720c */ /* 0x000fe20003f66270 */
[----:B------:R-:W-:Y:S01]  /*71b0*/  @!P0 IMAD.IADD R89, R89, 0x1, -R0 ;  /* 0x0000000159598824 */ /* 0x000fe200078e0a00 */
[----:B------:R-:W-:Y:S01]  /*71c0*/  IABS R96, R110 ;  /* 0x0000006e00607213 */ /* 0x000fe20000000000 */
[----:B------:R-:W-:Y:S01]  /*71d0*/  IMAD.MOV R92, RZ, RZ, -R92 ;  /* 0x000000ffff5c7224 */ /* 0x000fe200078e0a5c */
[----:B------:R-:W-:Y:S01]  /*71e0*/  ISETP.GT.U32.AND P1, PT, R0, R91, PT ;  /* 0x0000005b0000720c */ /* 0x000fe20003f24070 */
[----:B------:R-:W-:Y:S01]  /*71f0*/  VIADD R109, R6, 0x38 ;  /* 0x00000038066d7836 */ /* 0x000fe20000000000 */
[----:B------:R-:W-:Y:S01]  /*7200*/  ISETP.GT.U32.AND P0, PT, R0, R89, PT ;  /* 0x000000590000720c */ /* 0x000fe20003f04070 */
[----:B------:R-:W-:Y:S01]  /*7210*/  @!P2 IMAD.IADD R100, R100, 0x1, -R0 ;  /* 0x000000016464a824 */ /* 0x000fe200078e0a00 */
[C---:B------:R-:W-:Y:S01]  /*7220*/  ISETP.GT.U32.AND P2, PT, R0.reuse, R102, PT ;  /* 0x000000660000720c */ /* 0x040fe20003f44070 */
[----:B------:R-:W-:Y:S01]  /*7230*/  IMAD R101, R0, R92, R101 ;  /* 0x0000005c00657224 */ /* 0x000fe200078e0265 */
[----:B------:R-:W-:Y:S01]  /*7240*/  IABS R99, R109 ;  /* 0x0000006d00637213 */ /* 0x000fe20000000000 */
[----:B------:R-:W-:-:S04]  /*7250*/  IMAD.HI.U32 R92, R7, R96, RZ ;  /* 0x00000060075c7227 */ /* 0x000fc800078e00ff */
[----:B------:R-:W-:Y:S02]  /*7260*/  IMAD.MOV R95, RZ, RZ, -R92 ;  /* 0x000000ffff5f7224 */ /* 0x000fe400078e0a5c */
[----:B------:R-:W-:Y:S01]  /*7270*/  @!P1 IMAD.IADD R91, R91, 0x1, -R0 ;  /* 0x000000015b5b9824 */ /* 0x000fe200078e0a00 */
[C---:B------:R-:W-:Y:S01]  /*7280*/  ISETP.GT.U32.AND P1, PT, R0.reuse, R101, PT ;  /* 0x000000650000720c */ /* 0x040fe20003f24070 */
[----:B------:R-:W-:Y:S02]  /*7290*/  IMAD R96, R0, R95, R96 ;  /* 0x0000005f00607224 */ /* 0x000fe400078e0260 */
[----:B------:R-:W-:Y:S02]  /*72a0*/  VIADD R111, R6, 0x30 ;  /* 0x00000030066f7836 */ /* 0x000fe40000000000 */
[--C-:B------:R-:W-:Y:S01]  /*72b0*/  @!P2 IMAD.IADD R102, R102, 0x1, -R0.reuse ;  /* 0x000000016666a824 */ /* 0x100fe200078e0a00 */
[----:B------:R-:W-:Y:S01]  /*72c0*/  ISETP.GT.U32.AND P2, PT, R0, R96, PT ;  /* 0x000000600000720c */ /* 0x000fe20003f44070 */
[----:B------:R-:W-:Y:S01]  /*72d0*/  @!P0 IMAD.IADD R89, R89, 0x1, -R0 ;  /* 0x0000000159598824 */ /* 0x000fe200078e0a00 */
[----:B------:R-:W-:Y:S01]  /*72e0*/  ISETP.GE.AND P0, PT, R94, RZ, PT ;  /* 0x000000ff5e00720c */ /* 0x000fe20003f06270 */
[----:B------:R-:W-:Y:S01]  /*72f0*/  VIADD R115, R6, 0x2c ;  /* 0x0000002c06737836 */ /* 0x000fe20000000000 */
[----:B------:R-:W-:Y:S01]  /*7300*/  IABS R97, R111 ;  /* 0x0000006f00617213 */ /* 0x000fe20000000000 */
[----:B------:R-:W-:-:S03]  /*7310*/  IMAD.HI.U32 R94, R7, R99, RZ ;  /* 0x00000063075e7227 */ /* 0x000fc600078e00ff */
[----:B------:R-:W-:Y:S01]  /*7320*/  IABS R98, R115 ;  /* 0x0000007300627213 */ /* 0x000fe20000000000 */
[----:B------:R-:W-:Y:S02]  /*7330*/  IMAD.MOV R94, RZ, RZ, -R94 ;  /* 0x000000ffff5e7224 */ /* 0x000fe400078e0a5e */
[----:B------:R-:W-:Y:S02]  /*7340*/  VIADD R116, R6, 0x28 ;  /* 0x0000002806747836 */ /* 0x000fe40000000000 */
[----:B------:R-:W-:-:S03]  /*7350*/  IMAD.HI.U32 R93, R7, R97, RZ ;  /* 0x00000061075d7227 */ /* 0x000fc600078e00ff */
[----:B------:R-:W-:Y:S01]  /*7360*/  IABS R104, R116 ;  /* 0x0000007400687213 */ /* 0x000fe20000000000 */
[----:B------:R-:W-:Y:S02]  /*7370*/  @!P1 IMAD.IADD R101, R101, 0x1, -R0 ;  /* 0x0000000165659824 */ /* 0x000fe400078e0a00 */
[----:B------:R-:W-:Y:S02]  /*7380*/  IMAD R99, R0, R94, R99 ;  /* 0x0000005e00637224 */ /* 0x000fe400078e0263 */
[----:B------:R-:W-:-:S03]  /*7390*/  IMAD.HI.U32 R94, R7, R98, RZ ;  /* 0x00000062075e7227 */ /* 0x000fc600078e00ff */
[----:B------:R-:W-:Y:S01]  /*73a0*/  ISETP.GT.U32.AND P1, PT, R0, R99, PT ;  /* 0x000000630000720c */ /* 0x000fe20003f24070 */
[----:B------:R-:W-:Y:S02]  /*73b0*/  VIADD R117, R6, 0x24 ;  /* 0x0000002406757836 */ /* 0x000fe40000000000 */
[----:B------:R-:W-:Y:S02]  /*73c0*/  IMAD.MOV R93, RZ, RZ, -R93 ;  /* 0x000000ffff5d7224 */ /* 0x000fe400078e0a5d */
[----:B------:R-:W-:Y:S01]  /*73d0*/  @!P2 IMAD.IADD R96, R96, 0x1, -R0 ;  /* 0x000000016060a824 */ /* 0x000fe200078e0a00 */
[C---:B------:R-:W-:Y:S01]  /*73e0*/  ISETP.GT.U32.AND P2, PT, R0.reuse, R101, PT ;  /* 0x000000650000720c */ /* 0x040fe20003f44070 */
[----:B------:R-:W-:Y:S02]  /*73f0*/  IMAD.MOV R103, RZ, RZ, -R94 ;  /* 0x000000ffff677224 */ /* 0x000fe400078e0a5e */
[----:B------:R-:W-:Y:S02]  /*7400*/  IMAD.MOV.U32 R94, RZ, RZ, R104 ;  /* 0x000000ffff5e7224 */ /* 0x000fe400078e0068 */
[----:B------:R-:W-:Y:S01]  /*7410*/  IMAD R95, R0, R93, R97 ;  /* 0x0000005d005f7224 */ /* 0x000fe200078e0261 */
[----:B------:R-:W-:Y:S01]  /*7420*/  IABS R97, R117 ;  /* 0x0000007500617213 */ /* 0x000fe20000000000 */
[----:B------:R-:W-:-:S02]  /*7430*/  VIADD R118, R6, 0x20 ;  /* 0x0000002006767836 */ /* 0x000fc40000000000 */
[----:B------:R-:W-:-:S03]  /*7440*/  IMAD.HI.U32 R92, R7, R94, RZ ;  /* 0x0000005e075c7227 */ /* 0x000fc600078e00ff */
[----:B------:R-:W-:Y:S01]  /*7450*/  IABS R104, R118 ;  /* 0x0000007600687213 */ /* 0x000fe20000000000 */
[C---:B------:R-:W-:Y:S02]  /*7460*/  IMAD R93, R0.reuse, R103, R98 ;  /* 0x00000067005d7224 */ /* 0x040fe400078e0262 */
[----:B------:R-:W-:Y:S02]  /*7470*/  IMAD.MOV.U32 R98, RZ, RZ, R97 ;  /* 0x000000ffff627224 */ /* 0x000fe400078e0061 */
[----:B------:R-:W-:Y:S02]  /*7480*/  IMAD.MOV R97, RZ, RZ, -R92 ;  /* 0x000000ffff617224 */ /* 0x000fe400078e0a5c */
[----:B------:R-:W-:Y:S01]  /*7490*/  @!P2 IMAD.IADD R101, R101, 0x1, -R0 ;  /* 0x000000016565a824 */ /* 0x000fe200078e0a00 */
[----:B------:R-:W-:Y:S01]  /*74a0*/  ISETP.GT.U32.AND P2, PT, R0, R93, PT ;  /* 0x0000005d0000720c */ /* 0x000fe20003f44070 */
[----:B------:R-:W-:-:S04]  /*74b0*/  IMAD.HI.U32 R92, R7, R98, RZ ;  /* 0x00000062075c7227 */ /* 0x000fc800078e00ff */
[----:B------:R-:W-:Y:S02]  /*74c0*/  IMAD R94, R0, R97, R94 ;  /* 0x00000061005e7224 */ /* 0x000fe400078e025e */
[----:B------:R-:W-:-:S04]  /*74d0*/  IMAD.HI.U32 R97, R7, R104, RZ ;  /* 0x0000006807617227 */ /* 0x000fc800078e00ff */
[----:B------:R-:W-:Y:S02]  /*74e0*/  IMAD.MOV R103, RZ, RZ, -R92 ;  /* 0x000000ffff677224 */ /* 0x000fe400078e0a5c */
[----:B------:R-:W-:Y:S02]  /*74f0*/  VIADD R119, R6, 0x1c ;  /* 0x0000001c06777836 */ /* 0x000fe40000000000 */
[----:B------:R-:W-:Y:S02]  /*7500*/  IMAD.MOV R105, RZ, RZ, -R97 ;  /* 0x000000ffff697224 */ /* 0x000fe400078e0a61 */
[C---:B------:R-:W-:Y:S01]  /*7510*/  IMAD R92, R0.reuse, R103, R98 ;  /* 0x00000067005c7224 */ /* 0x040fe200078e0262 */
[----:B------:R-:W-:Y:S01]  /*7520*/  IABS R106, R119 ;  /* 0x00000077006a7213 */ /* 0x000fe20000000000 */
[C---:B------:R-:W-:Y:S02]  /*7530*/  IMAD R98, R0.reuse, R105, R104 ;  /* 0x0000006900627224 */ /* 0x040fe400078e0268 */
[--C-:B------:R-:W-:Y:S01]  /*7540*/  @!P1 IMAD.IADD R99, R99, 0x1, -R0.reuse ;  /* 0x0000000163639824 */ /* 0x100fe200078e0a00 */
[C---:B------:R-:W-:Y:S01]  /*7550*/  ISETP.GT.U32.AND P1, PT, R0.reuse, R95, PT ;  /* 0x0000005f0000720c */ /* 0x040fe20003f24070 */
[----:B------:R-:W-:Y:S01]  /*7560*/  @!P2 IMAD.IADD R93, R93, 0x1, -R0 ;  /* 0x000000015d5da824 */ /* 0x000fe200078e0a00 */
[----:B------:R-:W-:Y:S01]  /*7570*/  ISETP.GT.U32.AND P2, PT, R0, R98, PT ;  /* 0x000000620000720c */ /* 0x000fe20003f44070 */
[----:B------:R-:W-:-:S04]  /*7580*/  IMAD.HI.U32 R97, R7, R106, RZ ;  /* 0x0000006a07617227 */ /* 0x000fc800078e00ff */
[----:B------:R-:W-:Y:S02]  /*7590*/  VIADD R120, R6, 0x18 ;  /* 0x0000001806787836 */ /* 0x000fe40000000000 */
[----:B------:R-:W-:Y:S02]  /*75a0*/  IMAD.MOV R97, RZ, RZ, -R97 ;  /* 0x000000ffff617224 */ /* 0x000fe400078e0a61 */
[----:B------:R-:W-:Y:S01]  /*75b0*/  @!P4 IMAD.MOV R89, RZ, RZ, -R89 ;  /* 0x000000ffff59c224 */ /* 0x000fe200078e0a59 */
[C---:B------:R-:W-:Y:S01]  /*75c0*/  ISETP.GT.U32.AND P4, PT, R0.reuse, R102, PT ;  /* 0x000000660000720c */ /* 0x040fe20003f84070 */
[C---:B------:R-:W-:Y:S01]  /*75d0*/  IMAD R97, R0.reuse, R97, R106 ;  /* 0x0000006100617224 */ /* 0x040fe200078e026a */
[----:B------:R-:W-:Y:S01]  /*75e0*/  IABS R107, R120 ;  /* 0x00000078006b7213 */ /* 0x000fe20000000000 */
[----:B------:R-:W-:Y:S01]  /*75f0*/  @!P5 IMAD.MOV R91, RZ, RZ, -R91 ;  /* 0x000000ffff5bd224 */ /* 0x000fe200078e0a5b */
[----:B------:R-:W-:Y:S01]  /*7600*/  ISETP.GT.U32.AND P5, PT, R0, R99, PT ;  /* 0x000000630000720c */ /* 0x000fe20003fa4070 */
[----:B------:R-:W-:-:S02]  /*7610*/  @!P1 IMAD.IADD R95, R95, 0x1, -R0 ;  /* 0x000000015f5f9824 */ /* 0x000fc400078e0a00 */
[----:B------:R-:W-:Y:S01]  /*7620*/  @!P2 IMAD.IADD R98, R98, 0x1, -R0 ;  /* 0x000000016262a824 */ /* 0x000fe200078e0a00 */
[C---:B------:R-:W-:Y:S01]  /*7630*/  ISETP.GT.U32.AND P2, PT, R0.reuse, R97, PT ;  /* 0x000000610000720c */ /* 0x040fe20003f44070 */
[----:B------:R-:W-:Y:S01]  /*7640*/  IMAD.HI.U32 R103, R7, R107, RZ ;  /* 0x0000006b07677227 */ /* 0x000fe200078e00ff */
[----:B------:R-:W-:-:S03]  /*7650*/  ISETP.GT.U32.AND P1, PT, R0, R95, PT ;  /* 0x0000005f0000720c */ /* 0x000fc60003f24070 */
[----:B------:R-:W-:Y:S02]  /*7660*/  IMAD.MOV R103, RZ, RZ, -R103 ;  /* 0x000000ffff677224 */ /* 0x000fe400078e0a67 */
[----:B------:R-:W-:Y:S01]  /*7670*/  @!P4 IMAD.IADD R102, R102, 0x1, -R0 ;  /* 0x000000016666c824 */ /* 0x000fe200078e0a00 */
[C---:B------:R-:W-:Y:S01]  /*7680*/  ISETP.GT.U32.AND P4, PT, R0.reuse, R94, PT ;  /* 0x0000005e0000720c */ /* 0x040fe20003f84070 */
[----:B------:R-:W-:Y:S01]  /*7690*/  @!P6 IMAD.MOV R90, RZ, RZ, -R90 ;  /* 0x000000ffff5ae224 */ /* 0x000fe200078e0a5a */
[C---:B------:R-:W-:Y:S01]  /*76a0*/  ISETP.GT.U32.AND P6, PT, R0.reuse, R96, PT ;  /* 0x000000600000720c */ /* 0x040fe20003fc4070 */
[C---:B------:R-:W-:Y:S02]  /*76b0*/  IMAD R106, R0.reuse, R103, R107 ;  /* 0x00000067006a7224 */ /* 0x040fe400078e026b */
[----:B------:R-:W-:Y:S01]  /*76c0*/  @!P5 IMAD.IADD R99, R99, 0x1, -R0 ;  /* 0x000000016363d824 */ /* 0x000fe200078e0a00 */
[----:B------:R-:W-:Y:S01]  /*76d0*/  ISETP.GT.U32.AND P5, PT, R0, R92, PT ;  /* 0x0000005c0000720c */ /* 0x000fe20003fa4070 */
[----:B------:R-:W-:-:S02]  /*76e0*/  VIADD R122, R6, 0x10 ;  /* 0x00000010067a7836 */ /* 0x000fc40000000000 */
[--C-:B------:R-:W-:Y:S01]  /*76f0*/  @!P2 IMAD.IADD R97, R97, 0x1, -R0.reuse ;  /* 0x000000016161a824 */ /* 0x100fe200078e0a00 */
[----:B------:R-:W-:Y:S01]  /*7700*/  ISETP.GT.U32.AND P2, PT, R0, R106, PT ;  /* 0x0000006a0000720c */ /* 0x000fe20003f44070 */
[----:B------:R-:W-:Y:S01]  /*7710*/  @!P1 IMAD.IADD R95, R95, 0x1, -R0 ;  /* 0x000000015f5f9824 */ /* 0x000fe200078e0a00 */
[----:B------:R-:W-:Y:S01]  /*7720*/  ISETP.GE.AND P1, PT, R109, RZ, PT ;  /* 0x000000ff6d00720c */ /* 0x000fe20003f26270 */
[C---:B------:R-:W-:Y:S01]  /*7730*/  VIADD R121, R6.reuse, 0x14 ;  /* 0x0000001406797836 */ /* 0x040fe20000000000 */
[----:B------:R-:W-:Y:S01]  /*7740*/  IABS R109, R122 ;  /* 0x0000007a006d7213 */ /* 0x000fe20000000000 */
[C---:B------:R-:W-:Y:S02]  /*7750*/  VIADD R123, R6.reuse, 0xc ;  /* 0x0000000c067b7836 */ /* 0x040fe40000000000 */
[----:B------:R-:W-:Y:S01]  /*7760*/  VIADD R124, R6, 0x8 ;  /* 0x00000008067c7836 */ /* 0x000fe20000000000 */
[----:B------:R-:W-:Y:S01]  /*7770*/  IABS R107, R121 ;  /* 0x00000079006b7213 */ /* 0x000fe20000000000 */
[----:B------:R-:W-:Y:S01]  /*7780*/  @!P0 IMAD.MOV R100, RZ, RZ, -R100 ;  /* 0x000000ffff648224 */ /* 0x000fe200078e0a64 */
[----:B------:R-:W-:Y:S01]  /*7790*/  ISETP.GT.U32.AND P0, PT, R0, R93, PT ;  /* 0x0000005d0000720c */ /* 0x000fe20003f04070 */
[--C-:B------:R-:W-:Y:S01]  /*77a0*/  @!P4 IMAD.IADD R94, R94, 0x1, -R0.reuse ;  /* 0x000000015e5ec824 */ /* 0x100fe200078e0a00 */
[----:B------:R-:W-:Y:S01]  /*77b0*/  ISETP.GE.AND P4, PT, R110, RZ, PT ;  /* 0x000000ff6e00720c */ /* 0x000fe20003f86270 */
[----:B------:R-:W-:Y:S01]  /*77c0*/  @!P6 IMAD.IADD R96, R96, 0x1, -R0 ;  /* 0x000000016060e824 */ /* 0x000fe200078e0a00 */
[----:B------:R-:W-:Y:S01]  /*77d0*/  ISETP.GE.AND P6, PT, R108, RZ, PT ;  /* 0x000000ff6c00720c */ /* 0x000fe20003fc6270 */
[----:B------:R-:W-:Y:S01]  /*77e0*/  IMAD.HI.U32 R103, R7, R109, RZ ;  /* 0x0000006d07677227 */ /* 0x000fe200078e00ff */
[----:B------:R-:W-:-:S02]  /*77f0*/  IABS R110, R123 ;  /* 0x0000007b006e7213 */ /* 0x000fc40000000000 */
[----:B------:R-:W-:Y:S01]  /*7800*/  IABS R112, R124 ;  /* 0x0000007c00707213 */ /* 0x000fe20000000000 */
[----:B------:R-:W-:Y:S01]  /*7810*/  @!P5 IMAD.IADD R92, R92, 0x1, -R0 ;  /* 0x000000015c5cd824 */ /* 0x000fe200078e0a00 */
[----:B------:R-:W-:Y:S01]  /*7820*/  ISETP.GE.AND P5, PT, R111, RZ, PT ;  /* 0x000000ff6f00720c */ /* 0x000fe20003fa6270 */
[----:B------:R-:W-:Y:S02]  /*7830*/  VIADD R108, R6, 0x4 ;  /* 0x00000004066c7836 */ /* 0x000fe40000000000 */
[----:B------:R-:W-:-:S03]  /*7840*/  IMAD.HI.U32 R6, R7, R107, RZ ;  /* 0x0000006b07067227 */ /* 0x000fc600078e00ff */
[----:B------:R-:W-:Y:S01]  /*7850*/  IABS R114, R108 ;  /* 0x0000006c00727213 */ /* 0x000fe20000000000 */
[----:B------:R-:W-:Y:S02]  /*7860*/  IMAD.MOV R103, RZ, RZ, -R103 ;  /* 0x000000ffff677224 */ /* 0x000fe400078e0a67 */
[----:B------:R-:W-:Y:S01]  /*7870*/  @!P2 IMAD.IADD R106, R106, 0x1, -R0 ;  /* 0x000000016a6aa824 */ /* 0x000fe200078e0a00 */
[----:B------:R-:W-:Y:S01]  /*7880*/  ISETP.GT.U32.AND P2, PT, R0, R94, PT ;  /* 0x0000005e0000720c */ /* 0x000fe20003f44070 */
[----:B------:R-:W-:-:S04]  /*7890*/  IMAD.HI.U32 R104, R7, R110, RZ ;  /* 0x0000006e07687227 */ /* 0x000fc800078e00ff */
[----:B------:R-:W-:-:S04]  /*78a0*/  IMAD.HI.U32 R105, R7, R112, RZ ;  /* 0x0000007007697227 */ /* 0x000fc800078e00ff */
[----:B------:R-:W-:Y:S02]  /*78b0*/  IMAD.MOV R6, RZ, RZ, -R6 ;  /* 0x000000ffff067224 */ /* 0x000fe400078e0a06 */
[C---:B------:R-:W-:Y:S01]  /*78c0*/  IMAD R103, R0.reuse, R103, R109 ;  /* 0x0000006700677224 */ /* 0x040fe200078e026d */
[----:B------:R-:W-:Y:S01]  /*78d0*/  SHF.R.S32.HI R109, RZ, 0x2, R153 ;  /* 0x00000002ff6d7819 */ /* 0x000fe20000011499 */
[----:B------:R-:W-:Y:S01]  /*78e0*/  @!P3 IMAD.MOV R101, RZ, RZ, -R101 ;  /* 0x000000ffff65b224 */ /* 0x000fe200078e0a65 */
[C---:B------:R-:W-:Y:S01]  /*78f0*/  ISETP.GT.U32.AND P3, PT, R0.reuse, R92, PT ;  /* 0x0000005c0000720c */ /* 0x040fe20003f64070 */
[----:B------:R-:W-:Y:S01]  /*7900*/  IMAD.MOV R111, RZ, RZ, -R104 ;  /* 0x000000ffff6f7224 */ /* 0x000fe200078e0a68 */
[----:B------:R-:W-:Y:S01]  /*7910*/  SGXT R109, R109, 0x1 ;  /* 0x000000016d6d781a */ /* 0x000fe20000000200 */
[----:B------:R-:W-:Y:S02]  /*7920*/  IMAD.MOV R113, RZ, RZ, -R105 ;  /* 0x000000ffff717224 */ /* 0x000fe400078e0a69 */
[C---:B------:R-:W-:Y:S01]  /*7930*/  IMAD R105, R0.reuse, R6, R107 ;  /* 0x0000000600697224 */ /* 0x040fe200078e026b */
[----:B------:R-:W-:Y:S01]  /*7940*/  LOP3.LUT R109, R109, 0x90, RZ, 0xc0, !PT ;  /* 0x000000906d6d7812 */ /* 0x000fe200078ec0ff */
[----:B------:R-:W-:Y:S01]  /*7950*/  @!P0 IMAD.IADD R93, R93, 0x1, -R0 ;  /* 0x000000015d5d8824 */ /* 0x000fe200078e0a00 */
[C---:B------:R-:W-:Y:S01]  /*7960*/  ISETP.GT.U32.AND P0, PT, R0.reuse, R103, PT ;  /* 0x000000670000720c */ /* 0x040fe20003f04070 */
[C---:B------:R-:W-:Y:S01]  /*7970*/  IMAD R107, R0.reuse, R111, R110 ;  /* 0x0000006f006b7224 */ /* 0x040fe200078e026e */
[----:B------:R-:W-:Y:S01]  /*7980*/  CS2R R110, SRZ ;  /* 0x00000000006e7805 */ /* 0x000fe2000001ff00 */
[----:B------:R-:W-:Y:S01]  /*7990*/  @!P1 IMAD.MOV R99, RZ, RZ, -R99 ;  /* 0x000000ffff639224 */ /* 0x000fe200078e0a63 */
[C---:B------:R-:W-:Y:S01]  /*79a0*/  ISETP.GT.U32.AND P1, PT, R0.reuse, R98, PT ;  /* 0x000000620000720c */ /* 0x040fe20003f24070 */
[----:B------:R-:W-:Y:S01]  /*79b0*/  @!P5 IMAD.MOV R95, RZ, RZ, -R95 ;  /* 0x000000ffff5fd224 */ /* 0x000fe200078e0a5f */
[----:B------:R-:W-:Y:S01]  /*79c0*/  ISETP.GT.U32.AND P5, PT, R0, R105, PT ;  /* 0x000000690000720c */ /* 0x000fe20003fa4070 */
[----:B------:R-:W-:-:S04]  /*79d0*/  IMAD.HI.U32 R7, R7, R114, RZ ;  /* 0x0000007207077227 */ /* 0x000fc800078e00ff */
[----:B------:R-:W-:Y:S01]  /*79e0*/  IMAD R104, R0, R113, R112 ;  /* 0x0000007100687224 */ /* 0x000fe200078e0270 */
[----:B------:R-:W-:Y:S01]  /*79f0*/  CS2R R112, SRZ ;  /* 0x0000000000707805 */ /* 0x000fe2000001ff00 */
[----:B------:R-:W-:Y:S01]  /*7a00*/  @!P2 IMAD.IADD R94, R94, 0x1, -R0 ;  /* 0x000000015e5ea824 */ /* 0x000fe200078e0a00 */
[C---:B------:R-:W-:Y:S01]  /*7a10*/  ISETP.GT.U32.AND P2, PT, R0.reuse, R107, PT ;  /* 0x0000006b0000720c */ /* 0x040fe20003f44070 */
[----:B------:R-:W-:Y:S01]  /*7a20*/  @!P4 IMAD.MOV R96, RZ, RZ, -R96 ;  /* 0x000000ffff60c224 */ /* 0x000fe200078e0a60 */
[----:B------:R-:W-:Y:S01]  /*7a30*/  ISETP.GT.U32.AND P4, PT, R0, R97, PT ;  /* 0x000000610000720c */ /* 0x000fe20003f84070 */
[----:B------:R-:W-:Y:S02]  /*7a40*/  IMAD.MOV R7, RZ, RZ, -R7 ;  /* 0x000000ffff077224 */ /* 0x000fe400078e0a07 */
[----:B------:R-:W-:Y:S01]  /*7a50*/  @!P3 IMAD.IADD R92, R92, 0x1, -R0 ;  /* 0x000000015c5cb824 */ /* 0x000fe200078e0a00 */
[C---:B------:R-:W-:Y:S01]  /*7a60*/  ISETP.GT.U32.AND P3, PT, R0.reuse, R104, PT ;  /* 0x000000680000720c */ /* 0x040fe20003f64070 */
[----:B------:R-:W-:-:S02]  /*7a70*/  IMAD R7, R0, R7, R114 ;  /* 0x0000000700077224 */ /* 0x000fc400078e0272 */
[--C-:B------:R-:W-:Y:S01]  /*7a80*/  @!P0 IMAD.IADD R103, R103, 0x1, -R0.reuse ;  /* 0x0000000167678824 */ /* 0x100fe200078e0a00 */
[----:B------:R-:W-:Y:S01]  /*7a90*/  ISETP.GE.AND P0, PT, R118, RZ, PT ;  /* 0x000000ff7600720c */ /* 0x000fe20003f06270 */
[--C-:B------:R-:W-:Y:S01]  /*7aa0*/  @!P1 IMAD.IADD R98, R98, 0x1, -R0.reuse ;  /* 0x0000000162629824 */ /* 0x100fe200078e0a00 */
[----:B------:R-:W-:Y:S01]  /*7ab0*/  ISETP.GT.U32.AND P1, PT, R0, R7, PT ;  /* 0x000000070000720c */ /* 0x000fe20003f24070 */
[--C-:B------:R-:W-:Y:S01]  /*7ac0*/  @!P5 IMAD.IADD R105, R105, 0x1, -R0.reuse ;  /* 0x000000016969d824 */ /* 0x100fe200078e0a00 */
[----:B------:R-:W-:Y:S01]  /*7ad0*/  ISETP.GE.AND P5, PT, R117, RZ, PT ;  /* 0x000000ff7500720c */ /* 0x000fe20003fa6270 */
[--C-:B------:R-:W-:Y:S01]  /*7ae0*/  @!P2 IMAD.IADD R107, R107, 0x1, -R0.reuse ;  /* 0x000000016b6ba824 */ /* 0x100fe200078e0a00 */
[----:B------:R-:W-:Y:S01]  /*7af0*/  ISETP.GE.AND P2, PT, R119, RZ, PT ;  /* 0x000000ff7700720c */ /* 0x000fe20003f46270 */
[--C-:B------:R-:W-:Y:S01]  /*7b00*/  @!P4 IMAD.IADD R97, R97, 0x1, -R0.reuse ;  /* 0x000000016161c824 */ /* 0x100fe200078e0a00 */
[----:B------:R-:W-:Y:S01]  /*7b10*/  ISETP.GE.AND P4, PT, R115, RZ, PT ;  /* 0x000000ff7300720c */ /* 0x000fe20003f86270 */
[----:B------:R-:W-:Y:S01]  /*7b20*/  @!P3 IMAD.IADD R104, R104, 0x1, -R0 ;  /* 0x000000016868b824 */ /* 0x000fe200078e0a00 */
[----:B------:R-:W-:Y:S01]  /*7b30*/  ISETP.GE.AND P3, PT, R120, RZ, PT ;  /* 0x000000ff7800720c */ /* 0x000fe20003f66270 */
[----:B------:R-:W-:Y:S01]  /*7b40*/  @!P6 IMAD.MOV R102, RZ, RZ, -R102 ;  /* 0x000000ffff66e224 */ /* 0x000fe200078e0a66 */
[C---:B------:R-:W-:Y:S01]  /*7b50*/  ISETP.GT.U32.AND P6, PT, R0.reuse, R106, PT ;  /* 0x0000006a0000720c */ /* 0x040fe20003fc4070 */
[----:B------:R-:W-:Y:S01]  /*7b60*/  @!P0 IMAD.MOV R98, RZ, RZ, -R98 ;  /* 0x000000ffff628224 */ /* 0x000fe200078e0a62 */
[C---:B------:R-:W-:Y:S01]  /*7b70*/  ISETP.GT.U32.AND P0, PT, R0.reuse, R104, PT ;  /* 0x000000680000720c */ /* 0x040fe20003f04070 */
[----:B------:R-:W-:Y:S01]  /*7b80*/  @!P1 IMAD.IADD R7, R7, 0x1, -R0 ;  /* 0x0000000107079824 */ /* 0x000fe200078e0a00 */
[C---:B------:R-:W-:Y:S01]  /*7b90*/  ISETP.GT.U32.AND P1, PT, R0.reuse, R105, PT ;  /* 0x000000690000720c */ /* 0x040fe20003f24070 */
[----:B------:R-:W-:Y:S01]  /*7ba0*/  @!P5 IMAD.MOV R92, RZ, RZ, -R92 ;  /* 0x000000ffff5cd224 */ /* 0x000fe200078e0a5c */
[C---:B------:R-:W-:Y:S01]  /*7bb0*/  ISETP.GT.U32.AND P5, PT, R0.reuse, R107, PT ;  /* 0x0000006b0000720c */ /* 0x040fe20003fa4070 */
[----:B------:R-:W-:Y:S01]  /*7bc0*/  @!P2 IMAD.MOV R97, RZ, RZ, -R97 ;  /* 0x000000ffff61a224 */ /* 0x000fe200078e0a61 */
[C---:B------:R-:W-:Y:S01]  /*7bd0*/  ISETP.GT.U32.AND P2, PT, R0.reuse, R7, PT ;  /* 0x000000070000720c */ /* 0x040fe20003f44070 */
[----:B------:R-:W-:Y:S01]  /*7be0*/  @!P4 IMAD.MOV R93, RZ, RZ, -R93 ;  /* 0x000000ffff5dc224 */ /* 0x000fe200078e0a5d */
[----:B------:R-:W-:Y:S01]  /*7bf0*/  ISETP.GT.U32.AND P4, PT, R0, R103, PT ;  /* 0x000000670000720c */ /* 0x000fe20003f84070 */
[----:B------:R-:W-:Y:S01]  /*7c00*/  IMAD.SHL.U32 R6, R153, 0x20, RZ ;  /* 0x0000002099067824 */ /* 0x000fe200078e00ff */
[----:B------:R-:W-:Y:S01]  /*7c10*/  CS2R R114, SRZ ;  /* 0x0000000000727805 */ /* 0x000fe2000001ff00 */
[--C-:B------:R-:W-:Y:S01]  /*7c20*/  @!P6 IMAD.IADD R106, R106, 0x1, -R0.reuse ;  /* 0x000000016a6ae824 */ /* 0x100fe200078e0a00 */
[----:B------:R-:W-:Y:S01]  /*7c30*/  ISETP.GE.AND P6, PT, R116, RZ, PT ;  /* 0x000000ff7400720c */ /* 0x000fe20003fc6270 */
[--C-:B------:R-:W-:Y:S01]  /*7c40*/  @!P0 IMAD.IADD R104, R104, 0x1, -R0.reuse ;  /* 0x0000000168688824 */ /* 0x100fe200078e0a00 */
[----:B------:R-:W-:Y:S01]  /*7c50*/  ISETP.GE.AND P0, PT, R108, RZ, PT ;  /* 0x000000ff6c00720c */ /* 0x000fe20003f06270 */
[--C-:B------:R-:W-:Y:S01]  /*7c60*/  @!P1 IMAD.IADD R105, R105, 0x1, -R0.reuse ;  /* 0x0000000169699824 */ /* 0x100fe200078e0a00 */
[----:B------:R-:W-:Y:S01]  /*7c70*/  LOP3.LUT R108, RZ, R3, RZ, 0x33, !PT ;  /* 0x00000003ff6c7212 */ /* 0x000fe200078e33ff */
[--C-:B------:R-:W-:Y:S01]  /*7c80*/  @!P5 IMAD.IADD R107, R107, 0x1, -R0.reuse ;  /* 0x000000016b6bd824 */ /* 0x100fe200078e0a00 */
[----:B------:R-:W-:Y:S01]  /*7c90*/  ISETP.GE.AND P5, PT, R124, RZ, PT ;  /* 0x000000ff7c00720c */ /* 0x000fe20003fa6270 */
[--C-:B------:R-:W-:Y:S01]  /*7ca0*/  @!P2 IMAD.IADD R7, R7, 0x1, -R0.reuse ;  /* 0x000000010707a824 */ /* 0x100fe200078e0a00 */
[----:B------:R-:W-:Y:S01]  /*7cb0*/  ISETP.NE.AND P2, PT, R3, RZ, PT ;  /* 0x000000ff0300720c */ /* 0x000fe20003f45270 */
[----:B------:R-:W-:Y:S01]  /*7cc0*/  @!P4 IMAD.IADD R103, R103, 0x1, -R0 ;  /* 0x000000016767c824 */ /* 0x000fe200078e0a00 */
[----:B------:R-:W-:Y:S01]  /*7cd0*/  ISETP.GE.AND P4, PT, R123, RZ, PT ;  /* 0x000000ff7b00720c */ /* 0x000fe20003f86270 */
[----:B------:R-:W-:Y:S01]  /*7ce0*/  IMAD.MOV.U32 R3, RZ, RZ, R7 ;  /* 0x000000ffff037224 */ /* 0x000fe200078e0007 */
[----:B------:R-:W-:Y:S01]  /*7cf0*/  ISETP.GE.AND P1, PT, R122, RZ, PT ;  /* 0x000000ff7a00720c */ /* 0x000fe20003f26270 */
[----:B------:R-:W-:Y:S01]  /*7d00*/  @!P6 IMAD.MOV R94, RZ, RZ, -R94 ;  /* 0x000000ffff5ee224 */ /* 0x000fe200078e0a5e */
[----:B------:R-:W-:Y:S01]  /*7d10*/  ISETP.GE.AND P6, PT, R121, RZ, PT ;  /* 0x000000ff7900720c */ /* 0x000fe20003fc6270 */
[----:B------:R-:W-:Y:S01]  /*7d20*/  @!P0 IMAD.MOV R3, RZ, RZ, -R3 ;  /* 0x000000ffff038224 */ /* 0x000fe200078e0a03 */
[----:B------:R-:W-:Y:S01]  /*7d30*/  LOP3.LUT R152, R109, 0xf60, R6, 0xf8, !PT ;  /* 0x00000f606d987812 */ /* 0x000fe200078ef806 */
[----:B------:R-:W-:Y:S01]  /*7d40*/  @!P3 IMAD.MOV R106, RZ, RZ, -R106 ;  /* 0x000000ffff6ab224 */ /* 0x000fe200078e0a6a */
[C---:B------:R-:W-:Y:S01]  /*7d50*/  SEL R6, R108.reuse, R78, !P2 ;  /* 0x0000004e6c067207 */ /* 0x040fe20005000000 */
[----:B------:R-:W-:Y:S01]  /*7d60*/  @!P5 IMAD.MOV R104, RZ, RZ, -R104 ;  /* 0x000000ffff68d224 */ /* 0x000fe200078e0a68 */
[----:B------:R-:W-:-:S02]  /*7d70*/  SEL R3, R108, R3, !P2 ;  /* 0x000000036c037207 */ /* 0x000fc40005000000 */
[----:B------:R-:W-:Y:S02]  /*7d80*/  CS2R R116, SRZ ;  /* 0x0000000000747805 */ /* 0x000fe4000001ff00 */
[C---:B------:R-:W-:Y:S01]  /*7d90*/  SEL R78, R108.reuse, R83, !P2 ;  /* 0x000000536c4e7207 */ /* 0x040fe20005000000 */
[----:B------:R-:W-:Y:S01]  /*7da0*/  @!P4 IMAD.MOV R107, RZ, RZ, -R107 ;  /* 0x000000ffff6bc224 */ /* 0x000fe200078e0a6b */
[C---:B------:R-:W-:Y:S01]  /*7db0*/  SEL R104, R108.reuse, R104, !P2 ;  /* 0x000000686c687207 */ /* 0x040fe20005000000 */
[----:B------:R-:W-:Y:S01]  /*7dc0*/  @!P1 IMAD.MOV R103, RZ, RZ, -R103 ;  /* 0x000000ffff679224 */ /* 0x000fe200078e0a67 */
[C---:B------:R-:W-:Y:S01]  /*7dd0*/  SEL R109, R108.reuse, R5, !P2 ;  /* 0x000000056c6d7207 */ /* 0x040fe20005000000 */
[----:B------:R-:W-:Y:S01]  /*7de0*/  IMAD R3, R3, UR4, RZ ;  /* 0x0000000403037c24 */ /* 0x000fe2000f8e02ff */
[----:B------:R-:W-:Y:S01]  /*7df0*/  SEL R107, R108, R107, !P2 ;  /* 0x0000006b6c6b7207 */ /* 0x000fe20005000000 */
[----:B------:R-:W-:Y:S01]  /*7e00*/  IMAD R104, R104, UR4, RZ ;  /* 0x0000000468687c24 */ /* 0x000fe2000f8e02ff */
[C---:B------:R-:W-:Y:S01]  /*7e10*/  SEL R103, R108.reuse, R103, !P2 ;  /* 0x000000676c677207 */ /* 0x040fe20005000000 */
[----:B------:R-:W-:Y:S01]  /*7e20*/  @!P6 IMAD.MOV R105, RZ, RZ, -R105 ;  /* 0x000000ffff69e224 */ /* 0x000fe200078e0a69 */
[----:B------:R-:W-:Y:S01]  /*7e30*/  SHF.R.S32.HI R83, RZ, 0x1f, R3 ;  /* 0x0000001fff537819 */ /* 0x000fe20000011403 */
[----:B------:R-:W-:Y:S01]  /*7e40*/  IMAD R107, R107, UR4, RZ ;  /* 0x000000046b6b7c24 */ /* 0x000fe2000f8e02ff */
[----:B------:R-:W-:Y:S01]  /*7e50*/  IADD3 R3, P4, R3, UR10, RZ ;  /* 0x0000000a03037c10 */ /* 0x000fe2000ff9e0ff */
[----:B------:R-:W-:Y:S01]  /*7e60*/  IMAD R103, R103, UR4, RZ ;  /* 0x0000000467677c24 */ /* 0x000fe2000f8e02ff */
[----:B------:R-:W-:Y:S01]  /*7e70*/  SEL R7, R108, R2, !P2 ;  /* 0x000000026c077207 */ /* 0x000fe20005000000 */
[----:B------:R-:W-:Y:S01]  /*7e80*/  IMAD R78, R78, UR4, RZ ;  /* 0x000000044e4e7c24 */ /* 0x000fe2000f8e02ff */
[----:B------:R-:W-:Y:S01]  /*7e90*/  IADD3 R2, P3, R104, UR8, RZ ;  /* 0x0000000868027c10 */ /* 0x000fe2000ff7e0ff */
[----:B------:R0:W-:Y:S01]  /*7ea0*/  STL [R1+0x920], R3 ;  /* 0x0009200301007387 */ /* 0x0001e20000100800 */
[C---:B------:R-:W-:Y:S01]  /*7eb0*/  SEL R0, R108.reuse, R22, !P2 ;  /* 0x000000166c007207 */ /* 0x040fe20005000000 */
[----:B------:R-:W-:Y:S01]  /*7ec0*/  IMAD R22, R109, UR4, RZ ;  /* 0x000000046d167c24 */ /* 0x000fe2000f8e02ff */
[C---:B------:R-:W-:Y:S01]  /*7ed0*/  SEL R201, R108.reuse, R201, !P2 ;  /* 0x000000c96cc97207 */ /* 0x040fe20005000000 */
[----:B------:R1:W-:Y:S01]  /*7ee0*/  STL [R1+0x918], R2 ;  /* 0x0009180201007387 */ /* 0x0003e20000100800 */
[C---:B------:R-:W-:Y:S01]  /*7ef0*/  SEL R203, R108.reuse, R203, !P2 ;  /* 0x000000cb6ccb7207 */ /* 0x040fe20005000000 */
[----:B------:R-:W-:Y:S01]  /*7f00*/  IMAD R7, R7, UR4, RZ ;  /* 0x0000000407077c24 */ /* 0x000fe2000f8e02ff */
        /* <DEDUP_REMOVED lines=54> */
[----:B------:R-:W-:Y:S01]  /*8270*/  SEL R74, R108, R74, !P2 ;  /* 0x0000004a6c4a7207 */ /* 0x000fe20005000000 */
        /* <DEDUP_REMOVED lines=137> */
[C---:B------:R-:W-:Y:S01]  /*8b10*/  SEL R84, R108.reuse, R84, !P2 ;  /* 0x000000546c547207 */ /* 0x040fe20005000000 */
        /* <DEDUP_REMOVED lines=41> */
[----:B0-----:R-:W-:Y:S01]  /*8db0*/  SHF.R.S32.HI R3, RZ, 0x1f, R107 ;  /* 0x0000001fff037819 */ /* 0x001fe2000001146b */
[----:B------:R-:W-:Y:S01]  /*8dc0*/  IMAD R106, R106, UR4, RZ ;  /* 0x000000046a6a7c24 */ /* 0x000fe2000f8e02ff */
[----:B------:R-:W-:Y:S01]  /*8dd0*/  SHF.R.S32.HI R80, RZ, 0x1f, R104 ;  /* 0x0000001fff507819 */ /* 0x000fe20000011468 */
[----:B------:R-:W-:Y:S01]  /*8de0*/  IMAD R105, R105, UR4, RZ ;  /* 0x0000000469697c24 */ /* 0x000fe2000f8e02ff */
[----:B------:R-:W-:Y:S01]  /*8df0*/  IADD3 R107, P2, R107, UR6, RZ ;  /* 0x000000066b6b7c10 */ /* 0x000fe2000ff5e0ff */
[----:B------:R-:W-:Y:S01]  /*8e00*/  IMAD R0, R0, UR4, RZ ;  /* 0x0000000400007c24 */ /* 0x000fe2000f8e02ff */
[----:B-1----:R-:W-:Y:S01]  /*8e10*/  SHF.R.S32.HI R2, RZ, 0x1f, R103 ;  /* 0x0000001fff027819 */ /* 0x002fe20000011467 */
[----:B------:R-:W-:Y:S01]  /*8e20*/  IMAD R5, R5, UR4, RZ ;  /* 0x0000000405057c24 */ /* 0x000fe2000f8e02ff */
[----:B------:R-:W-:Y:S01]  /*8e30*/  IADD3 R104, P1, R103, UR14, RZ ;  /* 0x0000000e67687c10 */ /* 0x000fe2000ff3e0ff */
[----:B------:R-:W-:Y:S01]  /*8e40*/  STL [R1+0x910], R107 ;  /* 0x0009106b01007387 */ /* 0x000fe20000100800 */
[----:B------:R-:W-:Y:S01]  /*8e50*/  IADD3 R103, P0, R22, UR12, RZ ;  /* 0x0000000c16677c10 */ /* 0x000fe2000ff1e0ff */
[----:B------:R-:W-:Y:S01]  /*8e60*/  UIADD3 UR4, UR5, 0x4000, URZ ;  /* 0x0000400005047890 */ /* 0x000fe2000fffe03f */
[----:B------:R-:W-:Y:S01]  /*8e70*/  IADD3.X R83, R83, UR13, RZ, P4, !PT ;  /* 0x0000000d53537c10 */ /* 0x000fe2000a7fe4ff */
[----:B------:R-:W-:Y:S01]  /*8e80*/  STL [R1+0x908], R104 ;  /* 0x0009086801007387 */ /* 0x000fe20000100800 */
[----:B------:R-:W-:Y:S01]  /*8e90*/  IADD3.X R80, R80, UR11, RZ, P3, !PT ;  /* 0x0000000b50507c10 */ /* 0x000fe20009ffe4ff */
[----:B------:R-:W-:Y:S01]  /*8ea0*/  ULDC.64 UR10, c[0x0][0x218] ;  /* 0x00008600000a7ab9 */ /* 0x000fe20000000a00 */
[----:B------:R-:W-:Y:S01]  /*8eb0*/  IADD3.X R3, R3, UR9, RZ, P2, !PT ;  /* 0x0000000903037c10 */ /* 0x000fe200097fe4ff */
[----:B------:R0:W-:Y:S01]  /*8ec0*/  STL [R1+0x928], R103 ;  /* 0x0009286701007387 */ /* 0x0001e20000100800 */
[----:B------:R-:W-:Y:S01]  /*8ed0*/  IADD3.X R2, R2, UR7, RZ, P1, !PT ;  /* 0x0000000702027c10 */ /* 0x000fe20008ffe4ff */
[----:B------:R-:W-:Y:S01]  /*8ee0*/  ULDC.64 UR8, c[0x0][0x218] ;  /* 0x0000860000087ab9 */ /* 0x000fe20000000a00 */
[----:B------:R-:W-:Y:S01]  /*8ef0*/  ULDC.64 UR6, c[0x0][0x218] ;  /* 0x0000860000067ab9 */ /* 0x000fe20000000a00 */
[----:B------:R1:W-:Y:S01]  /*8f00*/  STL [R1+0x91c], R83 ;  /* 0x00091c5301007387 */ /* 0x0003e20000100800 */
[----:B------:R-:W-:Y:S01]  /*8f10*/  ULDC.64 UR12, c[0x0][0x218] ;  /* 0x00008600000c7ab9 */ /* 0x000fe20000000a00 */
[----:B------:R-:W-:Y:S01]  /*8f20*/  SHF.R.S32.HI R204, RZ, 0x1f, R205 ;  /* 0x0000001fffcc7819 */ /* 0x000fe200000114cd */
[----:B------:R-:W-:Y:S01]  /*8f30*/  USHF.R.U32.HI UR4, URZ, 0x4, UR4 ;  /* 0x000000043f047899 */ /* 0x000fe20008011604 */
[----:B------:R2:W-:Y:S01]  /*8f40*/  STL [R1+0x914], R80 ;  /* 0x0009145001007387 */ /* 0x0005e20000100800 */
[----:B------:R-:W-:-:S02]  /*8f50*/  SHF.R.S32.HI R216, RZ, 0x1f, R217 ;  /* 0x0000001fffd87819 */ /* 0x000fc400000114d9 */
[----:B------:R-:W-:Y:S02]  /*8f60*/  CS2R R108, SRZ ;  /* 0x00000000006c7805 */ /* 0x000fe4000001ff00 */
[----:B0-----:R-:W-:Y:S01]  /*8f70*/  IADD3 R103, P2, R97, UR6, RZ ;  /* 0x0000000661677c10 */ /* 0x001fe2000ff5e0ff */
[----:B------:R0:W-:Y:S01]  /*8f80*/  STL [R1+0x90c], R3 ;  /* 0x00090c0301007387 */ /* 0x0001e20000100800 */
[----:B------:R-:W-:Y:S02]  /*8f90*/  SHF.R.S32.HI R206, RZ, 0x1f, R207 ;  /* 0x0000001fffce7819 */ /* 0x000fe400000114cf */
[----:B------:R-:W-:Y:S02]  /*8fa0*/  CS2R R118, SRZ ;  /* 0x0000000000767805 */ /* 0x000fe4000001ff00 */
[----:B-1----:R-:W-:Y:S01]  /*8fb0*/  SHF.R.S32.HI R83, RZ, 0x1f, R105 ;  /* 0x0000001fff537819 */ /* 0x002fe20000011469 */
[----:B------:R1:W-:Y:S01]  /*8fc0*/  STL [R1+0x904], R2 ;  /* 0x0009040201007387 */ /* 0x0003e20000100800 */
[----:B------:R-:W-:-:S02]  /*8fd0*/  SHF.R.S32.HI R228, RZ, 0x1f, R229 ;  /* 0x0000001fffe47819 */ /* 0x000fc400000114e5 */
[----:B------:R-:W-:Y:S02]  /*8fe0*/  CS2R R120, SRZ ;  /* 0x0000000000787805 */ /* 0x000fe4000001ff00 */
[----:B--2---:R-:W-:Y:S02]  /*8ff0*/  SHF.R.S32.HI R80, RZ, 0x1f, R106 ;  /* 0x0000001fff507819 */ /* 0x004fe4000001146a */
[----:B------:R-:W-:Y:S02]  /*9000*/  CS2R R122, SRZ ;  /* 0x00000000007a7805 */ /* 0x000fe4000001ff00 */
[----:B------:R-:W-:Y:S02]  /*9010*/  SHF.R.S32.HI R218, RZ, 0x1f, R219 ;  /* 0x0000001fffda7819 */ /* 0x000fe400000114db */
[----:B------:R-:W-:Y:S02]  /*9020*/  CS2R R124, SRZ ;  /* 0x00000000007c7805 */ /* 0x000fe4000001ff00 */
[----:B0-----:R-:W-:-:S02]  /*9030*/  IADD3 R3, P4, R105, UR10, RZ ;  /* 0x0000000a69037c10 */ /* 0x001fc4000ff9e0ff */
[----:B------:R-:W-:Y:S02]  /*9040*/  CS2R R104, SRZ ;  /* 0x0000000000687805 */ /* 0x000fe4000001ff00 */
[----:B------:R-:W-:Y:S02]  /*9050*/  SHF.R.S32.HI R208, RZ, 0x1f, R209 ;  /* 0x0000001fffd07819 */ /* 0x000fe400000114d1 */
[----:B-1----:R-:W-:Y:S01]  /*9060*/  IADD3 R2, P3, R106, UR8, RZ ;  /* 0x000000086a027c10 */ /* 0x002fe2000ff7e0ff */
[----:B------:R0:W-:Y:S01]  /*9070*/  STL [R1+0x900], R3 ;  /* 0x0009000301007387 */ /* 0x0001e20000100800 */
[----:B------:R-:W-:Y:S01]  /*9080*/  IADD3.X R83, R83, UR15, RZ, P4, !PT ;  /* 0x0000000f53537c10 */ /* 0x000fe2000a7fe4ff */
[----:B------:R-:W-:Y:S01]  /*9090*/  ULDC.64 UR14, c[0x0][0x218] ;  /* 0x00008600000e7ab9 */ /* 0x000fe20000000a00 */
[----:B------:R-:W-:Y:S01]  /*90a0*/  IADD3.X R80, R80, UR11, RZ, P3, !PT ;  /* 0x0000000b50507c10 */ /* 0x000fe20009ffe4ff */
[----:B------:R1:W-:Y:S01]  /*90b0*/  STL [R1+0x8f8], R2 ;  /* 0x0008f80201007387 */ /* 0x0003e20000100800 */
[----:B------:R-:W-:Y:S01]  /*90c0*/  ULDC.64 UR10, c[0x0][0x218] ;  /* 0x00008600000a7ab9 */ /* 0x000fe20000000a00 */
[----:B------:R-:W-:-:S02]  /*90d0*/  SHF.R.S32.HI R240, RZ, 0x1f, R241 ;  /* 0x0000001ffff07819 */ /* 0x000fc400000114f1 */
[----:B------:R-:W-:Y:S01]  /*90e0*/  CS2R R106, SRZ ;  /* 0x00000000006a7805 */ /* 0x000fe2000001ff00 */
[----:B------:R-:W-:Y:S01]  /*90f0*/  STL [R1+0x8f0], R103 ;  /* 0x0008f06701007387 */ /* 0x000fe20000100800 */
[----:B------:R-:W-:Y:S02]  /*9100*/  SHF.R.S32.HI R230, RZ, 0x1f, R231 ;  /* 0x0000001fffe67819 */ /* 0x000fe400000114e7 */
[----:B0-----:R-:W-:Y:S02]  /*9110*/  SHF.R.S32.HI R3, RZ, 0x1f, R97 ;  /* 0x0000001fff037819 */ /* 0x001fe40000011461 */
[----:B------:R-:W-:Y:S02]  /*9120*/  IADD3 R97, P1, R98, UR12, RZ ;  /* 0x0000000c62617c10 */ /* 0x000fe4000ff3e0ff */
[----:B-1----:R-:W-:Y:S02]  /*9130*/  SHF.R.S32.HI R2, RZ, 0x1f, R98 ;  /* 0x0000001fff027819 */ /* 0x002fe40000011462 */
[----:B------:R-:W-:Y:S01]  /*9140*/  IADD3.X R3, R3, UR9, RZ, P2, !PT ;  /* 0x0000000903037c10 */ /* 0x000fe200097fe4ff */
[----:B------:R-:W-:Y:S01]  /*9150*/  STL [R1+0x8e8], R97 ;  /* 0x0008e86101007387 */ /* 0x000fe20000100800 */
[----:B------:R-:W-:Y:S01]  /*9160*/  IADD3.X R2, R2, UR7, RZ, P1, !PT ;  /* 0x0000000702027c10 */ /* 0x000fe20008ffe4ff */
[----:B------:R-:W-:Y:S01]  /*9170*/  ULDC.64 UR8, c[0x0][0x218] ;  /* 0x0000860000087ab9 */ /* 0x000fe20000000a00 */
[----:B------:R-:W-:Y:S01]  /*9180*/  ULDC.64 UR6, c[0x0][0x218] ;  /* 0x0000860000067ab9 */ /* 0x000fe20000000a00 */
[----:B------:R0:W-:Y:S01]  /*9190*/  STL [R1+0x8fc], R83 ;  /* 0x0008fc5301007387 */ /* 0x0001e20000100800 */
[----:B------:R-:W-:-:S02]  /*91a0*/  SHF.R.S32.HI R220, RZ, 0x1f, R221 ;  /* 0x0000001fffdc7819 */ /* 0x000fc400000114dd */
[----:B------:R-:W-:Y:S01]  /*91b0*/  SHF.R.S32.HI R210, RZ, 0x1f, R211 ;  /* 0x0000001fffd27819 */ /* 0x000fe200000114d3 */
[----:B------:R1:W-:Y:S01]  /*91c0*/  STL [R1+0x8f4], R80 ;  /* 0x0008f45001007387 */ /* 0x0003e20000100800 */
[----:B------:R-:W-:Y:S02]  /*91d0*/  SHF.R.S32.HI R200, RZ, 0x1f, R201 ;  /* 0x0000001fffc87819 */ /* 0x000fe400000114c9 */
[----:B------:R-:W-:Y:S01]  /*91e0*/  SHF.R.S32.HI R242, RZ, 0x1f, R243 ;  /* 0x0000001ffff27819 */ /* 0x000fe200000114f3 */
[----:B------:R2:W-:Y:S01]  /*91f0*/  STL [R1+0x8ec], R3 ;  /* 0x0008ec0301007387 */ /* 0x0005e20000100800 */
[----:B------:R-:W-:Y:S02]  /*9200*/  SHF.R.S32.HI R232, RZ, 0x1f, R233 ;  /* 0x0000001fffe87819 */ /* 0x000fe400000114e9 */
[----:B0-----:R-:W-:Y:S01]  /*9210*/  SHF.R.S32.HI R83, RZ, 0x1f, R92 ;  /* 0x0000001fff537819 */ /* 0x001fe2000001145c */
[----:B------:R0:W-:Y:S01]  /*9220*/  STL [R1+0x8e4], R2 ;  /* 0x0008e40201007387 */ /* 0x0001e20000100800 */
[----:B------:R-:W-:-:S02]  /*9230*/  SHF.R.S32.HI R222, RZ, 0x1f, R223 ;  /* 0x0000001fffde7819 */ /* 0x000fc400000114df */
[----:B-1----:R-:W-:Y:S02]  /*9240*/  SHF.R.S32.HI R80, RZ, 0x1f, R94 ;  /* 0x0000001fff507819 */ /* 0x002fe4000001145e */
[----:B------:R-:W-:Y:S02]  /*9250*/  SHF.R.S32.HI R212, RZ, 0x1f, R213 ;  /* 0x0000001fffd47819 */ /* 0x000fe400000114d5 */
[----:B--2---:R-:W-:Y:S02]  /*9260*/  IADD3 R3, P4, R92, UR10, RZ ;  /* 0x0000000a5c037c10 */ /* 0x004fe4000ff9e0ff */
[----:B------:R-:W-:Y:S02]  /*9270*/  IADD3 R92, P1, R95, UR14, RZ ;  /* 0x0000000e5f5c7c10 */ /* 0x000fe4000ff3e0ff */
[----:B0-----:R-:W-:Y:S01]  /*9280*/  IADD3 R2, P3, R94, UR8, RZ ;  /* 0x000000085e027c10 */ /* 0x001fe2000ff7e0ff */
[----:B------:R0:W-:Y:S01]  /*9290*/  STL [R1+0x8e0], R3 ;  /* 0x0008e00301007387 */ /* 0x0001e20000100800 */
[----:B------:R-:W-:Y:S01]  /*92a0*/  IADD3.X R83, R83, UR13, RZ, P4, !PT ;  /* 0x0000000d53537c10 */ /* 0x000fe2000a7fe4ff */
[----:B------:R-:W-:Y:S01]  /*92b0*/  ULDC.64 UR12, c[0x0][0x218] ;  /* 0x00008600000c7ab9 */ /* 0x000fe20000000a00 */
[----:B------:R-:W-:Y:S01]  /*92c0*/  IADD3.X R80, R80, UR11, RZ, P3, !PT ;  /* 0x0000000b50507c10 */ /* 0x000fe20009ffe4ff */
[----:B------:R1:W-:Y:S01]  /*92d0*/  STL [R1+0x8d8], R2 ;  /* 0x0008d80201007387 */ /* 0x0003e20000100800 */
[----:B------:R-:W-:Y:S01]  /*92e0*/  ULDC.64 UR10, c[0x0][0x218] ;  /* 0x00008600000a7ab9 */ /* 0x000fe20000000a00 */
[----:B------:R-:W-:-:S02]  /*92f0*/  SHF.R.S32.HI R202, RZ, 0x1f, R203 ;  /* 0x0000001fffca7819 */ /* 0x000fc400000114cb */
[----:B------:R-:W-:Y:S02]  /*9300*/  SHF.R.S32.HI R244, RZ, 0x1f, R245 ;  /* 0x0000001ffff47819 */ /* 0x000fe400000114f5 */
[----:B0-----:R-:W-:Y:S02]  /*9310*/  SHF.R.S32.HI R3, RZ, 0x1f, R93 ;  /* 0x0000001fff037819 */ /* 0x001fe4000001145d */
[----:B------:R-:W-:Y:S02]  /*9320*/  IADD3 R93, P2, R93, UR6, RZ ;  /* 0x000000065d5d7c10 */ /* 0x000fe4000ff5e0ff */
[----:B-1----:R-:W-:Y:S02]  /*9330*/  SHF.R.S32.HI R2, RZ, 0x1f, R95 ;  /* 0x0000001fff027819 */ /* 0x002fe4000001145f */
[----:B------:R-:W-:Y:S02]  /*9340*/  CS2R R94, SRZ ;  /* 0x00000000005e7805 */ /* 0x000fe4000001ff00 */
[----:B------:R-:W-:Y:S01]  /*9350*/  IADD3.X R3, R3, UR9, RZ, P2, !PT ;  /* 0x0000000903037c10 */ /* 0x000fe200097fe4ff */
[----:B------:R0:W-:Y:S01]  /*9360*/  STL [R1+0x8d0], R93 ;  /* 0x0008d05d01007387 */ /* 0x0001e20000100800 */
        /* <DEDUP_REMOVED lines=8> */
[----:B0-----:R-:W-:Y:S01]  /*93f0*/  IADD3 R93, P2, R102, UR6, RZ ;  /* 0x00000006665d7c10 */ /* 0x001fe2000ff5e0ff */
[----:B------:R0:W-:Y:S01]  /*9400*/  STL [R1+0x8d4], R80 ;  /* 0x0008d45001007387 */ /* 0x0001e20000100800 */
[----:B------:R-:W-:Y:S02]  /*9410*/  SHF.R.S32.HI R246, RZ, 0x1f, R247 ;  /* 0x0000001ffff67819 */ /* 0x000fe400000114f7 */
[----:B-1----:R-:W-:Y:S01]  /*9420*/  IADD3 R92, P1, R101, UR12, RZ ;  /* 0x0000000c655c7c10 */ /* 0x002fe2000ff3e0ff */
[----:B------:R1:W-:Y:S01]  /*9430*/  STL [R1+0x8cc], R3 ;  /* 0x0008cc0301007387 */ /* 0x0003e20000100800 */
[----:B------:R-:W-:-:S02]  /*9440*/  SHF.R.S32.HI R236, RZ, 0x1f, R237 ;  /* 0x0000001fffec7819 */ /* 0x000fc400000114ed */
[----:B--2---:R-:W-:Y:S01]  /*9450*/  SHF.R.S32.HI R83, RZ, 0x1f, R96 ;  /* 0x0000001fff537819 */ /* 0x004fe20000011460 */
[----:B------:R2:W-:Y:S01]  /*9460*/  STL [R1+0x8c4], R2 ;  /* 0x0008c40201007387 */ /* 0x0005e20000100800 */
[----:B------:R-:W-:Y:S02]  /*9470*/  SHF.R.S32.HI R226, RZ, 0x1f, R227 ;  /* 0x0000001fffe27819 */ /* 0x000fe400000114e3 */
[----:B0-----:R-:W-:Y:S02]  /*9480*/  SHF.R.S32.HI R80, RZ, 0x1f, R99 ;  /* 0x0000001fff507819 */ /* 0x001fe40000011463 */
[----:B------:R-:W-:Y:S02]  /*9490*/  SHF.R.S32.HI R248, RZ, 0x1f, R249 ;  /* 0x0000001ffff87819 */ /* 0x000fe400000114f9 */
[----:B-1----:R-:W-:Y:S02]  /*94a0*/  IADD3 R3, P4, R96, UR10, RZ ;  /* 0x0000000a60037c10 */ /* 0x002fe4000ff9e0ff */
[----:B------:R-:W-:-:S02]  /*94b0*/  CS2R R96, SRZ ;  /* 0x0000000000607805 */ /* 0x000fc4000001ff00 */
[----:B------:R-:W-:Y:S02]  /*94c0*/  SHF.R.S32.HI R238, RZ, 0x1f, R239 ;  /* 0x0000001fffee7819 */ /* 0x000fe400000114ef */
[----:B--2---:R-:W-:Y:S01]  /*94d0*/  IADD3 R2, P3, R99, UR8, RZ ;  /* 0x0000000863027c10 */ /* 0x004fe2000ff7e0ff */
[----:B------:R0:W-:Y:S01]  /*94e0*/  STL [R1+0x8c0], R3 ;  /* 0x0008c00301007387 */ /* 0x0001e20000100800 */
[----:B------:R-:W-:Y:S01]  /*94f0*/  IADD3.X R83, R83, UR15, RZ, P4, !PT ;  /* 0x0000000f53537c10 */ /* 0x000fe2000a7fe4ff */
[----:B------:R-:W-:Y:S01]  /*9500*/  ULDC.64 UR14, c[0x0][0x218] ;  /* 0x00008600000e7ab9 */ /* 0x000fe20000000a00 */
[----:B------:R-:W-:Y:S01]  /*9510*/  IADD3.X R80, R80, UR11, RZ, P3, !PT ;  /* 0x0000000b50507c10 */ /* 0x000fe20009ffe4ff */
[----:B------:R1:W-:Y:S01]  /*9520*/  STL [R1+0x8b8], R2 ;  /* 0x0008b80201007387 */ /* 0x0003e20000100800 */
[----:B------:R-:W-:Y:S01]  /*9530*/  ULDC.64 UR10, c[0x0][0x218] ;  /* 0x00008600000a7ab9 */ /* 0x000fe20000000a00 */
[----:B------:R-:W-:Y:S02]  /*9540*/  SHF.R.S32.HI R250, RZ, 0x1f, R251 ;  /* 0x0000001ffffa7819 */ /* 0x000fe400000114fb */
[----:B------:R-:W-:Y:S01]  /*9550*/  CS2R R98, SRZ ;  /* 0x0000000000627805 */ /* 0x000fe2000001ff00 */
[----:B------:R-:W-:Y:S01]  /*9560*/  STL [R1+0x8b0], R93 ;  /* 0x0008b05d01007387 */ /* 0x000fe20000100800 */
[----:B------:R-:W-:-:S02]  /*9570*/  SHF.R.S32.HI R252, RZ, 0x1f, R77 ;  /* 0x0000001ffffc7819 */ /* 0x000fc4000001144d */
[----:B0-----:R-:W-:Y:S01]  /*9580*/  SHF.R.S32.HI R3, RZ, 0x1f, R102 ;  /* 0x0000001fff037819 */ /* 0x001fe20000011466 */
[----:B------:R0:W-:Y:S01]  /*9590*/  STL [R1+0x8a8], R92 ;  /* 0x0008a85c01007387 */ /* 0x0001e20000100800 */
[----:B------:R-:W-:Y:S02]  /*95a0*/  SHF.R.S32.HI R22, RZ, 0x1f, R22 ;  /* 0x0000001fff167819 */ /* 0x000fe40000011416 */
[----:B------:R-:W-:Y:S02]  /*95b0*/  CS2R R102, SRZ ;  /* 0x0000000000667805 */ /* 0x000fe4000001ff00 */
[----:B-1----:R-:W-:Y:S01]  /*95c0*/  SHF.R.S32.HI R2, RZ, 0x1f, R101 ;  /* 0x0000001fff027819 */ /* 0x002fe20000011465 */
[----:B------:R1:W-:Y:S01]  /*95d0*/  STL [R1+0x8bc], R83 ;  /* 0x0008bc5301007387 */ /* 0x0003e20000100800 */
[----:B------:R-:W-:Y:S01]  /*95e0*/  IADD3.X R3, R3, UR9, RZ, P2, !PT ;  /* 0x0000000903037c10 */ /* 0x000fe200097fe4ff */
[----:B------:R-:W-:Y:S01]  /*95f0*/  ULDC.64 UR8, c[0x0][0x218] ;  /* 0x0000860000087ab9 */ /* 0x000fe20000000a00 */
[----:B------:R-:W-:Y:S01]  /*9600*/  IADD3.X R2, R2, UR7, RZ, P1, !PT ;  /* 0x0000000702027c10 */ /* 0x000fe20008ffe4ff */
[----:B------:R2:W-:Y:S01]  /*9610*/  STL [R1+0x8b4], R80 ;  /* 0x0008b45001007387 */ /* 0x0005e20000100800 */
[----:B------:R-:W-:Y:S01]  /*9620*/  ULDC.64 UR6, c[0x0][0x218] ;  /* 0x0000860000067ab9 */ /* 0x000fe20000000a00 */
[----:B0-----:R-:W-:-:S02]  /*9630*/  CS2R R92, SRZ ;  /* 0x00000000005c7805 */ /* 0x001fc4000001ff00 */
[----:B------:R0:W-:Y:S01]  /*9640*/  STL [R1+0x8ac], R3 ;  /* 0x0008ac0301007387 */ /* 0x0001e20000100800 */
[----:B-1----:R-:W-:-:S03]  /*9650*/  SHF.R.S32.HI R83, RZ, 0x1f, R100 ;  /* 0x0000001fff537819 */ /* 0x002fc60000011464 */
[----:B------:R1:W-:Y:S01]  /*9660*/  STL [R1+0x8a4], R2 ;  /* 0x0008a40201007387 */ /* 0x0003e20000100800 */
[----:B--2---:R-:W-:Y:S02]  /*9670*/  SHF.R.S32.HI R80, RZ, 0x1f, R91 ;  /* 0x0000001fff507819 */ /* 0x004fe4000001145b */
[----:B0-----:R-:W-:Y:S02]  /*9680*/  IADD3 R3, P4, R100, UR10, RZ ;  /* 0x0000000a64037c10 */ /* 0x001fe4000ff9e0ff */
[----:B------:R-:W-:Y:S02]  /*9690*/  CS2R R100, SRZ ;  /* 0x0000000000647805 */ /* 0x000fe4000001ff00 */
[----:B-1----:R-:W-:Y:S01]  /*96a0*/  IADD3 R2, P3, R91, UR8, RZ ;  /* 0x000000085b027c10 */ /* 0x002fe2000ff7e0ff */
[----:B------:R0:W-:Y:S01]  /*96b0*/  STL [R1+0x8a0], R3 ;  /* 0x0008a00301007387 */ /* 0x0001e20000100800 */
[----:B------:R-:W-:Y:S01]  /*96c0*/  IADD3.X R83, R83, UR13, RZ, P4, !PT ;  /* 0x0000000d53537c10 */ /* 0x000fe2000a7fe4ff */
[----:B------:R-:W-:Y:S01]  /*96d0*/  ULDC.64 UR12, c[0x0][0x218] ;  /* 0x00008600000c7ab9 */ /* 0x000fe20000000a00 */
[----:B------:R-:W-:Y:S01]  /*96e0*/  IADD3.X R80, R80, UR11, RZ, P3, !PT ;  /* 0x0000000b50507c10 */ /* 0x000fe20009ffe4ff */
[----:B------:R1:W-:Y:S01]  /*96f0*/  STL [R1+0x898], R2 ;  /* 0x0008980201007387 */ /* 0x0003e20000100800 */
[----:B------:R-:W-:Y:S01]  /*9700*/  ULDC.64 UR10, c[0x0][0x218] ;  /* 0x00008600000a7ab9 */ /* 0x000fe20000000a00 */
[----:B0-----:R-:W-:-:S02]  /*9710*/  SHF.R.S32.HI R3, RZ, 0x1f, R90 ;  /* 0x0000001fff037819 */ /* 0x001fc4000001145a */
[----:B------:R-:W-:Y:S02]  /*9720*/  IADD3 R90, P2, R90, UR6, RZ ;  /* 0x000000065a5a7c10 */ /* 0x000fe4000ff5e0ff */
[----:B-1----:R-:W-:Y:S02]  /*9730*/  SHF.R.S32.HI R2, RZ, 0x1f, R89 ;  /* 0x0000001fff027819 */ /* 0x002fe40000011459 */
[----:B------:R-:W-:Y:S01]  /*9740*/  IADD3 R89, P1, R89, UR14, RZ ;  /* 0x0000000e59597c10 */ /* 0x000fe2000ff3e0ff */
[----:B------:R0:W-:Y:S01]  /*9750*/  STL [R1+0x890], R90 ;  /* 0x0008905a01007387 */ /* 0x0001e20000100800 */
[----:B------:R-:W-:Y:S01]  /*9760*/  IADD3.X R3, R3, UR9, RZ, P2, !PT ;  /* 0x0000000903037c10 */ /* 0x000fe200097fe4ff */
[----:B------:R-:W-:Y:S01]  /*9770*/  ULDC.64 UR8, c[0x0][0x218] ;  /* 0x0000860000087ab9 */ /* 0x000fe20000000a00 */
[----:B------:R-:W-:Y:S01]  /*9780*/  IADD3.X R2, R2, UR7, RZ, P1, !PT ;  /* 0x0000000702027c10 */ /* 0x000fe20008ffe4ff */
[----:B------:R-:W-:Y:S01]  /*9790*/  STL [R1+0x888], R89 ;  /* 0x0008885901007387 */ /* 0x000fe20000100800 */
[----:B------:R-:W-:-:S03]  /*97a0*/  ULDC.64 UR6, c[0x0][0x218] ;  /* 0x0000860000067ab9 */ /* 0x000fc60000000a00 */
[----:B------:R1:W-:Y:S01]  /*97b0*/  STL [R1+0x89c], R83 ;  /* 0x00089c5301007387 */ /* 0x0003e20000100800 */
[----:B0-----:R-:W-:-:S03]  /*97c0*/  CS2R R90, SRZ ;  /* 0x00000000005a7805 */ /* 0x001fc6000001ff00 */
[----:B------:R0:W-:Y:S04]  /*97d0*/  STL [R1+0x894], R80 ;  /* 0x0008945001007387 */ /* 0x0001e80000100800 */
[----:B------:R2:W-:Y:S01]  /*97e0*/  STL [R1+0x88c], R3 ;  /* 0x00088c0301007387 */ /* 0x0005e20000100800 */
[----:B-1----:R-:W-:-:S03]  /*97f0*/  SHF.R.S32.HI R83, RZ, 0x1f, R88 ;  /* 0x0000001fff537819 */ /* 0x002fc60000011458 */
[----:B------:R1:W-:Y:S01]  /*9800*/  STL [R1+0x884], R2 ;  /* 0x0008840201007387 */ /* 0x0003e20000100800 */
[----:B0-----:R-:W-:Y:S02]  /*9810*/  SHF.R.S32.HI R80, RZ, 0x1f, R87 ;  /* 0x0000001fff507819 */ /* 0x001fe40000011457 */
[----:B--2---:R-:W-:Y:S02]  /*9820*/  IADD3 R3, P4, R88, UR12, RZ ;  /* 0x0000000c58037c10 */ /* 0x004fe4000ff9e0ff */
[----:B------:R-:W-:Y:S02]  /*9830*/  CS2R R88, SRZ ;  /* 0x0000000000587805 */ /* 0x000fe4000001ff00 */
[----:B-1----:R-:W-:Y:S01]  /*9840*/  IADD3 R2, P3, R87, UR10, RZ ;  /* 0x0000000a57027c10 */ /* 0x002fe2000ff7e0ff */
[----:B------:R0:W-:Y:S01]  /*9850*/  STL [R1+0x880], R3 ;  /* 0x0008800301007387 */ /* 0x0001e20000100800 */
[----:B------:R-:W-:Y:S01]  /*9860*/  IADD3.X R83, R83, UR15, RZ, P4, !PT ;  /* 0x0000000f53537c10 */ /* 0x000fe2000a7fe4ff */
[----:B------:R-:W-:Y:S01]  /*9870*/  ULDC.64 UR14, c[0x0][0x218] ;  /* 0x00008600000e7ab9 */ /* 0x000fe20000000a00 */
[----:B------:R-:W-:Y:S01]  /*9880*/  IADD3.X R80, R80, UR13, RZ, P3, !PT ;  /* 0x0000000d50507c10 */ /* 0x000fe20009ffe4ff */
[----:B------:R1:W-:Y:S01]  /*9890*/  STL [R1+0x878], R2 ;  /* 0x0008780201007387 */ /* 0x0003e20000100800 */
[----:B------:R-:W-:-:S02]  /*98a0*/  ULDC.64 UR12, c[0x0][0x218] ;  /* 0x00008600000c7ab9 */ /* 0x000fc40000000a00 */
[----:B------:R-:W-:Y:S02]  /*98b0*/  IADD3 R209, P6, R209, UR12, RZ ;  /* 0x0000000cd1d17c10 */ /* 0x000fe4000ffde0ff */
[----:B------:R-:W-:Y:S02]  /*98c0*/  IADD3 R203, P4, R203, UR12, RZ ;  /* 0x0000000ccbcb7c10 */ /* 0x000fe4000ff9e0ff */
[----:B0-----:R-:W-:Y:S02]  /*98d0*/  SHF.R.S32.HI R3, RZ, 0x1f, R86 ;  /* 0x0000001fff037819 */ /* 0x001fe40000011456 */
[----:B------:R-:W-:Y:S02]  /*98e0*/  IADD3 R86, P2, R86, UR8, RZ ;  /* 0x0000000856567c10 */ /* 0x000fe4000ff5e0ff */
[----:B-1----:R-:W-:Y:S02]  /*98f0*/  SHF.R.S32.HI R2, RZ, 0x1f, R85 ;  /* 0x0000001fff027819 */ /* 0x002fe40000011455 */
[----:B------:R-:W-:Y:S01]  /*9900*/  IADD3 R85, P1, R85, UR6, RZ ;  /* 0x0000000655557c10 */ /* 0x000fe2000ff3e0ff */
[----:B------:R0:W-:Y:S01]  /*9910*/  STL [R1+0x870], R86 ;  /* 0x0008705601007387 */ /* 0x0001e20000100800 */
[----:B------:R-:W-:Y:S01]  /*9920*/  IADD3.X R3, R3, UR11, RZ, P2, !PT ;  /* 0x0000000b03037c10 */ /* 0x000fe200097fe4ff */
[----:B------:R-:W-:Y:S01]  /*9930*/  ULDC UR6, c[0x0][0x234] ;  /* 0x00008d0000067ab9 */ /* 0x000fe20000000800 */
[----:B------:R-:W-:Y:S01]  /*9940*/  IADD3.X R2, R2, UR9, RZ, P1, !PT ;  /* 0x0000000902027c10 */ /* 0x000fe20008ffe4ff */
[----:B------:R-:W-:Y:S01]  /*9950*/  STL [R1+0x868], R85 ;  /* 0x0008685501007387 */ /* 0x000fe20000100800 */
[----:B------:R-:W-:Y:S01]  /*9960*/  ULDC.64 UR10, c[0x0][0x218] ;  /* 0x00008600000a7ab9 */ /* 0x000fe20000000a00 */
[----:B------:R-:W-:Y:S01]  /*9970*/  ULDC.64 UR8, c[0x0][0x210] ;  /* 0x0000840000087ab9 */ /* 0x000fe20000000a00 */
[----:B------:R-:W-:Y:S01]  /*9980*/  IADD3.X R208, R208, UR13, RZ, P6, !PT ;  /* 0x0000000dd0d07c10 */ /* 0x000fe2000b7fe4ff */
[----:B------:R1:W-:Y:S01]  /*9990*/  STL [R1+0x87c], R83 ;  /* 0x00087c5301007387 */ /* 0x0003e20000100800 */
[----:B------:R-:W-:-:S02]  /*99a0*/  IADD3 R221, P6, R221, UR12, RZ ;  /* 0x0000000cdddd7c10 */ /* 0x000fc4000ffde0ff */
[----:B0-----:R-:W-:Y:S02]  /*99b0*/  CS2R R86, SRZ ;  /* 0x0000000000567805 */ /* 0x001fe4000001ff00 */
[----:B------:R-:W-:Y:S01]  /*99c0*/  IADD3.X R202, R202, UR13, RZ, P4, !PT ;  /* 0x0000000dcaca7c10 */ /* 0x000fe2000a7fe4ff */
[----:B------:R0:W-:Y:S01]  /*99d0*/  STL [R1+0x874], R80 ;  /* 0x0008745001007387 */ /* 0x0001e20000100800 */
[----:B------:R-:W-:Y:S02]  /*99e0*/  IADD3.X R220, R220, UR13, RZ, P6, !PT ;  /* 0x0000000ddcdc7c10 */ /* 0x000fe4000b7fe4ff */
[----:B------:R-:W-:Y:S01]  /*99f0*/  IADD3 R233, P6, R233, UR12, RZ ;  /* 0x0000000ce9e97c10 */ /* 0x000fe2000ffde0ff */
[----:B------:R2:W-:Y:S01]  /*9a00*/  STL [R1+0x86c], R3 ;  /* 0x00086c0301007387 */ /* 0x0005e20000100800 */
[----:B------:R-:W-:Y:S02]  /*9a10*/  IADD3 R215, P4, R215, UR12, RZ ;  /* 0x0000000cd7d77c10 */ /* 0x000fe4000ff9e0ff */
[----:B-1----:R-:W-:Y:S01]  /*9a20*/  IADD3 R83, P3, R82, UR10, RZ ;  /* 0x0000000a52537c10 */ /* 0x002fe2000ff7e0ff */
[----:B------:R1:W-:Y:S01]  /*9a30*/  STL [R1+0x864], R2 ;  /* 0x0008640201007387 */ /* 0x0003e20000100800 */
[----:B------:R-:W-:Y:S01]  /*9a40*/  IADD3.X R232, R232, UR13, RZ, P6, !PT ;  /* 0x0000000de8e87c10 */ /* 0x000fe2000b7fe4ff */
[----:B------:R-:W-:Y:S01]  /*9a50*/  UMOV UR10, 0xfffffe00 ;  /* 0xfffffe00000a7882 */ /* 0x000fe20000000000 */
[----:B0-----:R-:W-:-:S02]  /*9a60*/  SHF.R.S32.HI R80, RZ, 0x1f, R82 ;  /* 0x0000001fff507819 */ /* 0x001fc40000011452 */
[----:B------:R-:W-:Y:S02]  /*9a70*/  IADD3 R82, P2, R81, UR12, RZ ;  /* 0x0000000c51527c10 */ /* 0x000fe4000ff5e0ff */
[----:B--2---:R-:W-:Y:S02]  /*9a80*/  SHF.R.S32.HI R3, RZ, 0x1f, R84 ;  /* 0x0000001fff037819 */ /* 0x004fe40000011454 */
[----:B------:R-:W-:Y:S01]  /*9a90*/  IADD3.X R80, R80, UR15, RZ, P3, !PT ;  /* 0x0000000f50507c10 */ /* 0x000fe20009ffe4ff */
[----:B-1----:R-:W-:Y:S01]  /*9aa0*/  IMAD R2, R79, UR6, RZ ;  /* 0x000000064f027c24 */ /* 0x002fe2000f8e02ff */
[----:B------:R-:W-:Y:S01]  /*9ab0*/  IADD3 R79, P1, R84, UR14, RZ ;  /* 0x0000000e544f7c10 */ /* 0x000fe2000ff3e0ff */
[----:B------:R-:W-:Y:S01]  /*9ac0*/  ULDC UR14, c[0x0][0x21c] ;  /* 0x00008700000e7ab9 */ /* 0x000fe20000000800 */
[----:B------:R-:W-:Y:S01]  /*9ad0*/  IADD3 R205, P3, R205, UR12, RZ ;  /* 0x0000000ccdcd7c10 */ /* 0x000fe2000ff7e0ff */
[----:B------:R-:W-:Y:S01]  /*9ae0*/  USHF.R.U32.HI UR6, URZ, 0x4, UR5 ;  /* 0x000000043f067899 */ /* 0x000fe20008011605 */
[----:B------:R-:W-:Y:S01]  /*9af0*/  IADD3 R245, P6, R245, UR12, RZ ;  /* 0x0000000cf5f57c10 */ /* 0x000fe2000ffde0ff */
[----:B------:R0:W-:Y:S01]  /*9b00*/  STL [R1+0x860], R79 ;  /* 0x0008604f01007387 */ /* 0x0001e20000100800 */
[----:B------:R-:W-:Y:S01]  /*9b10*/  IADD3.X R204, R204, UR13, RZ, P3, !PT ;  /* 0x0000000dcccc7c10 */ /* 0x000fe20009ffe4ff */
[----:B------:R-:W-:Y:S01]  /*9b20*/  USGXT.U32 UR6, UR6, 0xe ;  /* 0x0000000e0606789a */ /* 0x000fe20008000000 */
[----:B------:R-:W-:Y:S01]  /*9b30*/  IADD3 R217, P3, R217, UR12, RZ ;  /* 0x0000000cd9d97c10 */ /* 0x000fe2000ff7e0ff */
[----:B------:R-:W-:Y:S01]  /*9b40*/  STL [R1+0x858], R83 ;  /* 0x0008585301007387 */ /* 0x000fe20000100800 */
[----:B------:R-:W-:-:S02]  /*9b50*/  IADD3.X R244, R244, UR13, RZ, P6, !PT ;  /* 0x0000000df4f47c10 */ /* 0x000fc4000b7fe4ff */
[----:B------:R-:W-:Y:S02]  /*9b60*/  CS2R R84, SRZ ;  /* 0x0000000000547805 */ /* 0x000fe4000001ff00 */
[----:B------:R-:W-:Y:S01]  /*9b70*/  IADD3.X R216, R216, UR13, RZ, P3, !PT ;  /* 0x0000000dd8d87c10 */ /* 0x000fe20009ffe4ff */
[----:B------:R1:W-:Y:S01]  /*9b80*/  STL [R1+0x850], R82 ;  /* 0x0008505201007387 */ /* 0x0003e20000100800 */
[----:B------:R-:W-:Y:S01]  /*9b90*/  IADD3 R229, P3, R229, UR12, RZ ;  /* 0x0000000ce5e57c10 */ /* 0x000fe2000ff7e0ff */
[----:B------:R-:W-:Y:S01]  /*9ba0*/  UMOV UR15, 0xc0000010 ;  /* 0xc0000010000f7882 */ /* 0x000fe20000000000 */
[----:B0-----:R-:W-:Y:S02]  /*9bb0*/  SHF.R.S32.HI R79, RZ, 0x1f, R81 ;  /* 0x0000001fff4f7819 */ /* 0x001fe40000011451 */
[----:B------:R-:W-:Y:S01]  /*9bc0*/  IADD3.X R81, R3, UR7, RZ, P1, !PT ;  /* 0x0000000703517c10 */ /* 0x000fe20008ffe4ff */
[----:B------:R-:W-:Y:S01]  /*9bd0*/  UMOV UR7, URZ ;  /* 0x0000003f00077c82 */ /* 0x000fe20008000000 */
[----:B------:R-:W-:Y:S01]  /*9be0*/  IADD3.X R79, R79, UR11, RZ, P2, !PT ;  /* 0x0000000b4f4f7c10 */ /* 0x000fe200097fe4ff */
[----:B------:R-:W-:Y:S01]  /*9bf0*/  UMOV UR11, 0x3fffffef ;  /* 0x3fffffef000b7882 */ /* 0x000fe20000000000 */
[----:B------:R-:W-:Y:S01]  /*9c00*/  IADD3 R207, P2, R207, UR12, RZ ;  /* 0x0000000ccfcf7c10 */ /* 0x000fe2000ff5e0ff */
[----:B------:R-:W-:Y:S01]  /*9c10*/  STL [R1+0x85c], R81 ;  /* 0x00085c5101007387 */ /* 0x000fe20000100800 */
[----:B------:R-:W-:Y:S01]  /*9c20*/  IADD3 R3, P1, R2, UR8, RZ ;  /* 0x0000000802037c10 */ /* 0x000fe2000ff3e0ff */
[----:B------:R-:W-:Y:S01]  /*9c30*/  USGXT.U32 UR8, UR4, 0xe ;  /* 0x0000000e0408789a */ /* 0x000fe20008000000 */
[----:B------:R-:W-:Y:S01]  /*9c40*/  IADD3.X R206, R206, UR13, RZ, P2, !PT ;  /* 0x0000000dcece7c10 */ /* 0x000fe200097fe4ff */
[----:B------:R0:W-:Y:S01]  /*9c50*/  STL [R1+0x854], R80 ;  /* 0x0008545001007387 */ /* 0x0001e20000100800 */
[----:B------:R-:W-:-:S02]  /*9c60*/  IADD3 R219, P2, R219, UR12, RZ ;  /* 0x0000000cdbdb7c10 */ /* 0x000fc4000ff5e0ff */
[----:B-1----:R-:W-:Y:S02]  /*9c70*/  CS2R R82, SRZ ;  /* 0x0000000000527805 */ /* 0x002fe4000001ff00 */
[----:B------:R-:W-:Y:S01]  /*9c80*/  IADD3.X R228, R228, UR13, RZ, P3, !PT ;  /* 0x0000000de4e47c10 */ /* 0x000fe20009ffe4ff */
[----:B------:R1:W-:Y:S01]  /*9c90*/  STL [R1+0x84c], R79 ;  /* 0x00084c4f01007387 */ /* 0x0003e20000100800 */
[----:B------:R-:W-:Y:S01]  /*9ca0*/  IADD3.X R218, R218, UR13, RZ, P2, !PT ;  /* 0x0000000ddada7c10 */ /* 0x000fe200097fe4ff */
[----:B------:R-:W-:Y:S01]  /*9cb0*/  UIADD3.64 UR10, UR6, -UR10, URZ ;  /* 0x8000000a060a7297 */ /* 0x000fe2000fffe03f */
[----:B------:R-:W-:Y:S01]  /*9cc0*/  IADD3 R241, P3, R241, UR12, RZ ;  /* 0x0000000cf1f17c10 */ /* 0x000fe2000ff7e0ff */
[----:B------:R-:W-:Y:S01]  /*9cd0*/  ULDC UR4, c[0x0][0x238] ;  /* 0x00008e0000047ab9 */ /* 0x000fe20000000800 */
[----:B------:R-:W-:Y:S02]  /*9ce0*/  IADD3 R231, P2, R231, UR12, RZ ;  /* 0x0000000ce7e77c10 */ /* 0x000fe4000ff5e0ff */
[----:B0-----:R-:W-:-:S02]  /*9cf0*/  CS2R R80, SRZ ;  /* 0x0000000000507805 */ /* 0x001fc4000001ff00 */
[----:B------:R-:W-:Y:S01]  /*9d00*/  LEA.HI.X.SX32 R2, R2, UR9, 0x1, P1 ;  /* 0x0000000902027c11 */ /* 0x000fe200088f0eff */
[----:B------:R-:W-:Y:S01]  /*9d10*/  UMOV UR9, URZ ;  /* 0x0000003f00097c82 */ /* 0x000fe20008000000 */
[----:B------:R-:W-:Y:S01]  /*9d20*/  IADD3 R201, P1, R201, UR12, RZ ;  /* 0x0000000cc9c97c10 */ /* 0x000fe2000ff3e0ff */
[----:B------:R-:W-:Y:S01]  /*9d30*/  UIADD3.64 UR16, UR8, -UR16, URZ ;  /* 0x8000001008107297 */ /* 0x000fe2000fffe03f */
[----:B-1----:R-:W-:Y:S02]  /*9d40*/  SHF.R.S32.HI R79, RZ, 0x1f, R78 ;  /* 0x0000001fff4f7819 */ /* 0x002fe4000001144e */
[----:B------:R-:W-:Y:S02]  /*9d50*/  IADD3 R78, P5, R78, UR12, RZ ;  /* 0x0000000c4e4e7c10 */ /* 0x000fe4000ffbe0ff */
[----:B------:R-:W-:Y:S02]  /*9d60*/  IADD3.X R240, R240, UR13, RZ, P3, !PT ;  /* 0x0000000df0f07c10 */ /* 0x000fe40009ffe4ff */
[----:B------:R-:W-:Y:S01]  /*9d70*/  IADD3.X R230, R230, UR13, RZ, P2, !PT ;  /* 0x0000000de6e67c10 */ /* 0x000fe200097fe4ff */
[----:B------:R0:W-:Y:S01]  /*9d80*/  STL [R1+0x848], R78 ;  /* 0x0008484e01007387 */ /* 0x0001e20000100800 */
[----:B------:R-:W-:-:S02]  /*9d90*/  IADD3 R243, P2, R243, UR12, RZ ;  /* 0x0000000cf3f37c10 */ /* 0x000fc4000ff5e0ff */
[----:B------:R-:W-:Y:S02]  /*9da0*/  IADD3.X R200, R200, UR13, RZ, P1, !PT ;  /* 0x0000000dc8c87c10 */ /* 0x000fe40008ffe4ff */
[----:B------:R-:W-:Y:S02]  /*9db0*/  IADD3 R213, P1, R213, UR12, RZ ;  /* 0x0000000cd5d57c10 */ /* 0x000fe4000ff3e0ff */
[----:B------:R-:W-:Y:S02]  /*9dc0*/  IADD3.X R242, R242, UR13, RZ, P2, !PT ;  /* 0x0000000df2f27c10 */ /* 0x000fe400097fe4ff */
[----:B------:R-:W-:Y:S02]  /*9dd0*/  IADD3.X R212, R212, UR13, RZ, P1, !PT ;  /* 0x0000000dd4d47c10 */ /* 0x000fe40008ffe4ff */
[----:B0-----:R-:W-:Y:S02]  /*9de0*/  IADD3.X R78, R79, UR13, RZ, P5, !PT ;  /* 0x0000000d4f4e7c10 */ /* 0x001fe4000affe4ff */
[----:B------:R-:W-:-:S02]  /*9df0*/  IADD3 R211, P5, R211, UR12, RZ ;  /* 0x0000000cd3d37c10 */ /* 0x000fc4000ffbe0ff */
[----:B------:R-:W-:Y:S01]  /*9e00*/  IADD3 R225, P1, R225, UR12, RZ ;  /* 0x0000000ce1e17c10 */ /* 0x000fe2000ff3e0ff */
[----:B------:R0:W-:Y:S01]  /*9e10*/  STL [R1+0x844], R78 ;  /* 0x0008444e01007387 */ /* 0x0001e20000100800 */
[----:B------:R-:W-:Y:S02]  /*9e20*/  IADD3.X R210, R210, UR13, RZ, P5, !PT ;  /* 0x0000000dd2d27c10 */ /* 0x000fe4000affe4ff */
[----:B------:R-:W-:Y:S02]  /*9e30*/  IADD3 R223, P5, R223, UR12, RZ ;  /* 0x0000000cdfdf7c10 */ /* 0x000fe4000ffbe0ff */
[----:B------:R-:W-:Y:S02]  /*9e40*/  IADD3.X R224, R224, UR13, RZ, P1, !PT ;  /* 0x0000000de0e07c10 */ /* 0x000fe40008ffe4ff */
[----:B------:R-:W-:Y:S02]  /*9e50*/  IADD3.X R222, R222, UR13, RZ, P5, !PT ;  /* 0x0000000ddede7c10 */ /* 0x000fe4000affe4ff */
[----:B------:R-:W-:-:S02]  /*9e60*/  IADD3 R235, P5, R235, UR12, RZ ;  /* 0x0000000cebeb7c10 */ /* 0x000fc4000ffbe0ff */
[----:B0-----:R-:W-:Y:S02]  /*9e70*/  IADD3 R78, P3, R77, UR12, RZ ;  /* 0x0000000c4d4e7c10 */ /* 0x001fe4000ff7e0ff */
[----:B------:R-:W-:Y:S02]  /*9e80*/  IADD3.X R234, R234, UR13, RZ, P5, !PT ;  /* 0x0000000deaea7c10 */ /* 0x000fe4000affe4ff */
[----:B------:R-:W-:Y:S01]  /*9e90*/  IADD3 R247, P5, R247, UR12, RZ ;  /* 0x0000000cf7f77c10 */ /* 0x000fe2000ffbe0ff */
[----:B------:R0:W-:Y:S01]  /*9ea0*/  STL [R1+0x600], R78 ;  /* 0x0006004e01007387 */ /* 0x0001e20000100800 */
[----:B------:R-:W-:Y:S02]  /*9eb0*/  IADD3.X R214, R214, UR13, RZ, P4, !PT ;  /* 0x0000000dd6d67c10 */ /* 0x000fe4000a7fe4ff */
[----:B------:R-:W-:Y:S02]  /*9ec0*/  IADD3 R237, P1, R237, UR12, RZ ;  /* 0x0000000ceded7c10 */ /* 0x000fe4000ff3e0ff */
[----:B------:R-:W-:-:S02]  /*9ed0*/  IADD3 R227, P4, R227, UR12, RZ ;  /* 0x0000000ce3e37c10 */ /* 0x000fc4000ff9e0ff */
[----:B------:R-:W-:Y:S02]  /*9ee0*/  IADD3.X R246, R246, UR13, RZ, P5, !PT ;  /* 0x0000000df6f67c10 */ /* 0x000fe4000affe4ff */
[----:B------:R-:W-:Y:S02]  /*9ef0*/  IADD3.X R236, R236, UR13, RZ, P1, !PT ;  /* 0x0000000decec7c10 */ /* 0x000fe40008ffe4ff */
[----:B0-----:R-:W-:Y:S02]  /*9f00*/  IADD3 R78, P2, R76, UR12, RZ ;  /* 0x0000000c4c4e7c10 */ /* 0x001fe4000ff5e0ff */
[----:B------:R-:W-:Y:S02]  /*9f10*/  IADD3.X R226, R226, UR13, RZ, P4, !PT ;  /* 0x0000000de2e27c10 */ /* 0x000fe4000a7fe4ff */
[----:B------:R-:W-:Y:S01]  /*9f20*/  IADD3 R249, P1, R249, UR12, RZ ;  /* 0x0000000cf9f97c10 */ /* 0x000fe2000ff3e0ff */
[----:B------:R0:W-:Y:S01]  /*9f30*/  STL [R1+0x608], R78 ;  /* 0x0006084e01007387 */ /* 0x0001e20000100800 */
[----:B------:R-:W-:-:S02]  /*9f40*/  IADD3 R239, P4, R239, UR12, RZ ;  /* 0x0000000cefef7c10 */ /* 0x000fc4000ff9e0ff */
[----:B------:R-:W-:Y:S02]  /*9f50*/  IADD3.X R248, R248, UR13, RZ, P1, !PT ;  /* 0x0000000df8f87c10 */ /* 0x000fe40008ffe4ff */
[----:B------:R-:W-:Y:S02]  /*9f60*/  IADD3.X R238, R238, UR13, RZ, P4, !PT ;  /* 0x0000000deeee7c10 */ /* 0x000fe4000a7fe4ff */
[----:B------:R-:W-:Y:S02]  /*9f70*/  IADD3 R251, P4, R251, UR12, RZ ;  /* 0x0000000cfbfb7c10 */ /* 0x000fe4000ff9e0ff */
[----:B------:R-:W-:Y:S02]  /*9f80*/  SHF.R.S32.HI R77, RZ, 0x1f, R76 ;  /* 0x0000001fff4d7819 */ /* 0x000fe4000001144c */
[----:B0-----:R-:W-:Y:S02]  /*9f90*/  IADD3 R78, P6, R75, UR12, RZ ;  /* 0x0000000c4b4e7c10 */ /* 0x001fe4000ffde0ff */
[----:B------:R-:W-:-:S02]  /*9fa0*/  IADD3.X R250, R250, UR13, RZ, P4, !PT ;  /* 0x0000000dfafa7c10 */ /* 0x000fc4000a7fe4ff */
[----:B------:R-:W-:Y:S01]  /*9fb0*/  IADD3.X R252, R252, UR13, RZ, P3, !PT ;  /* 0x0000000dfcfc7c10 */ /* 0x000fe20009ffe4ff */
[----:B------:R0:W-:Y:S01]  /*9fc0*/  STL [R1+0x610], R78 ;  /* 0x0006104e01007387 */ /* 0x0001e20000100800 */
[----:B------:R-:W-:Y:S02]  /*9fd0*/  IADD3.X R77, R77, UR13, RZ, P2, !PT ;  /* 0x0000000d4d4d7c10 */ /* 0x000fe400097fe4ff */
[----:B------:R-:W-:Y:S02]  /*9fe0*/  SHF.R.S32.HI R76, RZ, 0x1f, R75 ;  /* 0x0000001fff4c7819 */ /* 0x000fe4000001144b */
[----:B------:R-:W-:Y:S02]  /*9ff0*/  SHF.R.S32.HI R75, RZ, 0x1f, R74 ;  /* 0x0000001fff4b7819 */ /* 0x000fe4000001144a */
[----:B0-----:R-:W-:Y:S02]  /*a000*/  IADD3 R78, P5, R74, UR12, RZ ;  /* 0x0000000c4a4e7c10 */ /* 0x001fe4000ffbe0ff */
[----:B------:R-:W-:-:S02]  /*a010*/  SHF.R.S32.HI R74, RZ, 0x1f, R73 ;  /* 0x0000001fff4a7819 */ /* 0x000fc40000011449 */
[----:B------:R-:W-:Y:S01]  /*a020*/  IADD3.X R75, R75, UR13, RZ, P5, !PT ;  /* 0x0000000d4b4b7c10 */ /* 0x000fe2000affe4ff */
[----:B------:R0:W-:Y:S02]  /*a030*/  STL [R1+0x618], R78 ;  /* 0x0006184e01007387 */ /* 0x0001e40000100800 */
[----:B0-----:R-:W-:Y:S02]  /*a040*/  IADD3 R78, P1, R73, UR12, RZ ;  /* 0x0000000c494e7c10 */ /* 0x001fe4000ff3e0ff */
[----:B------:R-:W-:-:S03]  /*a050*/  SHF.R.S32.HI R73, RZ, 0x1f, R72 ;  /* 0x0000001fff497819 */ /* 0x000fc60000011448 */
[----:B------:R0:W-:Y:S02]  /*a060*/  STL [R1+0x620], R78 ;  /* 0x0006204e01007387 */ /* 0x0001e40000100800 */
[----:B0-----:R-:W-:Y:S02]  /*a070*/  IADD3 R78, P4, R72, UR12, RZ ;  /* 0x0000000c484e7c10 */ /* 0x001fe4000ff9e0ff */
[----:B------:R-:W-:Y:S02]  /*a080*/  SHF.R.S32.HI R72, RZ, 0x1f, R71 ;  /* 0x0000001fff487819 */ /* 0x000fe40000011447 */
[----:B------:R-:W-:Y:S01]  /*a090*/  IADD3.X R73, R73, UR13, RZ, P4, !PT ;  /* 0x0000000d49497c10 */ /* 0x000fe2000a7fe4ff */
[----:B------:R0:W-:Y:S02]  /*a0a0*/  STL [R1+0x628], R78 ;  /* 0x0006284e01007387 */ /* 0x0001e40000100800 */
[----:B0-----:R-:W-:Y:S02]  /*a0b0*/  IADD3 R78, P3, R71, UR12, RZ ;  /* 0x0000000c474e7c10 */ /* 0x001fe4000ff7e0ff */
[----:B------:R-:W-:-:S03]  /*a0c0*/  SHF.R.S32.HI R71, RZ, 0x1f, R70 ;  /* 0x0000001fff477819 */ /* 0x000fc60000011446 */
[----:B------:R0:W-:Y:S04]  /*a0d0*/  STL [R1+0x630], R78 ;  /* 0x0006304e01007387 */ /* 0x0001e80000100800 */
[----:B------:R1:W-:Y:S01]  /*a0e0*/  STL [R1+0x604], R77 ;  /* 0x0006044d01007387 */ /* 0x0003e20000100800 */
[----:B0-----:R-:W-:Y:S02]  /*a0f0*/  IADD3 R78, P2, R70, UR12, RZ ;  /* 0x0000000c464e7c10 */ /* 0x001fe4000ff5e0ff */
[----:B------:R-:W-:Y:S02]  /*a100*/  SHF.R.S32.HI R70, RZ, 0x1f, R69 ;  /* 0x0000001fff467819 */ /* 0x000fe40000011445 */
[----:B-1----:R-:W-:Y:S01]  /*a110*/  IADD3.X R77, R76, UR13, RZ, P6, !PT ;  /* 0x0000000d4c4d7c10 */ /* 0x002fe2000b7fe4ff */
[----:B------:R0:W-:Y:S01]  /*a120*/  STL [R1+0x638], R78 ;  /* 0x0006384e01007387 */ /* 0x0001e20000100800 */
[----:B------:R-:W-:-:S02]  /*a130*/  IADD3 R76, P6, R69, UR12, RZ ;  /* 0x0000000c454c7c10 */ /* 0x000fc4000ffde0ff */
[----:B------:R-:W-:Y:S01]  /*a140*/  IADD3.X R71, R71, UR13, RZ, P2, !PT ;  /* 0x0000000d47477c10 */ /* 0x000fe200097fe4ff */
[----:B------:R-:W-:Y:S01]  /*a150*/  STL [R1+0x60c], R77 ;  /* 0x00060c4d01007387 */ /* 0x000fe20000100800 */
[----:B------:R-:W-:-:S03]  /*a160*/  SHF.R.S32.HI R69, RZ, 0x1f, R68 ;  /* 0x0000001fff457819 */ /* 0x000fc60000011444 */
[----:B------:R1:W-:Y:S01]  /*a170*/  STL [R1+0x640], R76 ;  /* 0x0006404c01007387 */ /* 0x0003e20000100800 */
[----:B0-----:R-:W-:-:S03]  /*a180*/  CS2R R78, SRZ ;  /* 0x00000000004e7805 */ /* 0x001fc6000001ff00 */
[----:B------:R0:W-:Y:S01]  /*a190*/  STL [R1+0x614], R75 ;  /* 0x0006144b01007387 */ /* 0x0001e20000100800 */
[----:B-1----:R-:W-:Y:S02]  /*a1a0*/  IADD3 R76, P5, R68, UR12, RZ ;  /* 0x0000000c444c7c10 */ /* 0x002fe4000ffbe0ff */
[----:B------:R-:W-:Y:S02]  /*a1b0*/  SHF.R.S32.HI R68, RZ, 0x1f, R67 ;  /* 0x0000001fff447819 */ /* 0x000fe40000011443 */
[----:B0-----:R-:W-:Y:S01]  /*a1c0*/  IADD3.X R75, R74, UR13, RZ, P1, !PT ;  /* 0x0000000d4a4b7c10 */ /* 0x001fe20008ffe4ff */
[----:B------:R0:W-:Y:S01]  /*a1d0*/  STL [R1+0x648], R76 ;  /* 0x0006484c01007387 */ /* 0x0001e20000100800 */
[----:B------:R-:W-:Y:S02]  /*a1e0*/  IADD3 R74, P1, R67, UR12, RZ ;  /* 0x0000000c434a7c10 */ /* 0x000fe4000ff3e0ff */
        /* <DEDUP_REMOVED lines=295> */
[----:B------:R-:W-:Y:S01]  /*b460*/  STL [R1+0x7f8], R21 ;  /* 0x0007f81501007387 */ /* 0x000fe20000100800 */
[----:B------:R-:W-:Y:S02]  /*b470*/  IADD3 R19, P1, R18, UR12, RZ ;  /* 0x0000000c12137c10 */ /* 0x000fe4000ff3e0ff */
[----:B------:R-:W-:Y:S01]  /*b480*/  IADD3.X R9, R9, UR13, RZ, P5, !PT ;  /* 0x0000000d09097c10 */ /* 0x000fe2000affe4ff */
[----:B------:R-:W-:Y:S01]  /*b490*/  STL [R1+0x7cc], R20 ;  /* 0x0007cc1401007387 */ /* 0x000fe20000100800 */
[----:B------:R-:W-:-:S03]  /*b4a0*/  SHF.R.S32.HI R18, RZ, 0x1f, R16 ;  /* 0x0000001fff127819 */ /* 0x000fc60000011410 */
[----:B------:R0:W-:Y:S04]  /*b4b0*/  STL [R1+0x800], R19 ;  /* 0x0008001301007387 */ /* 0x0001e80000100800 */
[----:B------:R1:W-:Y:S01]  /*b4c0*/  STL [R1+0x7d4], R17 ;  /* 0x0007d41101007387 */ /* 0x0003e20000100800 */
[----:B0-----:R-:W-:Y:S02]  /*b4d0*/  IADD3 R19, P4, R16, UR12, RZ ;  /* 0x0000000c10137c10 */ /* 0x001fe4000ff9e0ff */
[----:B------:R-:W-:Y:S02]  /*b4e0*/  SHF.R.S32.HI R16, RZ, 0x1f, R14 ;  /* 0x0000001fff107819 */ /* 0x000fe4000001140e */
[----:B-1----:R-:W-:Y:S01]  /*b4f0*/  IADD3.X R17, R15, UR13, RZ, P3, !PT ;  /* 0x0000000d0f117c10 */ /* 0x002fe20009ffe4ff */
[----:B------:R-:W-:Y:S01]  /*b500*/  STL [R1+0x808], R19 ;  /* 0x0008081301007387 */ /* 0x000fe20000100800 */
[----:B------:R-:W-:-:S02]  /*b510*/  IADD3 R15, P3, R14, UR12, RZ ;  /* 0x0000000c0e0f7c10 */ /* 0x000fc4000ff7e0ff */
[----:B------:R-:W-:Y:S01]  /*b520*/  SHF.R.S32.HI R14, RZ, 0x1f, R12 ;  /* 0x0000001fff0e7819 */ /* 0x000fe2000001140c */
[----:B------:R-:W-:Y:S04]  /*b530*/  STL [R1+0x7dc], R17 ;  /* 0x0007dc1101007387 */ /* 0x000fe80000100800 */
[----:B------:R0:W-:Y:S04]  /*b540*/  STL [R1+0x810], R15 ;  /* 0x0008100f01007387 */ /* 0x0001e80000100800 */
[----:B------:R1:W-:Y:S01]  /*b550*/  STL [R1+0x7e4], R13 ;  /* 0x0007e40d01007387 */ /* 0x0003e20000100800 */
[----:B0-----:R-:W-:-:S02]  /*b560*/  IADD3 R15, P2, R12, UR12, RZ ;  /* 0x0000000c0c0f7c10 */ /* 0x001fc4000ff5e0ff */
[----:B------:R-:W-:Y:S02]  /*b570*/  SHF.R.S32.HI R12, RZ, 0x1f, R10 ;  /* 0x0000001fff0c7819 */ /* 0x000fe4000001140a */
[----:B-1----:R-:W-:Y:S01]  /*b580*/  IADD3.X R13, R11, UR13, RZ, P6, !PT ;  /* 0x0000000d0b0d7c10 */ /* 0x002fe2000b7fe4ff */
[----:B------:R-:W-:Y:S01]  /*b590*/  STL [R1+0x818], R15 ;  /* 0x0008180f01007387 */ /* 0x000fe20000100800 */
[----:B------:R-:W-:Y:S02]  /*b5a0*/  IADD3 R11, P6, R10, UR12, RZ ;  /* 0x0000000c0a0b7c10 */ /* 0x000fe4000ffde0ff */
[----:B------:R-:W-:Y:S01]  /*b5b0*/  SHF.R.S32.HI R10, RZ, 0x1f, R8 ;  /* 0x0000001fff0a7819 */ /* 0x000fe20000011408 */
[----:B------:R-:W-:Y:S04]  /*b5c0*/  STL [R1+0x7ec], R13 ;  /* 0x0007ec0d01007387 */ /* 0x000fe80000100800 */
[----:B------:R0:W-:Y:S04]  /*b5d0*/  STL [R1+0x820], R11 ;  /* 0x0008200b01007387 */ /* 0x0001e80000100800 */
[----:B------:R1:W-:Y:S01]  /*b5e0*/  STL [R1+0x7f4], R9 ;  /* 0x0007f40901007387 */ /* 0x0003e20000100800 */
[----:B0-----:R-:W-:-:S02]  /*b5f0*/  IADD3 R11, P5, R8, UR12, RZ ;  /* 0x0000000c080b7c10 */ /* 0x001fc4000ffbe0ff */
[----:B------:R-:W-:Y:S02]  /*b600*/  SHF.R.S32.HI R8, RZ, 0x1f, R6 ;  /* 0x0000001fff087819 */ /* 0x000fe40000011406 */
[----:B-1----:R-:W-:Y:S01]  /*b610*/  IADD3.X R9, R7, UR13, RZ, P1, !PT ;  /* 0x0000000d07097c10 */ /* 0x002fe20008ffe4ff */
[----:B------:R0:W-:Y:S01]  /*b620*/  STL [R1+0x828], R11 ;  /* 0x0008280b01007387 */ /* 0x0001e20000100800 */
[----:B------:R-:W-:Y:S02]  /*b630*/  IADD3 R7, P1, R6, UR12, RZ ;  /* 0x0000000c06077c10 */ /* 0x000fe4000ff3e0ff */
[----:B------:R-:W-:Y:S01]  /*b640*/  SHF.R.S32.HI R6, RZ, 0x1f, R0 ;  /* 0x0000001fff067819 */ /* 0x000fe20000011400 */
[----:B------:R1:W-:Y:S04]  /*b650*/  STL [R1+0x7fc], R9 ;  /* 0x0007fc0901007387 */ /* 0x0003e80000100800 */
[----:B------:R2:W-:Y:S01]  /*b660*/  STL [R1+0x830], R7 ;  /* 0x0008300701007387 */ /* 0x0005e20000100800 */
[----:B0-----:R-:W-:-:S02]  /*b670*/  IADD3.X R11, R16, UR13, RZ, P3, !PT ;  /* 0x0000000d100b7c10 */ /* 0x001fc40009ffe4ff */
[----:B-1----:R-:W-:Y:S02]  /*b680*/  IADD3.X R9, R18, UR13, RZ, P4, !PT ;  /* 0x0000000d12097c10 */ /* 0x002fe4000a7fe4ff */
[----:B--2---:R-:W-:-:S03]  /*b690*/  IADD3 R7, P4, R0, UR12, RZ ;  /* 0x0000000c00077c10 */ /* 0x004fc6000ff9e0ff */
[----:B------:R0:W-:Y:S01]  /*b6a0*/  STL [R1+0x804], R9 ;  /* 0x0008040901007387 */ /* 0x0001e20000100800 */
[----:B------:R-:W-:-:S03]  /*b6b0*/  SHF.R.S32.HI R0, RZ, 0x1f, R5 ;  /* 0x0000001fff007819 */ /* 0x000fc60000011405 */
[----:B------:R1:W-:Y:S04]  /*b6c0*/  STL [R1+0x838], R7 ;  /* 0x0008380701007387 */ /* 0x0003e80000100800 */
[----:B------:R-:W-:Y:S01]  /*b6d0*/  STL [R1+0x80c], R11 ;  /* 0x00080c0b01007387 */ /* 0x000fe20000100800 */
[----:B0-----:R-:W-:Y:S01]  /*b6e0*/  IADD3 R9, P3, R5, UR12, RZ ;  /* 0x0000000c05097c10 */ /* 0x001fe2000ff7e0ff */
[----:B------:R-:W-:Y:S01]  /*b6f0*/  ULDC UR12, c[0x0][0x23c] ;  /* 0x00008f00000c7ab9 */ /* 0x000fe20000000800 */
[----:B------:R-:W-:Y:S01]  /*b700*/  IADD3.X R5, R12, UR13, RZ, P6, !PT ;  /* 0x0000000d0c057c10 */ /* 0x000fe2000b7fe4ff */
[----:B------:R-:W-:Y:S01]  /*b710*/  USHF.L.U32 UR24, UR12, 0x5, URZ ;  /* 0x000000050c187899 */ /* 0x000fe2000800063f */
[----:B-1----:R-:W-:Y:S01]  /*b720*/  IADD3.X R7, R14, UR13, RZ, P2, !PT ;  /* 0x0000000d0e077c10 */ /* 0x002fe200097fe4ff */
[----:B------:R0:W-:Y:S01]  /*b730*/  STL [R1+0x840], R9 ;  /* 0x0008400901007387 */ /* 0x0001e20000100800 */
[----:B------:R-:W-:Y:S01]  /*b740*/  IADD3.X R0, R0, UR13, RZ, P3, !PT ;  /* 0x0000000d00007c10 */ /* 0x000fe20009ffe4ff */
[----:B------:R-:W-:-:S02]  /*b750*/  USHF.R.S32.HI UR25, URZ, 0x1f, UR24 ;  /* 0x0000001f3f197899 */ /* 0x000fc40008011418 */
[----:B------:R1:W-:Y:S04]  /*b760*/  STL [R1+0x814], R7 ;  /* 0x0008140701007387 */ /* 0x0003e80000100800 */
[----:B------:R2:W-:Y:S01]  /*b770*/  STL [R1+0x81c], R5 ;  /* 0x00081c0501007387 */ /* 0x0005e20000100800 */
[----:B0-----:R-:W-:Y:S02]  /*b780*/  IADD3.X R9, R10, UR13, RZ, P5, !PT ;  /* 0x0000000d0a097c10 */ /* 0x001fe4000affe4ff */
[----:B-1----:R-:W-:-:S03]  /*b790*/  IADD3.X R7, R8, UR13, RZ, P1, !PT ;  /* 0x0000000d08077c10 */ /* 0x002fc60008ffe4ff */
[----:B------:R-:W-:Y:S01]  /*b7a0*/  STL [R1+0x824], R9 ;  /* 0x0008240901007387 */ /* 0x000fe20000100800 */
[----:B------:R-:W-:Y:S02]  /*b7b0*/  LOP3.LUT R8, R152, 0x10, RZ, 0x3c, !PT ;  /* 0x0000001098087812 */ /* 0x000fe400078e3cff */
[----:B--2---:R-:W-:Y:S01]  /*b7c0*/  IADD3.X R5, R6, UR13, RZ, P4, !PT ;  /* 0x0000000d06057c10 */ /* 0x004fe2000a7fe4ff */
[----:B------:R0:W-:Y:S01]  /*b7d0*/  STL [R1+0x82c], R7 ;  /* 0x00082c0701007387 */ /* 0x0001e20000100800 */
[----:B------:R-:W-:Y:S01]  /*b7e0*/  LOP3.LUT R6, R153, 0x1f, RZ, 0xc0, !PT ;  /* 0x0000001f99067812 */ /* 0x000fe200078ec0ff */
[----:B------:R-:W-:Y:S02]  /*b7f0*/  ULDC UR13, c[0x0][0x230] ;  /* 0x00008c00000d7ab9 */ /* 0x000fe40000000800 */
[----:B------:R1:W-:Y:S04]  /*b800*/  STL [R1+0x834], R5 ;  /* 0x0008340501007387 */ /* 0x0003e80000100800 */
[----:B------:R2:W-:Y:S01]  /*b810*/  STL [R1+0x83c], R0 ;  /* 0x00083c0001007387 */ /* 0x0005e20000100800 */
[----:B0-----:R-:W-:-:S03]  /*b820*/  LOP3.LUT R7, R196, 0x10, RZ, 0x3c, !PT ;  /* 0x00000010c4077812 */ /* 0x001fc600078e3cff */
[----:B------:R-:W-:Y:S01]  /*b830*/  STL [R1+0x400], RZ ;  /* 0x000400ff01007387 */ /* 0x000fe20000100800 */
[----:B-1----:R-:W-:Y:S01]  /*b840*/  IMAD R5, R6, UR12, RZ ;  /* 0x0000000c06057c24 */ /* 0x002fe2000f8e02ff */
[----:B------:R-:W-:Y:S02]  /*b850*/  UMOV UR12, UR8 ;  /* 0x00000008000c7c82 */ /* 0x000fe40008000000 */
[----:B------:R-:W-:Y:S01]  /*b860*/  STL [R1+0x404], RZ ;  /* 0x000404ff01007387 */ /* 0x000fe20000100800 */
[----:B--2---:R-:W-:Y:S01]  /*b870*/  IADD3.X R0, R22, UR14, RZ, P0, !PT ;  /* 0x0000000e16007c10 */ /* 0x004fe200087fe4ff */
[----:B------:R-:W-:Y:S02]  /*b880*/  UMOV UR14, UR6 ;  /* 0x00000006000e7c82 */ /* 0x000fe40008000000 */
[----:B------:R-:W-:Y:S01]  /*b890*/  STL [R1+0x408], RZ ;  /* 0x000408ff01007387 */ /* 0x000fe20000100800 */
[----:B------:R-:W-:-:S03]  /*b8a0*/  SHF.R.S32.HI R197, RZ, 0x1f, R5 ;  /* 0x0000001fffc57819 */ /* 0x000fc60000011405 */
[----:B------:R-:W-:Y:S04]  /*b8b0*/  STL [R1+0x40c], RZ ;  /* 0x00040cff01007387 */ /* 0x000fe80000100800 */
        /* <DEDUP_REMOVED lines=252> */
[----:B------:R-:W-:Y:S04]  /*c880*/  STL [R1], RZ ;  /* 0x000000ff01007387 */ /* 0x000fe80000100800 */
        /* <DEDUP_REMOVED lines=127> */
[----:B------:R0:W-:Y:S04]  /*d080*/  STL [R1+0x924], R0 ;  /* 0x0009240001007387 */ /* 0x0001e80000100800 */
[----:B------:R1:W-:Y:S01]  /*d090*/  STL [R1+0x9b4], R8 ;  /* 0x0009b40801007387 */ /* 0x0003e20000100800 */
[----:B0-----:R-:W-:Y:S01]  /*d0a0*/  IMAD.U32 R0, RZ, RZ, UR13 ;  /* 0x0000000dff007e24 */ /* 0x001fe2000f8e00ff */
[----:B------:R-:W-:-:S06]  /*d0b0*/  UMOV UR13, 0xc0000010 ;  /* 0xc0000010000d7882 */ /* 0x000fcc0000000000 */
.L_x_1:
[----:B------:R0:W-:Y:S01]  /*d0c0*/  STL [R1+0x12d0], R217 ;  /* 0x0012d0d901007387 */ /* 0x0001e20000100800 */
[----:B------:R-:W-:Y:S02]  /*d0d0*/  ISETP.GT.AND P1, PT, R0, 0x1, PT ;  /* 0x000000010000780c */ /* 0x000fe40003f24270 */
[----:B-1----:R-:W-:Y:S01]  /*d0e0*/  IADD3 R8, P0, R3, UR4, RZ ;  /* 0x0000000403087c10 */ /* 0x002fe2000ff1e0ff */
[----:B------:R1:W-:Y:S01]  /*d0f0*/  STL [R1+0x12cc], R216 ;  /* 0x0012ccd801007387 */ /* 0x0003e20000100800 */
[----:B------:R-:W-:-:S03]  /*d100*/  PRMT R169, RZ, 0x7610, R169 ;  /* 0x00007610ffa97816 */ /* 0x000fc600000000a9 */
[----:B------:R2:W-:Y:S01]  /*d110*/  STL [R1+0x12c8], R213 ;  /* 0x0012c8d501007387 */ /* 0x0005e20000100800 */
[----:B0-----:R-:W0:Y:S01]  /*d120*/  LDC R217, c[0x0][0x238] ;  /* 0x00008e00ffd97b82 */ /* 0x001e220000000800 */
[----:B------:R-:W-:Y:S02]  /*d130*/  PRMT R168, RZ, 0x7610, R168 ;  /* 0x00007610ffa87816 */ /* 0x000fe400000000a8 */
[----:B------:R-:W-:Y:S01]  /*d140*/  STL [R1+0x12c4], R212 ;  /* 0x0012c4d401007387 */ /* 0x000fe20000100800 */
[----:B------:R-:W-:Y:S02]  /*d150*/  PRMT R167, RZ, 0x7610, R167 ;  /* 0x00007610ffa77816 */ /* 0x000fe400000000a7 */
[----:B------:R-:W-:Y:S01]  /*d160*/  PRMT R166, RZ, 0x7610, R166 ;  /* 0x00007610ffa67816 */ /* 0x000fe200000000a6 */
[----:B------:R-:W-:Y:S01]  /*d170*/  STL [R1+0x12c0], R209 ;  /* 0x0012c0d101007387 */ /* 0x000fe20000100800 */
[----:B-1----:R-:W2:Y:S01]  /*d180*/  LDC R216, c[0x0][0x238] ;  /* 0x00008e00ffd87b82 */ /* 0x002ea20000000800 */
[----:B------:R-:W-:-:S02]  /*d190*/  PRMT R165, RZ, 0x7610, R165 ;  /* 0x00007610ffa57816 */ /* 0x000fc400000000a5 */
[----:B------:R-:W-:Y:S04]  /*d1a0*/  STL [R1+0x12bc], R208 ;  /* 0x0012bcd001007387 */ /* 0x000fe80000100800 */
[----:B------:R-:W-:Y:S04]  /*d1b0*/  STL [R1+0x12b8], R205 ;  /* 0x0012b8cd01007387 */ /* 0x000fe80000100800 */
[----:B------:R-:W-:Y:S04]  /*d1c0*/  STL [R1+0x12b4], R204 ;  /* 0x0012b4cc01007387 */ /* 0x000fe80000100800 */
[----:B------:R-:W-:Y:S01]  /*d1d0*/  STL [R1+0x12b0], R199 ;  /* 0x0012b0c701007387 */ /* 0x000fe20000100800 */
[----:B0-----:R-:W-:-:S03]  /*d1e0*/  LEA.HI.X.SX32 R9, R217, R2, 0x1, P0 ;  /* 0x00000002d9097211 */ /* 0x001fc600000f0eff */
[----:B------:R-:W-:Y:S04]  /*d1f0*/  STL [R1+0x1038], R133 ;  /* 0x0010388501007387 */ /* 0x000fe80000100800 */
[----:B------:R0:W3:Y:S01]  /*d200*/  @P1 LDG.E.U8 R169, desc[UR32][R8.64] ;  /* 0x0000002008a91981 */ /* 0x0000e2000c1e1100 */
[----:B--2---:R-:W-:Y:S02]  /*d210*/  IMAD.SHL.U32 R213, R216, 0x2, RZ ;  /* 0x00000002d8d57824 */ /* 0x004fe400078e00ff */
[----:B------:R-:W1:Y:S01]  /*d220*/  LDC R216, c[0x0][0x238] ;  /* 0x00008e00ffd87b82 */ /* 0x000e620000000800 */
[----:B------:R-:W-:Y:S01]  /*d230*/  STL [R1+0x1034], R134 ;  /* 0x0010348601007387 */ /* 0x000fe20000100800 */
[----:B------:R-:W-:-:S03]  /*d240*/  ISETP.GT.AND P1, PT, R0, 0x2, PT ;  /* 0x000000020000780c */ /* 0x000fc60003f24270 */
[----:B------:R-:W-:Y:S01]  /*d250*/  STL [R1+0x1030], R135 ;  /* 0x0010308701007387 */ /* 0x000fe20000100800 */
[----:B0-----:R-:W-:-:S03]  /*d260*/  IADD3 R8, P0, R213, R3, RZ ;  /* 0x00000003d5087210 */ /* 0x001fc60007f1e0ff */
[----:B------:R-:W-:Y:S01]  /*d270*/  STL [R1+0x102c], R136 ;  /* 0x00102c8801007387 */ /* 0x000fe20000100800 */
[----:B------:R-:W-:-:S03]  /*d280*/  LEA.HI.X.SX32 R9, R213, R2, 0x1, P0 ;  /* 0x00000002d5097211 */ /* 0x000fc600000f0eff */
[----:B------:R-:W-:Y:S04]  /*d290*/  STL [R1+0x1028], R137 ;  /* 0x0010288901007387 */ /* 0x000fe80000100800 */
[----:B------:R0:W2:Y:S01]  /*d2a0*/  @P1 LDG.E.U8 R168, desc[UR32][R8.64] ;  /* 0x0000002008a81981 */ /* 0x0000a2000c1e1100 */
[----:B-1----:R-:W-:-:S03]  /*d2b0*/  IMAD R213, R216, 0x3, RZ ;  /* 0x00000003d8d57824 */ /* 0x002fc600078e02ff */
[----:B------:R-:W-:Y:S01]  /*d2c0*/  STL [R1+0x1024], R138 ;  /* 0x0010248a01007387 */ /* 0x000fe20000100800 */
[----:B------:R-:W1:Y:S01]  /*d2d0*/  LDC R216, c[0x0][0x238] ;  /* 0x00008e00ffd87b82 */ /* 0x000e620000000800 */
[C---:B0-----:R-:W-:Y:S02]  /*d2e0*/  IADD3 R8, P0, R213.reuse, R3, RZ ;  /* 0x00000003d5087210 */ /* 0x041fe40007f1e0ff */
[----:B------:R-:W-:Y:S02]  /*d2f0*/  STL [R1+0x1020], R139 ;  /* 0x0010208b01007387 */ /* 0x000fe40000100800 */
[----:B------:R-:W-:Y:S02]  /*d300*/  LEA.HI.X.SX32 R9, R213, R2, 0x1, P0 ;  /* 0x00000002d5097211 */ /* 0x000fe400000f0eff */
[----:B------:R-:W-:Y:S01]  /*d310*/  STL [R1+0x101c], R140 ;  /* 0x00101c8c01007387 */ /* 0x000fe20000100800 */
[----:B------:R-:W-:-:S03]  /*d320*/  ISETP.GT.AND P1, PT, R0, 0x3, PT ;  /* 0x000000030000780c */ /* 0x000fc60003f24270 */
[----:B------:R-:W-:Y:S04]  /*d330*/  STL [R1+0x1018], R141 ;  /* 0x0010188d01007387 */ /* 0x000fe80000100800 */
[----:B------:R-:W-:Y:S04]  /*d340*/  STL [R1+0x1014], R142 ;  /* 0x0010148e01007387 */ /* 0x000fe80000100800 */
[----:B------:R-:W-:Y:S01]  /*d350*/  STL [R1+0x1010], R143 ;  /* 0x0010108f01007387 */ /* 0x000fe20000100800 */
[----:B-1----:R-:W-:-:S03]  /*d360*/  IMAD.SHL.U32 R213, R216, 0x4, RZ ;  /* 0x00000004d8d57824 */ /* 0x002fc600078e00ff */
[----:B------:R0:W4:Y:S01]  /*d370*/  @P1 LDG.E.U8 R167, desc[UR32][R8.64] ;  /* 0x0000002008a71981 */ /* 0x000122000c1e1100 */
[----:B------:R-:W1:Y:S03]  /*d380*/  LDC R216, c[0x0][0x238] ;  /* 0x00008e00ffd87b82 */ /* 0x000e660000000800 */
[----:B------:R-:W-:Y:S01]  /*d390*/  STL [R1+0x100c], R144 ;  /* 0x00100c9001007387 */ /* 0x000fe20000100800 */
[----:B0-----:R-:W-:-:S03]  /*d3a0*/  IADD3 R8, P0, R213, R3, RZ ;  /* 0x00000003d5087210 */ /* 0x001fc60007f1e0ff */
[----:B------:R-:W-:Y:S01]  /*d3b0*/  STL [R1+0x1008], R145 ;  /* 0x0010089101007387 */ /* 0x000fe20000100800 */
[----:B------:R-:W-:-:S03]  /*d3c0*/  LEA.HI.X.SX32 R9, R213, R2, 0x1, P0 ;  /* 0x00000002d5097211 */ /* 0x000fc600000f0eff */
[----:B------:R-:W-:Y:S01]  /*d3d0*/  STL [R1+0x1004], R146 ;  /* 0x0010049201007387 */ /* 0x000fe20000100800 */
[----:B------:R-:W-:-:S03]  /*d3e0*/  ISETP.GT.AND P1, PT, R0, 0x4, PT ;  /* 0x000000040000780c */ /* 0x000fc60003f24270 */
[----:B------:R-:W-:Y:S04]  /*d3f0*/  STL [R1+0x1000], R147 ;  /* 0x0010009301007387 */ /* 0x000fe80000100800 */
[----:B------:R-:W-:Y:S01]  /*d400*/  STL [R1+0xffc], R148 ;  /* 0x000ffc9401007387 */ /* 0x000fe20000100800 */
[----:B-1----:R-:W-:Y:S02]  /*d410*/  IMAD R213, R216, 0x5, RZ ;  /* 0x00000005d8d57824 */ /* 0x002fe400078e02ff */
[----:B------:R-:W0:Y:S01]  /*d420*/  LDC R216, c[0x0][0x238] ;  /* 0x00008e00ffd87b82 */ /* 0x000e220000000800 */
[----:B------:R-:W-:Y:S04]  /*d430*/  STL [R1+0xff8], R149 ;  /* 0x000ff89501007387 */ /* 0x000fe80000100800 */
[----:B------:R1:W3:Y:S01]  /*d440*/  @P1 LDG.E.U8 R166, desc[UR32][R8.64] ;  /* 0x0000002008a61981 */ /* 0x0002e2000c1e1100 */
[----:B------:R-:W-:-:S03]  /*d450*/  PRMT R164, RZ, 0x7610, R164 ;  /* 0x00007610ffa47816 */ /* 0x000fc600000000a4 */
[----:B------:R-:W-:Y:S01]  /*d460*/  STL [R1+0xff4], R150 ;  /* 0x000ff49601007387 */ /* 0x000fe20000100800 */
[----:B-1----:R-:W-:-:S03]  /*d470*/  IADD3 R8, P0, R213, R3, RZ ;  /* 0x00000003d5087210 */ /* 0x002fc60007f1e0ff */
[----:B------:R-:W-:Y:S01]  /*d480*/  STL [R1+0xff0], R151 ;  /* 0x000ff09701007387 */ /* 0x000fe20000100800 */
[----:B------:R-:W-:-:S03]  /*d490*/  LEA.HI.X.SX32 R9, R213, R2, 0x1, P0 ;  /* 0x00000002d5097211 */ /* 0x000fc600000f0eff */
[----:B-----5:R1:W-:Y:S01]  /*d4a0*/  STL [R1+0xf40], R4 ;  /* 0x000f400401007387 */ /* 0x0203e20000100800 */
[----:B0-----:R-:W-:Y:S02]  /*d4b0*/  IMAD R213, R216, 0x6, RZ ;  /* 0x00000006d8d57824 */ /* 0x001fe400078e02ff */
[----:B------:R-:W0:Y:S01]  /*d4c0*/  LDC R216, c[0x0][0x238] ;  /* 0x00008e00ffd87b82 */ /* 0x000e220000000800 */
[----:B------:R-:W-:-:S13]  /*d4d0*/  ISETP.GT.AND P1, PT, R0, 0x5, PT ;  /* 0x000000050000780c */ /* 0x000fda0003f24270 */
[----:B------:R1:W3:Y:S02]  /*d4e0*/  @P1 LDG.E.U8 R165, desc[UR32][R8.64] ;  /* 0x0000002008a51981 */ /* 0x0002e4000c1e1100 */
[----:B-1----:R-:W-:-:S04]  /*d4f0*/  IADD3 R8, P0, R213, R3, RZ ;  /* 0x00000003d5087210 */ /* 0x002fc80007f1e0ff */
[----:B------:R-:W-:Y:S01]  /*d500*/  LEA.HI.X.SX32 R9, R213, R2, 0x1, P0 ;  /* 0x00000002d5097211 */ /* 0x000fe200000f0eff */
[----:B0-----:R-:W-:Y:S02]  /*d510*/  IMAD R213, R216, 0x7, RZ ;  /* 0x00000007d8d57824 */ /* 0x001fe400078e02ff */
[----:B------:R-:W0:Y:S01]  /*d520*/  LDC R216, c[0x0][0x238] ;  /* 0x00008e00ffd87b82 */ /* 0x000e220000000800 */
[----:B------:R-:W-:Y:S02]  /*d530*/  ISETP.GT.AND P1, PT, R0, 0x6, PT ;  /* 0x000000060000780c */ /* 0x000fe40003f24270 */
[----:B------:R-:W-:-:S11]  /*d540*/  PRMT R163, RZ, 0x7610, R163 ;  /* 0x00007610ffa37816 */ /* 0x000fd600000000a3 */
[----:B------:R1:W3:Y:S01]  /*d550*/  @P1 LDG.E.U8 R164, desc[UR32][R8.64] ;  /* 0x0000002008a41981 */ /* 0x0002e2000c1e1100 */
[----:B------:R-:W-:Y:S01]  /*d560*/  ISETP.GT.AND P1, PT, R0, 0x7, PT ;  /* 0x000000070000780c */ /* 0x000fe20003f24270 */
[----:B0-----:R-:W-:Y:S02]  /*d570*/  IMAD.SHL.U32 R4, R216, 0x8, RZ ;  /* 0x00000008d8047824 */ /* 0x001fe400078e00ff */
[----:B------:R-:W0:Y:S01]  /*d580*/  LDC R216, c[0x0][0x238] ;  /* 0x00008e00ffd87b82 */ /* 0x000e220000000800 */
[----:B-1----:R-:W-:-:S04]  /*d590*/  IADD3 R8, P0, R213, R3, RZ ;  /* 0x00000003d5087210 */ /* 0x002fc80007f1e0ff */
[----:B------:R-:W-:-:S05]  /*d5a0*/  LEA.HI.X.SX32 R9, R213, R2, 0x1, P0 ;  /* 0x00000002d5097211 */ /* 0x000fca00000f0eff */
[----:B------:R1:W3:Y:S02]  /*d5b0*/  @P1 LDG.E.U8 R163, desc[UR32][R8.64] ;  /* 0x0000002008a31981 */ /* 0x0002e4000c1e1100 */
[----:B-1----:R-:W-:-:S04]  /*d5c0*/  IADD3 R8, P0, R4, R3, RZ ;  /* 0x0000000304087210 */ /* 0x002fc80007f1e0ff */
[----:B------:R-:W-:Y:S01]  /*d5d0*/  LEA.HI.X.SX32 R9, R4, R2, 0x1, P0 ;  /* 0x0000000204097211 */ /* 0x000fe200000f0eff */
[----:B0-----:R-:W-:Y:S02]  /*d5e0*/  IMAD R4, R216, 0x9, RZ ;  /* 0x00000009d8047824 */ /* 0x001fe400078e02ff */
[----:B------:R-:W0:Y:S01]  /*d5f0*/  LDC R216, c[0x0][0x238] ;  /* 0x00008e00ffd87b82 */ /* 0x000e220000000800 */
[----:B------:R-:W-:Y:S02]  /*d600*/  ISETP.GT.AND P1, PT, R0, 0x8, PT ;  /* 0x000000080000780c */ /* 0x000fe40003f24270 */
[----:B------:R-:W-:-:S11]  /*d610*/  PRMT R162, RZ, 0x7610, R162 ;  /* 0x00007610ffa27816 */ /* 0x000fd600000000a2 */
        /* <DEDUP_REMOVED lines=45> */
[----:B0-----:R-:W-:Y:S02]  /*d8f0*/  IMAD.SHL.U32 R4, R216, 0x10, RZ ;  /* 0x00000010d8047824 */ /* 0x001fe400078e00ff */
        /* <DEDUP_REMOVED lines=85> */
[C---:B------:R-:W-:Y:S02]  /*de50*/  ISETP.GT.AND P1, PT, R0.reuse, 0x1b, PT ;  /* 0x0000001b0000780c */ /* 0x040fe40003f24270 */
[----:B------:R-:W-:Y:S02]  /*de60*/  PRMT R16, RZ, 0x7610, R16 ;  /* 0x00007610ff107816 */ /* 0x000fe40000000010 */
[C---:B------:R-:W-:Y:S02]  /*de70*/  ISETP.GT.AND P2, PT, R0.reuse, 0x1c, PT ;  /* 0x0000001c0000780c */ /* 0x040fe40003f44270 */
[----:B------:R-:W-:-:S07]  /*de80*/  ISETP.GT.AND P0, PT, R0, RZ, PT ;  /* 0x000000ff0000720c */ /* 0x000fce0003f04270 */
[----:B------:R1:W3:Y:S01]  /*de90*/  @P1 LDG.E.U8 R16, desc[UR32][R8.64] ;  /* 0x0000002008101981 */ /* 0x0002e2000c1e1100 */
[----:B------:R-:W-:Y:S02]  /*dea0*/  PRMT R15, RZ, 0x7610, R15 ;  /* 0x00007610ff0f7816 */ /* 0x000fe4000000000f */
[----:B-1----:R-:W-:-:S04]  /*deb0*/  IADD3 R8, P1, R4, R3, RZ ;  /* 0x0000000304087210 */ /* 0x002fc80007f3e0ff */
[----:B------:R-:W-:Y:S01]  /*dec0*/  LEA.HI.X.SX32 R9, R4, R2, 0x1, P1 ;  /* 0x0000000204097211 */ /* 0x000fe200008f0eff */
[----:B0-----:R-:W-:Y:S02]  /*ded0*/  IMAD R4, R216, 0x1d, RZ ;  /* 0x0000001dd8047824 */ /* 0x001fe400078e02ff */
[----:B------:R-:W0:Y:S01]  /*dee0*/  LDC R216, c[0x0][0x238] ;  /* 0x00008e00ffd87b82 */ /* 0x000e220000000800 */
[----:B------:R-:W-:Y:S01]  /*def0*/  PRMT R10, RZ, 0x7610, R10 ;  /* 0x00007610ff0a7816 */ /* 0x000fe2000000000a */
[----:B------:R1:W3:Y:S01]  /*df00*/  @P2 LDG.E.U8 R15, desc[UR32][R8.64] ;  /* 0x00000020080f2981 */ /* 0x0002e2000c1e1100 */
[----:B------:R-:W-:Y:S01]  /*df10*/  ISETP.GT.AND P1, PT, R0, 0x1d, PT ;  /* 0x0000001d0000780c */ /* 0x000fe20003f24270 */
[----:B-1----:R-:W-:Y:S02]  /*df20*/  @P0 IMAD.MOV.U32 R8, RZ, RZ, R3 ;  /* 0x000000ffff080224 */ /* 0x002fe400078e0003 */
[----:B------:R-:W-:Y:S01]  /*df30*/  @P0 IMAD.MOV.U32 R9, RZ, RZ, R2 ;  /* 0x000000ffff090224 */ /* 0x000fe200078e0002 */
[----:B------:R-:W-:-:S04]  /*df40*/  PRMT R14, RZ, 0x7610, R14 ;  /* 0x00007610ff0e7816 */ /* 0x000fc8000000000e */
[----:B------:R1:W3:Y:S02]  /*df50*/  @P0 LDG.E.U8 R10, desc[UR32][R8.64] ;  /* 0x00000020080a0981 */ /* 0x0002e4000c1e1100 */
[----:B-1----:R-:W-:-:S04]  /*df60*/  IADD3 R8, P0, R4, R3, RZ ;  /* 0x0000000304087210 */ /* 0x002fc80007f1e0ff */
[----:B------:R-:W-:Y:S01]  /*df70*/  LEA.HI.X.SX32 R9, R4, R2, 0x1, P0 ;  /* 0x0000000204097211 */ /* 0x000fe200000f0eff */
[----:B0-----:R-:W-:-:S04]  /*df80*/  IMAD R4, R216, 0x1e, RZ ;  /* 0x0000001ed8047824 */ /* 0x001fc800078e02ff */
[----:B------:R0:W3:Y:S01]  /*df90*/  @P1 LDG.E.U8 R14, desc[UR32][R8.64] ;  /* 0x00000020080e1981 */ /* 0x0000e2000c1e1100 */
[----:B------:R-:W-:Y:S02]  /*dfa0*/  ISETP.GT.AND P1, PT, R0, 0x1e, PT ;  /* 0x0000001e0000780c */ /* 0x000fe40003f24270 */
[----:B------:R-:W-:Y:S02]  /*dfb0*/  PRMT R13, RZ, 0x7610, R13 ;  /* 0x00007610ff0d7816 */ /* 0x000fe4000000000d */
[----:B0-----:R-:W-:-:S04]  /*dfc0*/  IADD3 R8, P0, R4, R3, RZ ;  /* 0x0000000304087210 */ /* 0x001fc80007f1e0ff */
[----:B------:R-:W-:Y:S01]  /*dfd0*/  LEA.HI.X.SX32 R9, R4, R2, 0x1, P0 ;  /* 0x0000000204097211 */ /* 0x000fe200000f0eff */
[----:B------:R-:W-:-:S04]  /*dfe0*/  IMAD R4, R217, 0x1f, RZ ;  /* 0x0000001fd9047824 */ /* 0x000fc800078e02ff */
[----:B------:R0:W3:Y:S01]  /*dff0*/  @P1 LDG.E.U8 R13, desc[UR32][R8.64] ;  /* 0x00000020080d1981 */ /* 0x0000e2000c1e1100 */
[----:B------:R-:W-:Y:S02]  /*e000*/  ISETP.GT.AND P1, PT, R0, 0x1f, PT ;  /* 0x0000001f0000780c */ /* 0x000fe40003f24270 */
[----:B------:R-:W-:Y:S02]  /*e010*/  PRMT R12, RZ, 0x7610, R12 ;  /* 0x00007610ff0c7816 */ /* 0x000fe4000000000c */
[----:B0-----:R-:W-:-:S04]  /*e020*/  IADD3 R8, P0, R4, R3, RZ ;  /* 0x0000000304087210 */ /* 0x001fc80007f1e0ff */
[----:B------:R-:W-:-:S05]  /*e030*/  LEA.HI.X.SX32 R9, R4, R2, 0x1, P0 ;  /* 0x0000000204097211 */ /* 0x000fca00000f0eff */
[----:B------:R0:W3:Y:S04]  /*e040*/  @P1 LDG.E.U8 R12, desc[UR32][R8.64] ;  /* 0x00000020080c1981 */ /* 0x0000e8000c1e1100 */
[----:B------:R-:W-:Y:S04]  /*e050*/  STL [R1+0xf54], R3 ;  /* 0x000f540301007387 */ /* 0x000fe80000100800 */
[----:B------:R1:W-:Y:S04]  /*e060*/  STL [R1+0xf48], R2 ;  /* 0x000f480201007387 */ /* 0x0003e80000100800 */
[----:B------:R-:W3:Y:S01]  /*e070*/  LDL R133, [R1+0x928] ;  /* 0x0009280001857983 */ /* 0x000ee20000100800 */
[----:B------:R-:W2:Y:S03]  /*e080*/  S2R R217, SR_TID.X ;  /* 0x0000000000d97919 */ /* 0x000ea60000002100 */
[----:B-1----:R-:W3:Y:S04]  /*e090*/  LDL R2, [R1+0x9b4] ;  /* 0x0009b40001027983 */ /* 0x002ee80000100800 */
[----:B------:R-:W3:Y:S04]  /*e0a0*/  LDL R137, [R1+0x918] ;  /* 0x0009180001897983 */ /* 0x000ee80000100800 */
[----:B------:R-:W3:Y:S04]  /*e0b0*/  LDL R136, [R1+0x914] ;  /* 0x0009140001887983 */ /* 0x000ee80000100800 */
[----:B------:R-:W3:Y:S01]  /*e0c0*/  LDL R135, [R1+0x908] ;  /* 0x0009080001877983 */ /* 0x000ee20000100800 */
[----:B--2---:R-:W-:Y:S01]  /*e0d0*/  SHF.R.S32.HI R3, RZ, 0x2, R217 ;  /* 0x00000002ff037819 */ /* 0x004fe200000114d9 */
[----:B------:R-:W-:-:S03]  /*e0e0*/  IMAD.SHL.U32 R4, R217, 0x20, RZ ;  /* 0x00000020d9047824 */ /* 0x000fc600078e00ff */
[----:B------:R-:W-:-:S04]  /*e0f0*/  SGXT R3, R3, 0x1 ;  /* 0x000000010303781a */ /* 0x000fc80000000200 */
[----:B------:R-:W-:-:S04]  /*e100*/  LOP3.LUT R3, R3, 0x90, RZ, 0xc0, !PT ;  /* 0x0000009003037812 */ /* 0x000fc800078ec0ff */
[----:B------:R-:W-:Y:S02]  /*e110*/  LOP3.LUT R3, R3, 0xf60, R4, 0xf8, !PT ;  /* 0x00000f6003037812 */ /* 0x000fe400078ef804 */
[----:B------:R-:W2:Y:S01]  /*e120*/  LDL.LU R4, [R1+0x924] ;  /* 0x0009240001047983 */ /* 0x000ea20000300800 */
[----:B------:R-:W-:Y:S02]  /*e130*/  LOP3.LUT R168, R168, 0xffff, RZ, 0xc0, !PT ;  /* 0x0000ffffa8a87812 */ /* 0x000fe400078ec0ff */
[----:B----4-:R-:W-:Y:S01]  /*e140*/  LOP3.LUT R167, R167, 0xffff, RZ, 0xc0, !PT ;  /* 0x0000ffffa7a77812 */ /* 0x010fe200078ec0ff */
[----:B------:R-:W4:Y:S01]  /*e150*/  LDL R134, [R1+0x8f8] ;  /* 0x0008f80001867983 */ /* 0x000f220000100800 */
[----:B---3--:R-:W-:Y:S02]  /*e160*/  LOP3.LUT R166, R166, 0xffff, RZ, 0xc0, !PT ;  /* 0x0000ffffa6a67812 */ /* 0x008fe400078ec0ff */
[----:B------:R-:W-:Y:S02]  /*e170*/  LOP3.LUT R165, R165, 0xffff, RZ, 0xc0, !PT ;  /* 0x0000ffffa5a57812 */ /* 0x000fe400078ec0ff */
[----:B------:R-:W-:-:S02]  /*e180*/  LOP3.LUT R164, R164, 0xffff, RZ, 0xc0, !PT ;  /* 0x0000ffffa4a47812 */ /* 0x000fc400078ec0ff */
[----:B------:R-:W-:Y:S02]  /*e190*/  LOP3.LUT R163, R163, 0xffff, RZ, 0xc0, !PT ;  /* 0x0000ffffa3a37812 */ /* 0x000fe400078ec0ff */
[----:B------:R-:W-:Y:S02]  /*e1a0*/  LOP3.LUT R162, R162, 0xffff, RZ, 0xc0, !PT ;  /* 0x0000ffffa2a27812 */ /* 0x000fe400078ec0ff */
[----:B------:R-:W-:Y:S02]  /*e1b0*/  LOP3.LUT R161, R161, 0xffff, RZ, 0xc0, !PT ;  /* 0x0000ffffa1a17812 */ /* 0x000fe400078ec0ff */
[----:B------:R-:W-:Y:S02]  /*e1c0*/  LOP3.LUT R160, R160, 0xffff, RZ, 0xc0, !PT ;  /* 0x0000ffffa0a07812 */ /* 0x000fe400078ec0ff */
[----:B------:R-:W-:Y:S02]  /*e1d0*/  LOP3.LUT R159, R159, 0xffff, RZ, 0xc0, !PT ;  /* 0x0000ffff9f9f7812 */ /* 0x000fe400078ec0ff */
[----:B------:R-:W-:-:S02]  /*e1e0*/  LOP3.LUT R158, R158, 0xffff, RZ, 0xc0, !PT ;  /* 0x0000ffff9e9e7812 */ /* 0x000fc400078ec0ff */
[----:B------:R-:W-:Y:S02]  /*e1f0*/  LOP3.LUT R157, R157, 0xffff, RZ, 0xc0, !PT ;  /* 0x0000ffff9d9d7812 */ /* 0x000fe400078ec0ff */
[----:B------:R-:W-:Y:S02]  /*e200*/  LOP3.LUT R156, R156, 0xffff, RZ, 0xc0, !PT ;  /* 0x0000ffff9c9c7812 */ /* 0x000fe400078ec0ff */
[----:B------:R-:W-:Y:S02]  /*e210*/  LOP3.LUT R11, R11, 0xffff, RZ, 0xc0, !PT ;  /* 0x0000ffff0b0b7812 */ /* 0x000fe400078ec0ff */
[----:B------:R-:W-:Y:S02]  /*e220*/  LOP3.LUT R169, R169, 0xffff, RZ, 0xc0, !PT ;  /* 0x0000ffffa9a97812 */ /* 0x000fe400078ec0ff */
[----:B------:R-:W-:Y:S02]  /*e230*/  PRMT R167, R168, 0x3340, R167 ;  /* 0x00003340a8a77816 */ /* 0x000fe400000000a7 */
[----:B------:R-:W-:-:S02]  /*e240*/  PRMT R165, R166, 0x3340, R165 ;  /* 0x00003340a6a57816 */ /* 0x000fc400000000a5 */
[----:B0-----:R-:W-:Y:S02]  /*e250*/  PRMT R9, R164, 0x3340, R163 ;  /* 0x00003340a4097816 */ /* 0x001fe400000000a3 */
[----:B------:R-:W-:Y:S02]  /*e260*/  PRMT R161, R162, 0x3340, R161 ;  /* 0x00003340a2a17816 */ /* 0x000fe400000000a1 */
[----:B------:R-:W-:Y:S02]  /*e270*/  PRMT R159, R160, 0x3340, R159 ;  /* 0x00003340a09f7816 */ /* 0x000fe4000000009f */
[----:B------:R-:W-:Y:S02]  /*e280*/  PRMT R157, R158, 0x3340, R157 ;  /* 0x000033409e9d7816 */ /* 0x000fe4000000009d */
[----:B------:R-:W-:Y:S02]  /*e290*/  PRMT R11, R156, 0x3340, R11 ;  /* 0x000033409c0b7816 */ /* 0x000fe4000000000b */
[----:B------:R-:W-:-:S02]  /*e2a0*/  PRMT R9, R165, 0x5410, R9 ;  /* 0x00005410a5097816 */ /* 0x000fc40000000009 */
[----:B------:R-:W-:Y:S02]  /*e2b0*/  PRMT R11, R157, 0x5410, R11 ;  /* 0x000054109d0b7816 */ /* 0x000fe4000000000b */
        /* <DEDUP_REMOVED lines=11> */
[----:B------:R-:W-:-:S04]  /*e370*/  LOP3.LUT R18, R18, 0xffff, RZ, 0xc0, !PT ;  /* 0x0000ffff12127812 */ /* 0x000fc800078ec0ff */
[----:B------:R-:W-:Y:S02]  /*e380*/  PRMT R18, R19, 0x3340, R18 ;  /* 0x0000334013127816 */ /* 0x000fe40000000012 */
[----:B------:R-:W-:Y:S02]  /*e390*/  LOP3.LUT R17, R17, 0xffff, RZ, 0xc0, !PT ;  /* 0x0000ffff11117812 */ /* 0x000fe400078ec0ff */
[----:B------:R-:W-:Y:S02]  /*e3a0*/  LOP3.LUT R16, R16, 0xffff, RZ, 0xc0, !PT ;  /* 0x0000ffff10107812 */ /* 0x000fe400078ec0ff */
[----:B------:R-:W-:Y:S02]  /*e3b0*/  LOP3.LUT R15, R15, 0xffff, RZ, 0xc0, !PT ;  /* 0x0000ffff0f0f7812 */ /* 0x000fe400078ec0ff */
[----:B------:R-:W-:-:S04]  /*e3c0*/  LOP3.LUT R10, R10, 0xffff, RZ, 0xc0, !PT ;  /* 0x0000ffff0a0a7812 */ /* 0x000fc800078ec0ff */
[----:B------:R-:W-:Y:S02]  /*e3d0*/  PRMT R8, R10, 0x3340, R169 ;  /* 0x000033400a087816 */ /* 0x000fe400000000a9 */
[----:B------:R-:W-:Y:S02]  /*e3e0*/  PRMT R10, R161, 0x5410, R159 ;  /* 0x00005410a10a7816 */ /* 0x000fe4000000009f */
[----:B------:R-:W-:Y:S01]  /*e3f0*/  PRMT R8, R8, 0x5410, R167 ;  /* 0x0000541008087816 */ /* 0x000fe200000000a7 */
[----:B------:R-:W-:Y:S01]  /*e400*/  BAR.SYNC.DEFER_BLOCKING 0x0 ;  /* 0x0000000000007b1d */ /* 0x000fe20000010000 */
[----:B------:R-:W-:-:S04]  /*e410*/  LOP3.LUT R14, R14, 0xffff, RZ, 0xc0, !PT ;  /* 0x0000ffff0e0e7812 */ /* 0x000fc800078ec0ff */
[----:B------:R-:W-:Y:S01]  /*e420*/  PRMT R14, R15, 0x3340, R14 ;  /* 0x000033400f0e7816 */ /* 0x000fe2000000000e */
[----:B------:R0:W-:Y:S01]  /*e430*/  STS.128 [R3+UR5+0x4000], R8 ;  /* 0x0040000803007988 */ /* 0x0001e20008000c05 */
[----:B------:R-:W-:Y:S02]  /*e440*/  LOP3.LUT R13, R13, 0xffff, RZ, 0xc0, !PT ;  /* 0x0000ffff0d0d7812 */ /* 0x000fe400078ec0ff */
[----:B0-----:R-:W-:Y:S01]  /*e450*/  PRMT R8, R153, 0x3340, R152 ;  /* 0x0000334099087816 */ /* 0x001fe20000000098 */
[----:B------:R-:W3:Y:S01]  /*e460*/  LDL R3, [R1+0x8f4] ;  /* 0x0008f40001037983 */ /* 0x000ee20000100800 */
[----:B------:R-:W-:Y:S02]  /*e470*/  PRMT R9, R21, 0x3340, R20 ;  /* 0x0000334015097816 */ /* 0x000fe40000000014 */
[----:B------:R-:W-:Y:S02]  /*e480*/  PRMT R10, R17, 0x3340, R16 ;  /* 0x00003340110a7816 */ /* 0x000fe40000000010 */
[----:B------:R-:W-:-:S04]  /*e490*/  LOP3.LUT R12, R12, 0xffff, RZ, 0xc0, !PT ;  /* 0x0000ffff0c0c7812 */ /* 0x000fc800078ec0ff */
[----:B------:R-:W-:Y:S02]  /*e4a0*/  PRMT R11, R13, 0x3340, R12 ;  /* 0x000033400d0b7816 */ /* 0x000fe4000000000c */
[----:B------:R-:W-:Y:S02]  /*e4b0*/  PRMT R8, R154, 0x5410, R8 ;  /* 0x000054109a087816 */ /* 0x000fe40000000008 */
[----:B------:R-:W-:Y:S02]  /*e4c0*/  PRMT R9, R22, 0x5410, R9 ;  /* 0x0000541016097816 */ /* 0x000fe40000000009 */
[----:B------:R-:W-:Y:S02]  /*e4d0*/  PRMT R10, R18, 0x5410, R10 ;  /* 0x00005410120a7816 */ /* 0x000fe4000000000a */
[----:B------:R-:W-:-:S05]  /*e4e0*/  PRMT R11, R14, 0x5410, R11 ;  /* 0x000054100e0b7816 */ /* 0x000fca000000000b */
[----:B------:R0:W-:Y:S04]  /*e4f0*/  STS.128 [R2+UR5+0x4000], R8 ;  /* 0x0040000802007988 */ /* 0x0001e80008000c05 */
[----:B0-----:R-:W4:Y:S01]  /*e500*/  LDL.LU R2, [R1+0x904] ;  /* 0x0009040001027983 */ /* 0x001f220000300800 */
[----:B------:R-:W-:Y:S02]  /*e510*/  IADD3 R8, P1, R5, R201, RZ ;  /* 0x000000c905087210 */ /* 0x000fe40007f3e0ff */
[----:B------:R-:W-:Y:S01]  /*e520*/  ISETP.GE.AND P0, PT, R6, R0, PT ;  /* 0x000000000600720c */ /* 0x000fe20003f06270 */
[----:B------:R0:W-:Y:S02]  /*e530*/  STL [R1+0xf44], R6 ;  /* 0x000f440601007387 */ /* 0x0001e40000100800 */
[----:B------:R-:W-:Y:S01]  /*e540*/  IMAD.X R9, R197, 0x1, R200, P1 ;  /* 0x00000001c5097824 */ /* 0x000fe200008e06c8 */
[----:B------:R-:W-:Y:S01]  /*e550*/  IADD3 R14, P1, R5, R133, RZ ;  /* 0x00000085050e7210 */ /* 0x000fe20007f3e0ff */
[----:B0-----:R-:W3:Y:S04]  /*e560*/  LDL.LU R6, [R1+0x91c] ;  /* 0x00091c0001067983 */ /* 0x001ee80000300800 */
[----:B------:R-:W3:Y:S04]  /*e570*/  LDL R133, [R1+0x8e8] ;  /* 0x0008e80001857983 */ /* 0x000ee80000100800 */
[----:B------:R-:W3:Y:S04]  /*e580*/  LDL R143, [R1+0x8e4] ;  /* 0x0008e400018f7983 */ /* 0x000ee80000100800 */
[----:B------:R-:W3:Y:S01]  /*e590*/  LDL R138, [R1+0x8d8] ;  /* 0x0008d800018a7983 */ /* 0x000ee20000100800 */
[----:B--2---:R-:W-:Y:S01]  /*e5a0*/  IMAD.X R15, R197, 0x1, R4, P1 ;  /* 0x00000001c50f7824 */ /* 0x004fe200008e0604 */
[----:B------:R-:W-:-:S02]  /*e5b0*/  IADD3 R12, P1, R5, R137, RZ ;  /* 0x00000089050c7210 */ /* 0x000fc40007f3e0ff */
[----:B------:R0:W-:Y:S04]  /*e5c0*/  STL [R1+0xf4c], R4 ;  /* 0x000f4c0401007387 */ /* 0x0001e80000100800 */
[----:B------:R-:W2:Y:S01]  /*e5d0*/  LDL R137, [R1+0x8d4] ;  /* 0x0008d40001897983 */ /* 0x000ea20000100800 */
[----:B------:R-:W-:-:S03]  /*e5e0*/  IMAD.X R13, R197, 0x1, R136, P1 ;  /* 0x00000001c50d7824 */ /* 0x000fc600008e0688 */
[----:B------:R-:W2:Y:S01]  /*e5f0*/  LDL R136, [R1+0x8c8] ;  /* 0x0008c80001887983 */ /* 0x000ea20000100800 */
[----:B------:R-:W-:-:S03]  /*e600*/  PRMT R198, RZ, 0x7610, R198 ;  /* 0x00007610ffc67816 */ /* 0x000fc600000000c6 */
[----:B------:R-:W2:Y:S04]  /*e610*/  LDL R142, [R1+0x8c4] ;  /* 0x0008c400018e7983 */ /* 0x000ea80000100800 */
[----:B------:R1:W2:Y:S04]  /*e620*/  @!P0 LDG.E.U8 R198, desc[UR32][R8.64] ;  /* 0x0000002008c68981 */ /* 0x0002a8000c1e1100 */
[----:B0-----:R-:W2:Y:S04]  /*e630*/  LDL.LU R4, [R1+0x8fc] ;  /* 0x0008fc0001047983 */ /* 0x001ea80000300800 */
[----:B------:R-:W2:Y:S01]  /*e640*/  LDL R141, [R1+0x8b4] ;  /* 0x0008b400018d7983 */ /* 0x000ea20000100800 */
[----:B-1----:R-:W-:-:S03]  /*e650*/  IADD3 R8, P1, R5, R135, RZ ;  /* 0x0000008705087210 */ /* 0x002fc60007f3e0ff */
[----:B------:R-:W2:Y:S01]  /*e660*/  LDL R135, [R1+0x8b8] ;  /* 0x0008b80001877983 */ /* 0x000ea20000100800 */
[----:B------:R-:W-:Y:S02]  /*e670*/  PRMT R19, RZ, 0x7610, R19 ;  /* 0x00007610ff137816 */ /* 0x000fe40000000013 */
[----:B------:R-:W-:Y:S01]  /*e680*/  PRMT R18, RZ, 0x7610, R18 ;  /* 0x00007610ff127816 */ /* 0x000fe20000000012 */
[----:B----4-:R-:W-:Y:S01]  /*e690*/  IMAD.X R9, R197, 0x1, R2, P1 ;  /* 0x00000001c5097824 */ /* 0x010fe200008e0602 */
[----:B------:R0:W-:Y:S04]  /*e6a0*/  STL [R1+0xf50], R2 ;  /* 0x000f500201007387 */ /* 0x0001e80000100800 */
[----:B------:R-:W4:Y:S04]  /*e6b0*/  LDL R140, [R1+0x8a8] ;  /* 0x0008a800018c7983 */ /* 0x000f280000100800 */
[----:B------:R1:W4:Y:S04]  /*e6c0*/  @!P0 LDG.E.U8 R19, desc[UR32][R8.64] ;  /* 0x0000002008138981 */ /* 0x000328000c1e1100 */
[----:B------:R-:W4:Y:S01]  /*e6d0*/  LDL R139, [R1+0x898] ;  /* 0x00089800018b7983 */ /* 0x000f220000100800 */
[----:B-1----:R-:W-:-:S03]  /*e6e0*/  IADD3 R8, P1, R5, R134, RZ ;  /* 0x0000008605087210 */ /* 0x002fc60007f3e0ff */
[----:B------:R-:W4:Y:S02]  /*e6f0*/  LDL R134, [R1+0x8a4] ;  /* 0x0008a40001867983 */ /* 0x000f240000100800 */
[----:B---3--:R-:W-:Y:S02]  /*e700*/  IMAD.X R9, R197, 0x1, R3, P1 ;  /* 0x00000001c5097824 */ /* 0x008fe400008e0603 */
[----:B------:R-:W3:Y:S04]  /*e710*/  LDL.LU R3, [R1+0x920] ;  /* 0x0009200001037983 */ /* 0x000ee80000300800 */
[----:B------:R1:W3:Y:S04]  /*e720*/  @!P0 LDG.E.U8 R18, desc[UR32][R8.64] ;  /* 0x0000002008128981 */ /* 0x0002e8000c1e1100 */
[----:B0-----:R-:W3:Y:S01]  /*e730*/  LDL.LU R2, [R1+0x8ec] ;  /* 0x0008ec0001027983 */ /* 0x001ee20000300800 */
[----:B------:R-:W-:-:S02]  /*e740*/  PRMT R17, RZ, 0x7610, R17 ;  /* 0x00007610ff117816 */ /* 0x000fc40000000011 */
[----:B------:R-:W-:Y:S01]  /*e750*/  PRMT R16, RZ, 0x7610, R16 ;  /* 0x00007610ff107816 */ /* 0x000fe20000000010 */
[----:B------:R-:W3:Y:S01]  /*e760*/  LDL R144, [R1+0x7d8] ;  /* 0x0007d80001907983 */ /* 0x000ee20000100800 */
[----:B-1----:R-:W-:-:S03]  /*e770*/  IADD3 R8, P1, R5, R133, RZ ;  /* 0x0000008505087210 */ /* 0x002fc60007f3e0ff */
[----:B------:R-:W3:Y:S02]  /*e780*/  LDL R133, [R1+0x894] ;  /* 0x0008940001857983 */ /* 0x000ee40000100800 */
[----:B------:R-:W-:Y:S02]  /*e790*/  IMAD.X R9, R197, 0x1, R143, P1 ;  /* 0x00000001c5097824 */ /* 0x000fe400008e068f */
[----:B------:R-:W3:Y:S04]  /*e7a0*/  LDL R143, [R1+0x888] ;  /* 0x00088800018f7983 */ /* 0x000ee80000100800 */
[----:B------:R0:W3:Y:S02]  /*e7b0*/  @!P0 LDG.E.U8 R17, desc[UR32][R8.64] ;  /* 0x0000002008118981 */ /* 0x0000e4000c1e1100 */
[----:B0-----:R-:W-:-:S02]  /*e7c0*/  IADD3 R8, P1, R5, R138, RZ ;  /* 0x0000008a05087210 */ /* 0x001fc40007f3e0ff */
[----:B------:R-:W3:Y:S03]  /*e7d0*/  LDL R138, [R1+0x884] ;  /* 0x00088400018a7983 */ /* 0x000ee60000100800 */
[----:B--2---:R-:W-:Y:S02]  /*e7e0*/  IMAD.X R9, R197, 0x1, R137, P1 ;  /* 0x00000001c5097824 */ /* 0x004fe400008e0689 */
[----:B------:R-:W2:Y:S01]  /*e7f0*/  LDL R137, [R1+0x878] ;  /* 0x0008780001897983 */ /* 0x000ea20000100800 */
[----:B------:R-:W-:-:S03]  /*e800*/  PRMT R21, RZ, 0x7610, R21 ;  /* 0x00007610ff157816 */ /* 0x000fc60000000015 */
[----:B------:R0:W2:Y:S04]  /*e810*/  @!P0 LDG.E.U8 R16, desc[UR32][R8.64] ;  /* 0x0000002008108981 */ /* 0x0000a8000c1e1100 */
[----:B------:R1:W2:Y:S01]  /*e820*/  @!P0 LDG.E.U8 R21, desc[UR32][R14.64] ;  /* 0x000000200e158981 */ /* 0x0002a2000c1e1100 */
[----:B0-----:R-:W-:-:S03]  /*e830*/  IADD3 R8, P1, R5, R136, RZ ;  /* 0x0000008805087210 */ /* 0x001fc60007f3e0ff */
[----:B------:R-:W2:Y:S01]  /*e840*/  LDL R136, [R1+0x874] ;  /* 0x0008740001887983 */ /* 0x000ea20000100800 */
[----:B-1----:R-:W-:Y:S01]  /*e850*/  PRMT R15, RZ, 0x7610, R15 ;  /* 0x00007610ff0f7816 */ /* 0x002fe2000000000f */
[----:B------:R-:W-:Y:S02]  /*e860*/  IMAD.X R9, R197, 0x1, R142, P1 ;  /* 0x00000001c5097824 */ /* 0x000fe400008e068e */
[----:B------:R-:W2:Y:S04]  /*e870*/  LDL R142, [R1+0x868] ;  /* 0x00086800018e7983 */ /* 0x000ea80000100800 */
[----:B------:R0:W2:Y:S01]  /*e880*/  @!P0 LDG.E.U8 R15, desc[UR32][R8.64] ;  /* 0x00000020080f8981 */ /* 0x0000a2000c1e1100 */
[----:B------:R-:W-:Y:S02]  /*e890*/  PRMT R14, RZ, 0x7610, R14 ;  /* 0x00007610ff0e7816 */ /* 0x000fe4000000000e */
[----:B0-----:R-:W-:-:S02]  /*e8a0*/  IADD3 R8, P1, R5, R135, RZ ;  /* 0x0000008705087210 */ /* 0x001fc40007f3e0ff */
[----:B------:R-:W2:Y:S03]  /*e8b0*/  LDL R135, [R1+0x864] ;  /* 0x0008640001877983 */ /* 0x000ea60000100800 */
[----:B------:R-:W-:Y:S02]  /*e8c0*/  IMAD.X R9, R197, 0x1, R141, P1 ;  /* 0x00000001c5097824 */ /* 0x000fe400008e068d */
[----:B------:R-:W2:Y:S01]  /*e8d0*/  LDL R141, [R1+0x858] ;  /* 0x00085800018d7983 */ /* 0x000ea20000100800 */
[----:B------:R-:W-:-:S03]  /*e8e0*/  PRMT R20, RZ, 0x7610, R20 ;  /* 0x00007610ff147816 */ /* 0x000fc60000000014 */
[----:B------:R-:W2:Y:S04]  /*e8f0*/  @!P0 LDG.E.U8 R14, desc[UR32][R8.64] ;  /* 0x00000020080e8981 */ /* 0x000ea8000c1e1100 */
[----:B------:R0:W2:Y:S02]  /*e900*/  @!P0 LDG.E.U8 R20, desc[UR32][R12.64] ;  /* 0x000000200c148981 */ /* 0x0000a4000c1e1100 */
[----:B0-----:R-:W-:Y:S02]  /*e910*/  PRMT R13, RZ, 0x7610, R13 ;  /* 0x00007610ff0d7816 */ /* 0x001fe4000000000d */
[----:B----4-:R-:W-:Y:S02]  /*e920*/  IADD3 R8, P1, R5, R140, RZ ;  /* 0x0000008c05087210 */ /* 0x010fe40007f3e0ff */
[----:B------:R-:W4:Y:S03]  /*e930*/  LDL R140, [R1+0x854] ;  /* 0x00085400018c7983 */ /* 0x000f260000100800 */
[----:B------:R-:W-:-:S02]  /*e940*/  IMAD.X R9, R197, 0x1, R134, P1 ;  /* 0x00000001c5097824 */ /* 0x000fc400008e0686 */
[----:B------:R-:W4:Y:S04]  /*e950*/  LDL R134, [R1+0x848] ;  /* 0x0008480001867983 */ /* 0x000f280000100800 */
[----:B------:R0:W4:Y:S02]  /*e960*/  @!P0 LDG.E.U8 R13, desc[UR32][R8.64] ;  /* 0x00000020080d8981 */ /* 0x000124000c1e1100 */
[----:B0-----:R-:W-:Y:S02]  /*e970*/  IADD3 R8, P1, R5, R139, RZ ;  /* 0x0000008b05087210 */ /* 0x001fe40007f3e0ff */
[----:B------:R-:W4:Y:S03]  /*e980*/  LDL R139, [R1+0x844] ;  /* 0x00084400018b7983 */ /* 0x000f260000100800 */
[----:B---3--:R-:W-:-:S02]  /*e990*/  IMAD.X R9, R197, 0x1, R133, P1 ;  /* 0x00000001c5097824 */ /* 0x008fc400008e0685 */
[----:B------:R-:W3:Y:S01]  /*e9a0*/  LDL R133, [R1+0x838] ;  /* 0x0008380001857983 */ /* 0x000ee20000100800 */
[----:B------:R-:W-:-:S06]  /*e9b0*/  PRMT R12, RZ, 0x7610, R12 ;  /* 0x00007610ff0c7816 */ /* 0x000fcc000000000c */
[----:B------:R0:W3:Y:S01]  /*e9c0*/  @!P0 LDG.E.U8 R12, desc[UR32][R8.64] ;  /* 0x00000020080c8981 */ /* 0x0000e2000c1e1100 */
[----:B------:R-:W-:Y:S02]  /*e9d0*/  PRMT R11, RZ, 0x7610, R11 ;  /* 0x00007610ff0b7816 */ /* 0x000fe4000000000b */
[----:B0-----:R-:W-:Y:S02]  /*e9e0*/  IADD3 R8, P1, R5, R143, RZ ;  /* 0x0000008f05087210 */ /* 0x001fe40007f3e0ff */
[----:B------:R-:W3:Y:S03]  /*e9f0*/  LDL R143, [R1+0x834] ;  /* 0x00083400018f7983 */ /* 0x000ee60000100800 */
[----:B------:R-:W-:Y:S02]  /*ea00*/  IMAD.X R9, R197, 0x1, R138, P1 ;  /* 0x00000001c5097824 */ /* 0x000fe400008e068a */
[----:B------:R-:W3:Y:S04]  /*ea10*/  LDL R138, [R1+0x828] ;  /* 0x00082800018a7983 */ /* 0x000ee80000100800 */
[----:B------:R2:W3:Y:S01]  /*ea20*/  @!P0 LDG.E.U8 R11, desc[UR32][R8.64] ;  /* 0x00000020080b8981 */ /* 0x0004e2000c1e1100 */
[----:B------:R-:W-:-:S02]  /*ea30*/  PRMT R10, RZ, 0x7610, R10 ;  /* 0x00007610ff0a7816 */ /* 0x000fc4000000000a */
[----:B--2---:R-:W-:Y:S02]  /*ea40*/  IADD3 R8, P1, R5, R137, RZ ;  /* 0x0000008905087210 */ /* 0x004fe40007f3e0ff */
[----:B------:R-:W2:Y:S03]  /*ea50*/  LDL R137, [R1+0x824] ;  /* 0x0008240001897983 */ /* 0x000ea60000100800 */
[----:B------:R-:W-:Y:S02]  /*ea60*/  IMAD.X R9, R197, 0x1, R136, P1 ;  /* 0x00000001c5097824 */ /* 0x000fe400008e0688 */
[----:B------:R-:W2:Y:S04]  /*ea70*/  LDL R136, [R1+0x818] ;  /* 0x0008180001887983 */ /* 0x000ea80000100800 */
[----:B------:R0:W2:Y:S01]  /*ea80*/  @!P0 LDG.E.U8 R10, desc[UR32][R8.64] ;  /* 0x00000020080a8981 */ /* 0x0000a2000c1e1100 */
[----:B------:R-:W-:-:S02]  /*ea90*/  PRMT R22, RZ, 0x7610, R22 ;  /* 0x00007610ff167816 */ /* 0x000fc40000000016 */
[----:B0-----:R-:W-:Y:S02]  /*eaa0*/  IADD3 R8, P1, R5, R142, RZ ;  /* 0x0000008e05087210 */ /* 0x001fe40007f3e0ff */
[----:B------:R-:W2:Y:S03]  /*eab0*/  LDL R142, [R1+0x814] ;  /* 0x00081400018e7983 */ /* 0x000ea60000100800 */
[----:B------:R-:W-:Y:S02]  /*eac0*/  IMAD.X R9, R197, 0x1, R135, P1 ;  /* 0x00000001c5097824 */ /* 0x000fe400008e0687 */
[----:B------:R-:W2:Y:S04]  /*ead0*/  LDL R135, [R1+0x808] ;  /* 0x0008080001877983 */ /* 0x000ea80000100800 */
[----:B------:R0:W2:Y:S01]  /*eae0*/  @!P0 LDG.E.U8 R22, desc[UR32][R8.64] ;  /* 0x0000002008168981 */ /* 0x0000a2000c1e1100 */
[----:B------:R-:W-:-:S02]  /*eaf0*/  PRMT R23, RZ, 0x7610, R23 ;  /* 0x00007610ff177816 */ /* 0x000fc40000000017 */
[----:B0-----:R-:W-:Y:S02]  /*eb00*/  IADD3 R8, P1, R5, R141, RZ ;  /* 0x0000008d05087210 */ /* 0x001fe40007f3e0ff */
[----:B------:R-:W2:Y:S01]  /*eb10*/  LDL R141, [R1+0x804] ;  /* 0x00080400018d7983 */ /* 0x000ea20000100800 */
[----:B------:R-:W-:Y:S02]  /*eb20*/  PRMT R152, RZ, 0x7610, R152 ;  /* 0x00007610ff987816 */ /* 0x000fe40000000098 */
[----:B----4-:R-:W-:Y:S02]  /*eb30*/  IMAD.X R9, R197, 0x1, R140, P1 ;  /* 0x00000001c5097824 */ /* 0x010fe400008e068c */
[----:B------:R-:W4:Y:S04]  /*eb40*/  LDL R140, [R1+0x7f8] ;  /* 0x0007f800018c7983 */ /* 0x000f280000100800 */
[----:B------:R0:W4:Y:S02]  /*eb50*/  @!P0 LDG.E.U8 R23, desc[UR32][R8.64] ;  /* 0x0000002008178981 */ /* 0x000124000c1e1100 */
[----:B0-----:R-:W-:-:S02]  /*eb60*/  IADD3 R8, P1, R5, R134, RZ ;  /* 0x0000008605087210 */ /* 0x001fc40007f3e0ff */
[----:B------:R-:W4:Y:S03]  /*eb70*/  LDL R134, [R1+0x7f4] ;  /* 0x0007f40001867983 */ /* 0x000f260000100800 */
[----:B------:R-:W-:Y:S02]  /*eb80*/  IMAD.X R9, R197, 0x1, R139, P1 ;  /* 0x00000001c5097824 */ /* 0x000fe400008e068b */
[----:B------:R-:W4:Y:S04]  /*eb90*/  LDL R139, [R1+0x7e8] ;  /* 0x0007e800018b7983 */ /* 0x000f280000100800 */
[----:B------:R3:W4:Y:S02]  /*eba0*/  @!P0 LDG.E.U8 R152, desc[UR32][R8.64] ;  /* 0x0000002008988981 */ /* 0x000724000c1e1100 */
[----:B---3--:R-:W-:-:S02]  /*ebb0*/  IADD3 R8, P1, R5, R133, RZ ;  /* 0x0000008505087210 */ /* 0x008fc40007f3e0ff */
[----:B------:R-:W3:Y:S01]  /*ebc0*/  LDL R133, [R1+0x7e4] ;  /* 0x0007e40001857983 */ /* 0x000ee20000100800 */
[----:B------:R-:W-:Y:S02]  /*ebd0*/  PRMT R154, RZ, 0x7610, R154 ;  /* 0x00007610ff9a7816 */ /* 0x000fe4000000009a */
[----:B------:R-:W-:Y:S01]  /*ebe0*/  IMAD.X R9, R197, 0x1, R143, P1 ;  /* 0x00000001c5097824 */ /* 0x000fe200008e068f */
[----:B------:R-:W-:Y:S01]  /*ebf0*/  PRMT R156, RZ, 0x7610, R156 ;  /* 0x00007610ff9c7816 */ /* 0x000fe2000000009c */
[----:B------:R-:W3:Y:S04]  /*ec00*/  LDL R143, [R1+0x7b8] ;  /* 0x0007b800018f7983 */ /* 0x000ee80000100800 */
[----:B------:R0:W3:Y:S02]  /*ec10*/  @!P0 LDG.E.U8 R154, desc[UR32][R8.64] ;  /* 0x00000020089a8981 */ /* 0x0000e4000c1e1100 */
[----:B0-----:R-:W-:-:S02]  /*ec20*/  IADD3 R8, P1, R5, R138, RZ ;  /* 0x0000008a05087210 */ /* 0x001fc40007f3e0ff */
[----:B------:R-:W3:Y:S03]  /*ec30*/  LDL R138, [R1+0x7d4] ;  /* 0x0007d400018a7983 */ /* 0x000ee60000100800 */
[----:B--2---:R-:W-:Y:S02]  /*ec40*/  IMAD.X R9, R197, 0x1, R137, P1 ;  /* 0x00000001c5097824 */ /* 0x004fe400008e0689 */
[----:B------:R-:W2:Y:S04]  /*ec50*/  LDL R137, [R1+0x7c8] ;  /* 0x0007c80001897983 */ /* 0x000ea80000100800 */
[----:B------:R0:W2:Y:S01]  /*ec60*/  @!P0 LDG.E.U8 R156, desc[UR32][R8.64] ;  /* 0x00000020089c8981 */ /* 0x0000a2000c1e1100 */
[----:B------:R-:W-:-:S02]  /*ec70*/  PRMT R158, RZ, 0x7610, R158 ;  /* 0x00007610ff9e7816 */ /* 0x000fc4000000009e */
[----:B0-----:R-:W-:Y:S02]  /*ec80*/  IADD3 R8, P1, R5, R136, RZ ;  /* 0x0000008805087210 */ /* 0x001fe40007f3e0ff */
[----:B------:R-:W2:Y:S03]  /*ec90*/  LDL R136, [R1+0x7c4] ;  /* 0x0007c40001887983 */ /* 0x000ea60000100800 */
[----:B------:R-:W-:Y:S01]  /*eca0*/  IMAD.X R9, R197, 0x1, R142, P1 ;  /* 0x00000001c5097824 */ /* 0x000fe200008e068e */
[----:B------:R-:W-:Y:S01]  /*ecb0*/  PRMT R160, RZ, 0x7610, R160 ;  /* 0x00007610ffa07816 */ /* 0x000fe200000000a0 */
[----:B------:R-:W2:Y:S04]  /*ecc0*/  LDL R142, [R1+0x7a8] ;  /* 0x0007a800018e7983 */ /* 0x000ea80000100800 */
[----:B------:R0:W2:Y:S02]  /*ecd0*/  @!P0 LDG.E.U8 R158, desc[UR32][R8.64] ;  /* 0x00000020089e8981 */ /* 0x0000a4000c1e1100 */
[----:B0-----:R-:W-:-:S02]  /*ece0*/  IADD3 R8, P1, R5, R135, RZ ;  /* 0x0000008705087210 */ /* 0x001fc40007f3e0ff */
[----:B------:R-:W2:Y:S03]  /*ecf0*/  LDL R135, [R1+0x7b4] ;  /* 0x0007b40001877983 */ /* 0x000ea60000100800 */
[----:B------:R-:W-:Y:S02]  /*ed00*/  IMAD.X R9, R197, 0x1, R141, P1 ;  /* 0x00000001c5097824 */ /* 0x000fe400008e068d */
[----:B------:R-:W2:Y:S04]  /*ed10*/  LDL R141, [R1+0x7a4] ;  /* 0x0007a400018d7983 */ /* 0x000ea80000100800 */
[----:B------:R4:W2:Y:S01]  /*ed20*/  @!P0 LDG.E.U8 R160, desc[UR32][R8.64] ;  /* 0x0000002008a08981 */ /* 0x0008a2000c1e1100 */
[----:B------:R-:W-:-:S02]  /*ed30*/  PRMT R162, RZ, 0x7610, R162 ;  /* 0x00007610ffa27816 */ /* 0x000fc400000000a2 */
[----:B----4-:R-:W-:Y:S02]  /*ed40*/  IADD3 R8, P1, R5, R140, RZ ;  /* 0x0000008c05087210 */ /* 0x010fe40007f3e0ff */
[----:B------:R-:W4:Y:S03]  /*ed50*/  LDL R140, [R1+0x794] ;  /* 0x00079400018c7983 */ /* 0x000f260000100800 */
[----:B------:R-:W-:Y:S02]  /*ed60*/  IMAD.X R9, R197, 0x1, R134, P1 ;  /* 0x00000001c5097824 */ /* 0x000fe400008e0686 */
[----:B------:R-:W4:Y:S04]  /*ed70*/  LDL R134, [R1+0x798] ;  /* 0x0007980001867983 */ /* 0x000f280000100800 */
[----:B------:R0:W4:Y:S02]  /*ed80*/  @!P0 LDG.E.U8 R162, desc[UR32][R8.64] ;  /* 0x0000002008a28981 */ /* 0x000124000c1e1100 */
[----:B0-----:R-:W-:-:S02]  /*ed90*/  IADD3 R8, P1, R5, R139, RZ ;  /* 0x0000008b05087210 */ /* 0x001fc40007f3e0ff */
[----:B------:R-:W4:Y:S03]  /*eda0*/  LDL R139, [R1+0x788] ;  /* 0x00078800018b7983 */ /* 0x000f260000100800 */
[----:B---3--:R-:W-:Y:S02]  /*edb0*/  IMAD.X R9, R197, 0x1, R133, P1 ;  /* 0x00000001c5097824 */ /* 0x008fe400008e0685 */
[----:B------:R-:W3:Y:S01]  /*edc0*/  LDL R133, [R1+0x784] ;  /* 0x0007840001857983 */ /* 0x000ee20000100800 */
[----:B------:R-:W-:-:S06]  /*edd0*/  PRMT R164, RZ, 0x7610, R164 ;  /* 0x00007610ffa47816 */ /* 0x000fcc00000000a4 */
[----:B------:R0:W3:Y:S01]  /*ede0*/  @!P0 LDG.E.U8 R164, desc[UR32][R8.64] ;  /* 0x0000002008a48981 */ /* 0x0000e2000c1e1100 */
[----:B------:R-:W-:Y:S02]  /*edf0*/  PRMT R166, RZ, 0x7610, R166 ;  /* 0x00007610ffa67816 */ /* 0x000fe400000000a6 */
[----:B0-----:R-:W-:Y:S02]  /*ee00*/  IADD3 R8, P1, R5, R144, RZ ;  /* 0x0000009005087210 */ /* 0x001fe40007f3e0ff */
[----:B------:R-:W-:Y:S01]  /*ee10*/  PRMT R168, RZ, 0x7610, R168 ;  /* 0x00007610ffa87816 */ /* 0x000fe200000000a8 */
[----:B------:R-:W3:Y:S02]  /*ee20*/  LDL R144, [R1+0x708] ;  /* 0x0007080001907983 */ /* 0x000ee40000100800 */
[----:B------:R-:W-:Y:S02]  /*ee30*/  IMAD.X R9, R197, 0x1, R138, P1 ;  /* 0x00000001c5097824 */ /* 0x000fe400008e068a */
[----:B------:R-:W3:Y:S04]  /*ee40*/  LDL R138, [R1+0x778] ;  /* 0x00077800018a7983 */ /* 0x000ee80000100800 */
[----:B------:R2:W3:Y:S02]  /*ee50*/  @!P0 LDG.E.U8 R166, desc[UR32][R8.64] ;  /* 0x0000002008a68981 */ /* 0x0004e4000c1e1100 */
[----:B--2---:R-:W-:-:S02]  /*ee60*/  IADD3 R8, P1, R5, R137, RZ ;  /* 0x0000008905087210 */ /* 0x004fc40007f3e0ff */
        /* <DEDUP_REMOVED lines=23> */
[----:B------:R-:W-:Y:S01]  /*efe0*/  PRMT R186, RZ, 0x7610, R186 ;  /* 0x00007610ffba7816 */ /* 0x000fe200000000ba */
[----:B------:R-:W4:Y:S02]  /*eff0*/  LDL R139, [R1+0x728] ;  /* 0x00072800018b7983 */ /* 0x000f240000100800 */
[----:B---3--:R-:W-:Y:S02]  /*f000*/  IMAD.X R9, R197, 0x1, R133, P1 ;  /* 0x00000001c5097824 */ /* 0x008fe400008e0685 */
[----:B------:R-:W3:Y:S04]  /*f010*/  LDL R133, [R1+0x734] ;  /* 0x0007340001857983 */ /* 0x000ee80000100800 */
[----:B------:R0:W3:Y:S01]  /*f020*/  @!P0 LDG.E.U8 R186, desc[UR32][R8.64] ;  /* 0x0000002008ba8981 */ /* 0x0000e2000c1e1100 */
[----:B------:R-:W-:-:S02]  /*f030*/  PRMT R185, RZ, 0x7610, R185 ;  /* 0x00007610ffb97816 */ /* 0x000fc400000000b9 */
[----:B------:R-:W-:Y:S02]  /*f040*/  PRMT R184, RZ, 0x7610, R184 ;  /* 0x00007610ffb87816 */ /* 0x000fe400000000b8 */
[----:B0-----:R-:W-:Y:S02]  /*f050*/  IADD3 R8, P1, R5, R138, RZ ;  /* 0x0000008a05087210 */ /* 0x001fe40007f3e0ff */
[----:B------:R-:W3:Y:S03]  /*f060*/  LDL R138, [R1+0x724] ;  /* 0x00072400018a7983 */ /* 0x000ee60000100800 */
[----:B--2---:R-:W-:Y:S02]  /*f070*/  IMAD.X R9, R197, 0x1, R137, P1 ;  /* 0x00000001c5097824 */ /* 0x004fe400008e0689 */
[----:B------:R-:W2:Y:S04]  /*f080*/  LDL R137, [R1+0x718] ;  /* 0x0007180001897983 */ /* 0x000ea80000100800 */
[----:B------:R0:W2:Y:S02]  /*f090*/  @!P0 LDG.E.U8 R185, desc[UR32][R8.64] ;  /* 0x0000002008b98981 */ /* 0x0000a4000c1e1100 */
[----:B0-----:R-:W-:-:S02]  /*f0a0*/  IADD3 R8, P1, R5, R136, RZ ;  /* 0x0000008805087210 */ /* 0x001fc40007f3e0ff */
[----:B------:R-:W2:Y:S03]  /*f0b0*/  LDL R136, [R1+0x714] ;  /* 0x0007140001887983 */ /* 0x000ea60000100800 */
[----:B------:R-:W-:Y:S02]  /*f0c0*/  IMAD.X R9, R197, 0x1, R143, P1 ;  /* 0x00000001c5097824 */ /* 0x000fe400008e068f */
[----:B------:R-:W2:Y:S04]  /*f0d0*/  LDL R143, [R1+0x6f8] ;  /* 0x0006f800018f7983 */ /* 0x000ea80000100800 */
[----:B------:R0:W2:Y:S02]  /*f0e0*/  @!P0 LDG.E.U8 R184, desc[UR32][R8.64] ;  /* 0x0000002008b88981 */ /* 0x0000a4000c1e1100 */
[----:B0-----:R-:W-:-:S02]  /*f0f0*/  IADD3 R8, P1, R5, R135, RZ ;  /* 0x0000008705087210 */ /* 0x001fc40007f3e0ff */
[----:B------:R-:W2:Y:S01]  /*f100*/  LDL R135, [R1+0x704] ;  /* 0x0007040001877983 */ /* 0x000ea20000100800 */
[----:B------:R-:W-:Y:S02]  /*f110*/  PRMT R183, RZ, 0x7610, R183 ;  /* 0x00007610ffb77816 */ /* 0x000fe400000000b7 */
[----:B------:R-:W-:Y:S02]  /*f120*/  IMAD.X R9, R197, 0x1, R142, P1 ;  /* 0x00000001c5097824 */ /* 0x000fe400008e068e */
[----:B------:R-:W2:Y:S04]  /*f130*/  LDL R142, [R1+0x6f4] ;  /* 0x0006f400018e7983 */ /* 0x000ea80000100800 */
[----:B------:R0:W2:Y:S01]  /*f140*/  @!P0 LDG.E.U8 R183, desc[UR32][R8.64] ;  /* 0x0000002008b78981 */ /* 0x0000a2000c1e1100 */
[----:B------:R-:W-:-:S02]  /*f150*/  PRMT R182, RZ, 0x7610, R182 ;  /* 0x00007610ffb67816 */ /* 0x000fc400000000b6 */
[----:B0-----:R-:W-:Y:S02]  /*f160*/  IADD3 R8, P1, R5, R141, RZ ;  /* 0x0000008d05087210 */ /* 0x001fe40007f3e0ff */
[----:B------:R-:W2:Y:S03]  /*f170*/  LDL R141, [R1+0x6e8] ;  /* 0x0006e800018d7983 */ /* 0x000ea60000100800 */
[----:B----4-:R-:W-:Y:S02]  /*f180*/  IMAD.X R9, R197, 0x1, R134, P1 ;  /* 0x00000001c5097824 */ /* 0x010fe400008e0686 */
        /* <DEDUP_REMOVED lines=12> */
[----:B------:R-:W-:Y:S01]  /*f250*/  IMAD.X R9, R197, 0x1, R138, P1 ;  /* 0x00000001c5097824 */ /* 0x000fe200008e068a */
[----:B------:R-:W-:Y:S01]  /*f260*/  PRMT R178, RZ, 0x7610, R178 ;  /* 0x00007610ffb27816 */ /* 0x000fe200000000b2 */
[----:B------:R-:W3:Y:S04]  /*f270*/  LDL R138, [R1+0x6c4] ;  /* 0x0006c400018a7983 */ /* 0x000ee80000100800 */
[----:B------:R2:W3:Y:S02]  /*f280*/  @!P0 LDG.E.U8 R180, desc[UR32][R8.64] ;  /* 0x0000002008b48981 */ /* 0x0004e4000c1e1100 */
[----:B--2---:R-:W-:-:S02]  /*f290*/  IADD3 R8, P1, R5, R137, RZ ;  /* 0x0000008905087210 */ /* 0x004fc40007f3e0ff */
[----:B------:R-:W-:Y:S01]  /*f2a0*/  PRMT R177, RZ, 0x7610, R177 ;  /* 0x00007610ffb17816 */ /* 0x000fe200000000b1 */
[----:B------:R-:W2:Y:S02]  /*f2b0*/  LDL R137, [R1+0x6b8] ;  /* 0x0006b80001897983 */ /* 0x000ea40000100800 */
[----:B------:R-:W-:Y:S02]  /*f2c0*/  IMAD.X R9, R197, 0x1, R136, P1 ;  /* 0x00000001c5097824 */ /* 0x000fe400008e0688 */
[----:B------:R-:W2:Y:S04]  /*f2d0*/  LDL R136, [R1+0x6b4] ;  /* 0x0006b40001887983 */ /* 0x000ea80000100800 */
[----:B------:R0:W2:Y:S02]  /*f2e0*/  @!P0 LDG.E.U8 R179, desc[UR32][R8.64] ;  /* 0x0000002008b38981 */ /* 0x0000a4000c1e1100 */
[----:B0-----:R-:W-:-:S05]  /*f2f0*/  IADD3 R8, P1, R5, R144, RZ ;  /* 0x0000009005087210 */ /* 0x001fca0007f3e0ff */
[----:B------:R-:W-:Y:S01]  /*f300*/  IMAD.X R9, R197, 0x1, R135, P1 ;  /* 0x00000001c5097824 */ /* 0x000fe200008e0687 */
[----:B------:R-:W-:Y:S01]  /*f310*/  PRMT R176, RZ, 0x7610, R176 ;  /* 0x00007610ffb07816 */ /* 0x000fe200000000b0 */
[----:B------:R-:W2:Y:S04]  /*f320*/  LDL R135, [R1+0x6a4] ;  /* 0x0006a40001877983 */ /* 0x000ea80000100800 */
[----:B------:R0:W2:Y:S02]  /*f330*/  @!P0 LDG.E.U8 R178, desc[UR32][R8.64] ;  /* 0x0000002008b28981 */ /* 0x0000a4000c1e1100 */
[----:B0-----:R-:W-:-:S05]  /*f340*/  IADD3 R8, P1, R5, R143, RZ ;  /* 0x0000008f05087210 */ /* 0x001fca0007f3e0ff */
[----:B------:R-:W-:-:S05]  /*f350*/  IMAD.X R9, R197, 0x1, R142, P1 ;  /* 0x00000001c5097824 */ /* 0x000fca00008e068e */
[----:B------:R0:W2:Y:S02]  /*f360*/  @!P0 LDG.E.U8 R177, desc[UR32][R8.64] ;  /* 0x0000002008b18981 */ /* 0x0000a4000c1e1100 */
[----:B0-----:R-:W-:-:S05]  /*f370*/  IADD3 R8, P1, R5, R141, RZ ;  /* 0x0000008d05087210 */ /* 0x001fca0007f3e0ff */
[----:B----4-:R-:W-:Y:S02]  /*f380*/  IMAD.X R9, R197, 0x1, R134, P1 ;  /* 0x00000001c5097824 */ /* 0x010fe400008e0686 */
[----:B------:R-:W4:Y:S04]  /*f390*/  LDL R134, [R1+0x694] ;  /* 0x0006940001867983 */ /* 0x000f280000100800 */
[----:B------:R-:W4:Y:S04]  /*f3a0*/  LDL.LU R150, [R1+0x6a8] ;  /* 0x0006a80001967983 */ /* 0x000f280000300800 */
[----:B------:R0:W4:Y:S02]  /*f3b0*/  @!P0 LDG.E.U8 R176, desc[UR32][R8.64] ;  /* 0x0000002008b08981 */ /* 0x000124000c1e1100 */
[----:B0-----:R-:W-:-:S05]  /*f3c0*/  IADD3 R8, P1, R5, R140, RZ ;  /* 0x0000008c05087210 */ /* 0x001fca0007f3e0ff */
[----:B---3--:R-:W-:Y:S02]  /*f3d0*/  IMAD.X R9, R197, 0x1, R133, P1 ;  /* 0x00000001c5097824 */ /* 0x008fe400008e0685 */
[----:B------:R-:W3:Y:S04]  /*f3e0*/  LDL R133, [R1+0x684] ;  /* 0x0006840001857983 */ /* 0x000ee80000100800 */
[----:B------:R-:W3:Y:S04]  /*f3f0*/  LDL.LU R147, [R1+0x698] ;  /* 0x0006980001937983 */ /* 0x000ee80000300800 */
[----:B------:R-:W3:Y:S01]  /*f400*/  LDL.LU R143, [R1+0x688] ;  /* 0x00068800018f7983 */ /* 0x000ee20000300800 */
[----:B------:R-:W-:-:S02]  /*f410*/  PRMT R175, RZ, 0x7610, R175 ;  /* 0x00007610ffaf7816 */ /* 0x000fc400000000af */
[----:B------:R-:W-:Y:S01]  /*f420*/  PRMT R173, RZ, 0x7610, R173 ;  /* 0x00007610ffad7816 */ /* 0x000fe200000000ad */
[----:B------:R-:W3:Y:S04]  /*f430*/  LDL.LU R151, [R1+0x674] ;  /* 0x0006740001977983 */ /* 0x000ee80000300800 */
[----:B------:R0:W3:Y:S01]  /*f440*/  @!P0 LDG.E.U8 R175, desc[UR32][R8.64] ;  /* 0x0000002008af8981 */ /* 0x0000e2000c1e1100 */
[----:B------:R-:W-:Y:S02]  /*f450*/  PRMT R171, RZ, 0x7610, R171 ;  /* 0x00007610ffab7816 */ /* 0x000fe400000000ab */
[----:B------:R-:W-:Y:S01]  /*f460*/  PRMT R169, RZ, 0x7610, R169 ;  /* 0x00007610ffa97816 */ /* 0x000fe200000000a9 */
[----:B------:R-:W3:Y:S01]  /*f470*/  LDL.LU R140, [R1+0x678] ;  /* 0x00067800018c7983 */ /* 0x000ee20000300800 */
[----:B------:R-:W-:-:S03]  /*f480*/  PRMT R167, RZ, 0x7610, R167 ;  /* 0x00007610ffa77816 */ /* 0x000fc600000000a7 */
[----:B------:R-:W3:Y:S01]  /*f490*/  LDL.LU R148, [R1+0x664] ;  /* 0x0006640001947983 */ /* 0x000ee20000300800 */
[----:B0-----:R-:W-:-:S05]  /*f4a0*/  IADD3 R8, P1, R5, R139, RZ ;  /* 0x0000008b05087210 */ /* 0x001fca0007f3e0ff */
[----:B------:R-:W-:-:S05]  /*f4b0*/  IMAD.X R9, R197, 0x1, R138, P1 ;  /* 0x00000001c5097824 */ /* 0x000fca00008e068a */
[----:B------:R2:W3:Y:S02]  /*f4c0*/  @!P0 LDG.E.U8 R173, desc[UR32][R8.64] ;  /* 0x0000002008ad8981 */ /* 0x0004e4000c1e1100 */
[----:B--2---:R-:W-:-:S05]  /*f4d0*/  IADD3 R8, P1, R5, R137, RZ ;  /* 0x0000008905087210 */ /* 0x004fca0007f3e0ff */
[----:B------:R-:W-:Y:S02]  /*f4e0*/  IMAD.X R9, R197, 0x1, R136, P1 ;  /* 0x00000001c5097824 */ /* 0x000fe400008e0688 */
[----:B------:R-:W2:Y:S04]  /*f4f0*/  LDL.LU R136, [R1+0x668] ;  /* 0x0006680001887983 */ /* 0x000ea80000300800 */
[----:B------:R4:W2:Y:S04]  /*f500*/  @!P0 LDG.E.U8 R171, desc[UR32][R8.64] ;  /* 0x0000002008ab8981 */ /* 0x0008a8000c1e1100 */
[----:B------:R-:W2:Y:S04]  /*f510*/  LDL.LU R144, [R1+0x654] ;  /* 0x0006540001907983 */ /* 0x000ea80000300800 */
[----:B------:R-:W2:Y:S04]  /*f520*/  LDL R146, [R1+0x910] ;  /* 0x0009100001927983 */ /* 0x000ea80000100800 */
[----:B------:R-:W2:Y:S04]  /*f530*/  LDL R145, [R1+0x90c] ;  /* 0x00090c0001917983 */ /* 0x000ea80000100800 */
[----:B------:R-:W2:Y:S04]  /*f540*/  LDL R139, [R1+0x8f0] ;  /* 0x0008f000018b7983 */ /* 0x000ea80000100800 */
[----:B------:R-:W2:Y:S04]  /*f550*/  LDL R138, [R1+0x8e0] ;  /* 0x0008e000018a7983 */ /* 0x000ea80000100800 */
[----:B------:R-:W2:Y:S01]  /*f560*/  LDL R142, [R1+0x8d0] ;  /* 0x0008d000018e7983 */ /* 0x000ea20000100800 */
[----:B----4-:R-:W-:-:S05]  /*f570*/  IADD3 R8, P1, R5, R150, RZ ;  /* 0x0000009605087210 */ /* 0x010fca0007f3e0ff */
[----:B------:R-:W-:Y:S02]  /*f580*/  IMAD.X R9, R197, 0x1, R135, P1 ;  /* 0x00000001c5097824 */ /* 0x000fe400008e0687 */
[----:B------:R-:W4:Y:S04]  /*f590*/  LDL R135, [R1+0x900] ;  /* 0x0009000001877983 */ /* 0x000f280000100800 */
[----:B------:R3:W4:Y:S04]  /*f5a0*/  @!P0 LDG.E.U8 R169, desc[UR32][R8.64] ;  /* 0x0000002008a98981 */ /* 0x000728000c1e1100 */
[----:B------:R-:W4:Y:S04]  /*f5b0*/  LDL.LU R217, [R1+0x608] ;  /* 0x0006080001d97983 */ /* 0x000f280000300800 */
[----:B------:R-:W4:Y:S04]  /*f5c0*/  LDL.LU R216, [R1+0x618] ;  /* 0x0006180001d87983 */ /* 0x000f280000300800 */
[----:B------:R-:W4:Y:S04]  /*f5d0*/  LDL.LU R213, [R1+0x628] ;  /* 0x0006280001d57983 */ /* 0x000f280000300800 */
[----:B------:R-:W4:Y:S04]  /*f5e0*/  LDL.LU R212, [R1+0x638] ;  /* 0x0006380001d47983 */ /* 0x000f280000300800 */
[----:B------:R-:W4:Y:S01]  /*f5f0*/  LDL.LU R208, [R1+0x604] ;  /* 0x0006040001d07983 */ /* 0x000f220000300800 */
[----:B---3--:R-:W-:-:S03]  /*f600*/  IADD3 R8, P1, R5, R147, RZ ;  /* 0x0000009305087210 */ /* 0x008fc60007f3e0ff */
[----:B------:R-:W3:Y:S02]  /*f610*/  LDL.LU R205, [R1+0x648] ;  /* 0x0006480001cd7983 */ /* 0x000ee40000300800 */
[----:B------:R-:W-:Y:S02]  /*f620*/  IMAD.X R9, R197, 0x1, R134, P1 ;  /* 0x00000001c5097824 */ /* 0x000fe400008e0686 */
[----:B------:R-:W4:Y:S04]  /*f630*/  LDL.LU R204, [R1+0x614] ;  /* 0x0006140001cc7983 */ /* 0x000f280000300800 */
[----:B------:R0:W4:Y:S02]  /*f640*/  @!P0 LDG.E.U8 R167, desc[UR32][R8.64] ;  /* 0x0000002008a78981 */ /* 0x000124000c1e1100 */
[----:B0-----:R-:W-:-:S05]  /*f650*/  IADD3 R8, P1, R5, R143, RZ ;  /* 0x0000008f05087210 */ /* 0x001fca0007f3e0ff */
[----:B------:R-:W-:Y:S02]  /*f660*/  IMAD.X R9, R197, 0x1, R133, P1 ;  /* 0x00000001c5097824 */ /* 0x000fe400008e0685 */
[----:B------:R-:W3:Y:S04]  /*f670*/  LDL.LU R133, [R1+0x658] ;  /* 0x0006580001857983 */ /* 0x000ee80000300800 */
[----:B------:R-:W4:Y:S04]  /*f680*/  LDL.LU R134, [R1+0x624] ;  /* 0x0006240001867983 */ /* 0x000f280000300800 */
[----:B------:R-:W4:Y:S04]  /*f690*/  LDL.LU R137, [R1+0x634] ;  /* 0x0006340001897983 */ /* 0x000f280000300800 */
[----:B------:R-:W4:Y:S01]  /*f6a0*/  LDL.LU R141, [R1+0x644] ;  /* 0x00064400018d7983 */ /* 0x000f220000300800 */
[----:B------:R-:W-:-:S06]  /*f6b0*/  PRMT R165, RZ, 0x7610, R165 ;  /* 0x00007610ffa57816 */ /* 0x000fcc00000000a5 */
[----:B------:R0:W4:Y:S01]  /*f6c0*/  @!P0 LDG.E.U8 R165, desc[UR32][R8.64] ;  /* 0x0000002008a58981 */ /* 0x000122000c1e1100 */
[----:B------:R-:W-:Y:S02]  /*f6d0*/  PRMT R163, RZ, 0x7610, R163 ;  /* 0x00007610ffa37816 */ /* 0x000fe400000000a3 */
[----:B0-----:R-:W-:-:S05]  /*f6e0*/  IADD3 R8, P1, R5, R140, RZ ;  /* 0x0000008c05087210 */ /* 0x001fca0007f3e0ff */
[----:B------:R-:W-:-:S05]  /*f6f0*/  IMAD.X R9, R197, 0x1, R151, P1 ;  /* 0x00000001c5097824 */ /* 0x000fca00008e0697 */
[----:B------:R2:W4:Y:S01]  /*f700*/  @!P0 LDG.E.U8 R163, desc[UR32][R8.64] ;  /* 0x0000002008a38981 */ /* 0x000522000c1e1100 */
[----:B------:R-:W-:Y:S02]  /*f710*/  PRMT R161, RZ, 0x7610, R161 ;  /* 0x00007610ffa17816 */ /* 0x000fe400000000a1 */
[----:B--2---:R-:W-:-:S05]  /*f720*/  IADD3 R8, P1, R5, R136, RZ ;  /* 0x0000008805087210 */ /* 0x004fca0007f3e0ff */
[----:B------:R-:W-:-:S05]  /*f730*/  IMAD.X R9, R197, 0x1, R148, P1 ;  /* 0x00000001c5097824 */ /* 0x000fca00008e0694 */
[----:B------:R3:W2:Y:S01]  /*f740*/  @!P0 LDG.E.U8 R161, desc[UR32][R8.64] ;  /* 0x0000002008a18981 */ /* 0x0006a2000c1e1100 */
[----:B------:R-:W-:Y:S02]  /*f750*/  PRMT R159, RZ, 0x7610, R159 ;  /* 0x00007610ff9f7816 */ /* 0x000fe4000000009f */
[----:B------:R-:W-:Y:S02]  /*f760*/  PRMT R157, RZ, 0x7610, R157 ;  /* 0x00007610ff9d7816 */ /* 0x000fe4000000009d */
[----:B------:R-:W-:Y:S02]  /*f770*/  PRMT R155, RZ, 0x7610, R155 ;  /* 0x00007610ff9b7816 */ /* 0x000fe4000000009b */
[----:B------:R-:W-:Y:S01]  /*f780*/  PRMT R153, RZ, 0x7610, R153 ;  /* 0x00007610ff997816 */ /* 0x000fe20000000099 */
[----:B------:R0:W-:Y:S02]  /*f790*/  STS.U8 [R196+UR5], R21 ;  /* 0x00000015c4007988 */ /* 0x0001e40008000005 */
[----:B0-----:R-:W-:-:S02]  /*f7a0*/  PRMT R21, RZ, 0x7610, R21 ;  /* 0x00007610ff157816 */ /* 0x001fc40000000015 */
[----:B------:R0:W-:Y:S02]  /*f7b0*/  STS.U8 [R196+UR5+0x100], R20 ;  /* 0x00010014c4007988 */ /* 0x0001e40008000005 */
[----:B0-----:R-:W-:Y:S02]  /*f7c0*/  PRMT R20, RZ, 0x7610, R20 ;  /* 0x00007610ff147816 */ /* 0x001fe40000000014 */
[----:B------:R0:W-:Y:S02]  /*f7d0*/  STS.U8 [R196+UR5+0x200], R19 ;  /* 0x00020013c4007988 */ /* 0x0001e40008000005 */
[----:B0-----:R-:W-:Y:S02]  /*f7e0*/  PRMT R19, RZ, 0x7610, R19 ;  /* 0x00007610ff137816 */ /* 0x001fe40000000013 */
[----:B------:R0:W-:Y:S02]  /*f7f0*/  STS.U8 [R196+UR5+0x300], R18 ;  /* 0x00030012c4007988 */ /* 0x0001e40008000005 */
        /* <DEDUP_REMOVED lines=9> */
[----:B------:R0:W-:Y:S01]  /*f890*/  STS.U8 [R196+UR5+0x800], R13 ;  /* 0x0008000dc4007988 */ /* 0x0001e20008000005 */
[----:B---3--:R-:W-:-:S05]  /*f8a0*/  IADD3 R8, P1, R5, R133, RZ ;  /* 0x0000008505087210 */ /* 0x008fca0007f3e0ff */
[----:B------:R-:W-:-:S05]  /*f8b0*/  IMAD.X R9, R197, 0x1, R144, P1 ;  /* 0x00000001c5097824 */ /* 0x000fca00008e0690 */
[----:B------:R1:W3:Y:S02]  /*f8c0*/  @!P0 LDG.E.U8 R159, desc[UR32][R8.64] ;  /* 0x00000020089f8981 */ /* 0x0002e4000c1e1100 */
[----:B-1----:R-:W-:-:S05]  /*f8d0*/  IADD3 R8, P1, R5, R205, RZ ;  /* 0x000000cd05087210 */ /* 0x002fca0007f3e0ff */
[----:B----4-:R-:W-:-:S05]  /*f8e0*/  IMAD.X R9, R197, 0x1, R141, P1 ;  /* 0x00000001c5097824 */ /* 0x010fca00008e068d */
[----:B------:R1:W4:Y:S02]  /*f8f0*/  @!P0 LDG.E.U8 R157, desc[UR32][R8.64] ;  /* 0x00000020089d8981 */ /* 0x000324000c1e1100 */
[----:B-1----:R-:W-:-:S05]  /*f900*/  IADD3 R8, P1, R5, R212, RZ ;  /* 0x000000d405087210 */ /* 0x002fca0007f3e0ff */
[----:B------:R-:W-:-:S05]  /*f910*/  IMAD.X R9, R197, 0x1, R137, P1 ;  /* 0x00000001c5097824 */ /* 0x000fca00008e0689 */
        /* <DEDUP_REMOVED lines=27> */
[----:B------:R1:W4:Y:S01]  /*fad0*/  @!P0 LDG.E.U8 R14, desc[UR32][R8.64] ;  /* 0x00000020080e8981 */ /* 0x000322000c1e1100 */
[----:B0-----:R-:W-:Y:S02]  /*fae0*/  PRMT R13, RZ, 0x7610, R13 ;  /* 0x00007610ff0d7816 */ /* 0x001fe4000000000d */
[----:B-1----:R-:W-:-:S05]  /*faf0*/  IADD3 R8, P1, R5, R227, RZ ;  /* 0x000000e305087210 */ /* 0x002fca0007f3e0ff */
[----:B------:R-:W-:Y:S01]  /*fb00*/  IMAD.X R9, R197, 0x1, R226, P1 ;  /* 0x00000001c5097824 */ /* 0x000fe200008e06e2 */
[----:B------:R0:W-:Y:S04]  /*fb10*/  STS.U8 [R196+UR5+0x900], R12 ;  /* 0x0009000cc4007988 */ /* 0x0001e80008000005 */
        /* <DEDUP_REMOVED lines=28> */
[----:B------:R-:W-:-:S05]  /*fce0*/  IMAD.X R9, R197, 0x1, R202, P1 ;  /* 0x00000001c5097824 */ /* 0x000fca00008e06ca */
[----:B------:R0:W4:Y:S04]  /*fcf0*/  @!P0 LDG.E.U8 R152, desc[UR32][R8.64] ;  /* 0x0000002008988981 */ /* 0x000128000c1e1100 */
[----:B------:R-:W-:Y:S01]  /*fd00*/  STL [R1+0xf5c], R3 ;  /* 0x000f5c0301007387 */ /* 0x000fe20000100800 */
[----:B0-----:R-:W-:-:S03]  /*fd10*/  IADD3 R8, P1, R5, R3, RZ ;  /* 0x0000000305087210 */ /* 0x001fc60007f3e0ff */
[----:B------:R0:W-:Y:S02]  /*fd20*/  STL [R1+0xf58], R6 ;  /* 0x000f580601007387 */ /* 0x0001e40000100800 */
[----:B------:R-:W-:Y:S02]  /*fd30*/  IMAD.X R9, R197, 0x1, R6, P1 ;  /* 0x00000001c5097824 */ /* 0x000fe400008e0606 */
[----:B0-----:R-:W2:Y:S04]  /*fd40*/  LDL.LU R6, [R1+0x8dc] ;  /* 0x0008dc0001067983 */ /* 0x001ea80000300800 */
[----:B------:R0:W-:Y:S01]  /*fd50*/  STS.U8 [R196+UR5+0x1300], R162 ;  /* 0x001300a2c4007988 */ /* 0x0001e20008000005 */
[----:B------:R-:W-:-:S03]  /*fd60*/  PRMT R195, RZ, 0x7610, R195 ;  /* 0x00007610ffc37816 */ /* 0x000fc600000000c3 */
[----:B------:R-:W3:Y:S01]  /*fd70*/  LDL.LU R3, [R1+0x8cc] ;  /* 0x0008cc0001037983 */ /* 0x000ee20000300800 */
[----:B0-----:R-:W-:-:S06]  /*fd80*/  PRMT R162, RZ, 0x7610, R162 ;  /* 0x00007610ffa27816 */ /* 0x001fcc00000000a2 */
[----:B------:R0:W4:Y:S02]  /*fd90*/  @!P0 LDG.E.U8 R162, desc[UR32][R8.64] ;  /* 0x0000002008a28981 */ /* 0x000124000c1e1100 */
[----:B0-----:R-:W-:-:S05]  /*fda0*/  IADD3 R8, P1, R5, R146, RZ ;  /* 0x0000009205087210 */ /* 0x001fca0007f3e0ff */
[----:B------:R-:W-:Y:S01]  /*fdb0*/  IMAD.X R9, R197, 0x1, R145, P1 ;  /* 0x00000001c5097824 */ /* 0x000fe200008e0691 */
[----:B------:R0:W-:Y:S04]  /*fdc0*/  STS.U8 [R196+UR5+0x1200], R160 ;  /* 0x001200a0c4007988 */ /* 0x0001e80008000005 */
[----:B------:R1:W4:Y:S01]  /*fdd0*/  @!P0 LDG.E.U8 R195, desc[UR32][R8.64] ;  /* 0x0000002008c38981 */ /* 0x000322000c1e1100 */
[----:B0-----:R-:W-:Y:S02]  /*fde0*/  PRMT R160, RZ, 0x7610, R160 ;  /* 0x00007610ffa07816 */ /* 0x001fe400000000a0 */
[----:B-1----:R-:W-:Y:S02]  /*fdf0*/  IADD3 R8, P1, R5, R135, RZ ;  /* 0x0000008705087210 */ /* 0x002fe40007f3e0ff */
[----:B------:R-:W4:Y:S03]  /*fe00*/  LDL R135, [R1+0x8c0] ;  /* 0x0008c00001877983 */ /* 0x000f260000100800 */
[----:B------:R-:W-:Y:S01]  /*fe10*/  IMAD.X R9, R197, 0x1, R4, P1 ;  /* 0x00000001c5097824 */ /* 0x000fe200008e0604 */
[----:B------:R0:W-:Y:S04]  /*fe20*/  STL [R1+0xf60], R4 ;  /* 0x000f600401007387 */ /* 0x0001e80000100800 */
[----:B------:R1:W4:Y:S04]  /*fe30*/  @!P0 LDG.E.U8 R160, desc[UR32][R8.64] ;  /* 0x0000002008a08981 */ /* 0x000328000c1e1100 */
[----:B0-----:R-:W4:Y:S01]  /*fe40*/  LDL.LU R4, [R1+0x8bc] ;  /* 0x0008bc0001047983 */ /* 0x001f220000300800 */
[----:B-1----:R-:W-:-:S03]  /*fe50*/  IADD3 R8, P1, R5, R139, RZ ;  /* 0x0000008b05087210 */ /* 0x002fc60007f3e0ff */
[----:B------:R-:W4:Y:S01]  /*fe60*/  LDL R139, [R1+0x8b0] ;  /* 0x0008b000018b7983 */ /* 0x000f220000100800 */
[----:B------:R-:W-:Y:S01]  /*fe70*/  PRMT R194, RZ, 0x7610, R194 ;  /* 0x00007610ffc27816 */ /* 0x000fe200000000c2 */
[----:B------:R-:W-:Y:S02]  /*fe80*/  IMAD.X R9, R197, 0x1, R2, P1 ;  /* 0x00000001c5097824 */ /* 0x000fe400008e0602 */
[----:B------:R0:W-:Y:S04]  /*fe90*/  STL [R1+0xf64], R2 ;  /* 0x000f640201007387 */ /* 0x0001e80000100800 */
[----:B------:R1:W4:Y:S04]  /*fea0*/  @!P0 LDG.E.U8 R194, desc[UR32][R8.64] ;  /* 0x0000002008c28981 */ /* 0x000328000c1e1100 */
[----:B0-----:R-:W4:Y:S01]  /*feb0*/  LDL.LU R2, [R1+0x8ac] ;  /* 0x0008ac0001027983 */ /* 0x001f220000300800 */
[----:B-1----:R-:W-:-:S03]  /*fec0*/  IADD3 R8, P1, R5, R138, RZ ;  /* 0x0000008a05087210 */ /* 0x002fc60007f3e0ff */
[----:B------:R-:W4:Y:S02]  /*fed0*/  LDL R138, [R1+0x8a0] ;  /* 0x0008a000018a7983 */ /* 0x000f240000100800 */
[----:B--2---:R-:W-:Y:S02]  /*fee0*/  IMAD.X R9, R197, 0x1, R6, P1 ;  /* 0x00000001c5097824 */ /* 0x004fe400008e0606 */
[----:B------:R0:W-:Y:S04]  /*fef0*/  STL [R1+0xf68], R6 ;  /* 0x000f680601007387 */ /* 0x0001e80000100800 */
[----:B0-----:R-:W2:Y:S04]  /*ff00*/  LDL.LU R6, [R1+0x89c] ;  /* 0x00089c0001067983 */ /* 0x001ea80000300800 */
[----:B------:R0:W-:Y:S02]  /*ff10*/  STS.U8 [R196+UR5+0x1100], R158 ;  /* 0x0011009ec4007988 */ /* 0x0001e40008000005 */
[----:B0-----:R-:W-:-:S06]  /*ff20*/  PRMT R158, RZ, 0x7610, R158 ;  /* 0x00007610ff9e7816 */ /* 0x001fcc000000009e */
[----:B------:R0:W2:Y:S01]  /*ff30*/  @!P0 LDG.E.U8 R158, desc[UR32][R8.64] ;  /* 0x00000020089e8981 */ /* 0x0000a2000c1e1100 */
[----:B------:R-:W-:Y:S02]  /*ff40*/  PRMT R193, RZ, 0x7610, R193 ;  /* 0x00007610ffc17816 */ /* 0x000fe400000000c1 */
[----:B0-----:R-:W-:Y:S02]  /*ff50*/  IADD3 R8, P1, R5, R142, RZ ;  /* 0x0000008e05087210 */ /* 0x001fe40007f3e0ff */
[----:B------:R-:W2:Y:S03]  /*ff60*/  LDL R142, [R1+0x890] ;  /* 0x00089000018e7983 */ /* 0x000ea60000100800 */
[----:B---3--:R-:W-:Y:S01]  /*ff70*/  IMAD.X R9, R197, 0x1, R3, P1 ;  /* 0x00000001c5097824 */ /* 0x008fe200008e0603 */
[----:B------:R0:W-:Y:S04]  /*ff80*/  STL [R1+0xf6c], R3 ;  /* 0x000f6c0301007387 */ /* 0x0001e80000100800 */
[----:B------:R4:W3:Y:S04]  /*ff90*/  @!P0 LDG.E.U8 R193, desc[UR32][R8.64] ;  /* 0x0000002008c18981 */ /* 0x0008e8000c1e1100 */
[----:B0-----:R-:W3:Y:S01]  /*ffa0*/  LDL.LU R3, [R1+0x88c] ;  /* 0x00088c0001037983 */ /* 0x001ee20000300800 */
[----:B----4-:R-:W-:-:S03]  /*ffb0*/  IADD3 R8, P1, R5, R135, RZ ;  /* 0x0000008705087210 */ /* 0x010fc60007f3e0ff */
[----:B------:R-:W4:Y:S04]  /*ffc0*/  LDL R135, [R1+0x880] ;  /* 0x0008800001877983 */ /* 0x000f280000100800 */
[----:B------:R0:W-:Y:S01]  /*ffd0*/  STS.U8 [R196+UR5+0x1000], R156 ;  /* 0x0010009cc4007988 */ /* 0x0001e20008000005 */
[----:B------:R-:W-:-:S03]  /*ffe0*/  IMAD.X R9, R197, 0x1, R4, P1 ;  /* 0x00000001c5097824 */ /* 0x000fc600008e0604 */
[----:B------:R1:W-:Y:S01]  /*fff0*/  STL [R1+0xf70], R4 ;  /* 0x000f700401007387 */ /* 0x0003e20000100800 */
[----:B0-----:R-:W-:-:S03]  /*10000*/  PRMT R156, RZ, 0x7610, R156 ;  /* 0x00007610ff9c7816 */ /* 0x001fc6000000009c */
[----:B-1----:R-:W4:Y:S04]  /*10010*/  LDL.LU R4, [R1+0x87c] ;  /* 0x00087c0001047983 */ /* 0x002f280000300800 */
[----:B------:R0:W4:Y:S01]  /*10020*/  @!P0 LDG.E.U8 R156, desc[UR32][R8.64] ;  /* 0x00000020089c8981 */ /* 0x000122000c1e1100 */
[----:B------:R-:W-:Y:S02]  /*10030*/  PRMT R192, RZ, 0x7610, R192 ;  /* 0x00007610ffc07816 */ /* 0x000fe400000000c0 */
[----:B0-----:R-:W-:Y:S02]  /*10040*/  IADD3 R8, P1, R5, R139, RZ ;  /* 0x0000008b05087210 */ /* 0x001fe40007f3e0ff */
[----:B------:R-:W4:Y:S03]  /*10050*/  LDL R139, [R1+0x870] ;  /* 0x00087000018b7983 */ /* 0x000f260000100800 */
[----:B------:R-:W-:Y:S01]  /*10060*/  IMAD.X R9, R197, 0x1, R2, P1 ;  /* 0x00000001c5097824 */ /* 0x000fe200008e0602 */
        /* <DEDUP_REMOVED lines=19> */
[----:B------:R-:W4:Y:S01]  /*101a0*/  LDL R135, [R1+0x840] ;  /* 0x0008400001877983 */ /* 0x000f220000100800 */
[----:B------:R-:W-:Y:S01]  /*101b0*/  PRMT R190, RZ, 0x7610, R190 ;  /* 0x00007610ffbe7816 */ /* 0x000fe200000000be */
[----:B------:R-:W-:Y:S02]  /*101c0*/  IMAD.X R9, R197, 0x1, R4, P1 ;  /* 0x00000001c5097824 */ /* 0x000fe400008e0604 */
[----:B------:R0:W-:Y:S04]  /*101d0*/  STL [R1+0xf80], R4 ;  /* 0x000f800401007387 */ /* 0x0001e80000100800 */
[----:B------:R1:W4:Y:S04]  /*101e0*/  @!P0 LDG.E.U8 R190, desc[UR32][R8.64] ;  /* 0x0000002008be8981 */ /* 0x000328000c1e1100 */
[----:B0-----:R-:W4:Y:S01]  /*101f0*/  LDL.LU R4, [R1+0x83c] ;  /* 0x00083c0001047983 */ /* 0x001f220000300800 */
[----:B------:R-:W-:-:S02]  /*10200*/  PRMT R189, RZ, 0x7610, R189 ;  /* 0x00007610ffbd7816 */ /* 0x000fc400000000bd */
[----:B-1----:R-:W-:Y:S02]  /*10210*/  IADD3 R8, P1, R5, R139, RZ ;  /* 0x0000008b05087210 */ /* 0x002fe40007f3e0ff */
        /* <DEDUP_REMOVED lines=9> */
[----:B0-----:R-:W2:Y:S01]  /*102b0*/  LDL.LU R6, [R1+0x81c] ;  /* 0x00081c0001067983 */ /* 0x001ea20000300800 */
[----:B------:R-:W-:-:S06]  /*102c0*/  PRMT R188, RZ, 0x7610, R188 ;  /* 0x00007610ffbc7816 */ /* 0x000fcc00000000bc */
        /* <DEDUP_REMOVED lines=15> */
[----:B------:R0:W4:Y:S04]  /*103c0*/  @!P0 LDG.E.U8 R186, desc[UR32][R8.64] ;  /* 0x0000002008ba8981 */ /* 0x000128000c1e1100 */
[----:B------:R1:W-:Y:S01]  /*103d0*/  STS.U8 [R196+UR5+0x1b00], R185 ;  /* 0x001b00b9c4007988 */ /* 0x0003e20008000005 */
[----:B0-----:R-:W-:-:S03]  /*103e0*/  IADD3 R8, P1, R5, R139, RZ ;  /* 0x0000008b05087210 */ /* 0x001fc60007f3e0ff */
[----:B------:R-:W4:Y:S01]  /*103f0*/  LDL R139, [R1+0x7f0] ;  /* 0x0007f000018b7983 */ /* 0x000f220000100800 */
[----:B-1----:R-:W-:Y:S01]  /*10400*/  PRMT R185, RZ, 0x7610, R185 ;  /* 0x00007610ffb97816 */ /* 0x002fe200000000b9 */
        /* <DEDUP_REMOVED lines=10> */
[----:B0-----:R-:W-:-:S02]  /*104b0*/  PRMT R184, RZ, 0x7610, R184 ;  /* 0x00007610ffb87816 */ /* 0x001fc400000000b8 */
[----:B------:R0:W-:Y:S04]  /*104c0*/  STS.U8 [R196+UR5+0x1d00], R183 ;  /* 0x001d00b7c4007988 */ /* 0x0001e80008000005 */
[----:B------:R1:W2:Y:S01]  /*104d0*/  @!P0 LDG.E.U8 R184, desc[UR32][R8.64] ;  /* 0x0000002008b88981 */ /* 0x0002a2000c1e1100 */
[----:B0-----:R-:W-:Y:S02]  /*104e0*/  PRMT R183, RZ, 0x7610, R183 ;  /* 0x00007610ffb77816 */ /* 0x001fe400000000b7 */
[----:B-1----:R-:W-:Y:S02]  /*104f0*/  IADD3 R8, P1, R5, R142, RZ ;  /* 0x0000008e05087210 */ /* 0x002fe40007f3e0ff */
        /* <DEDUP_REMOVED lines=90> */
[----:B------:R0:W-:Y:S04]  /*10aa0*/  STS.U8 [R196+UR5+0x1800], R172 ;  /* 0x001800acc4007988 */ /* 0x0001e80008000005 */
[----:B------:R-:W2:Y:S01]  /*10ab0*/  LDL R145, [R1+0x710] ;  /* 0x0007100001917983 */ /* 0x000ea20000100800 */
[----:B0-----:R-:W-:-:S03]  /*10ac0*/  PRMT R172, RZ, 0x7610, R172 ;  /* 0x00007610ffac7816 */ /* 0x001fc600000000ac */
        /* <DEDUP_REMOVED lines=10> */
[----:B------:R0:W-:Y:S04]  /*10b70*/  STS.U8 [R196+UR5+0x1700], R170 ;  /* 0x001700aac4007988 */ /* 0x0001e80008000005 */
[----:B------:R-:W4:Y:S01]  /*10b80*/  LDL R135, [R1+0x6f0] ;  /* 0x0006f00001877983 */ /* 0x000f220000100800 */
[----:B------:R-:W-:-:S03]  /*10b90*/  IMAD.X R9, R197, 0x1, R4, P1 ;  /* 0x00000001c5097824 */ /* 0x000fc600008e0604 */
[----:B------:R1:W-:Y:S01]  /*10ba0*/  STL [R1+0xfd0], R4 ;  /* 0x000fd00401007387 */ /* 0x0003e20000100800 */
[----:B0-----:R-:W-:-:S06]  /*10bb0*/  PRMT R170, RZ, 0x7610, R170 ;  /* 0x00007610ffaa7816 */ /* 0x001fcc00000000aa */
[----:B------:R0:W4:Y:S04]  /*10bc0*/  @!P0 LDG.E.U8 R170, desc[UR32][R8.64] ;  /* 0x0000002008aa8981 */ /* 0x000128000c1e1100 */
[----:B-1----:R-:W4:Y:S01]  /*10bd0*/  LDL.LU R4, [R1+0x6fc] ;  /* 0x0006fc0001047983 */ /* 0x002f220000300800 */
[----:B0-----:R-:W-:-:S03]  /*10be0*/  IADD3 R8, P1, R5, R139, RZ ;  /* 0x0000008b05087210 */ /* 0x001fc60007f3e0ff */
[----:B------:R0:W-:Y:S04]  /*10bf0*/  STS.U8 [R196+UR5+0x2800], R169 ;  /* 0x002800a9c4007988 */ /* 0x0001e80008000005 */
[----:B------:R-:W4:Y:S01]  /*10c00*/  LDL R139, [R1+0x6e0] ;  /* 0x0006e000018b7983 */ /* 0x000f220000100800 */
[----:B0-----:R-:W-:Y:S01]  /*10c10*/  PRMT R169, RZ, 0x7610, R169 ;  /* 0x00007610ffa97816 */ /* 0x001fe200000000a9 */
        /* <DEDUP_REMOVED lines=14> */
[----:B-1----:R-:W-:-:S05]  /*10d00*/  IADD3 R8, P1, R5, R145, RZ ;  /* 0x0000009105087210 */ /* 0x002fca0007f3e0ff */
[----:B---3--:R-:W-:Y:S01]  /*10d10*/  IMAD.X R9, R197, 0x1, R3, P1 ;  /* 0x00000001c5097824 */ /* 0x008fe200008e0603 */
[----:B------:R0:W-:Y:S04]  /*10d20*/  STS.U8 [R196+UR5+0x1500], R166 ;  /* 0x001500a6c4007988 */ /* 0x0001e80008000005 */
[----:B------:R1:W3:Y:S01]  /*10d30*/  @!P0 LDG.E.U8 R167, desc[UR32][R8.64] ;  /* 0x0000002008a78981 */ /* 0x0002e2000c1e1100 */
[----:B0-----:R-:W-:Y:S02]  /*10d40*/  PRMT R166, RZ, 0x7610, R166 ;  /* 0x00007610ffa67816 */ /* 0x001fe400000000a6 */
[----:B-1----:R-:W-:Y:S01]  /*10d50*/  IADD3 R8, P1, R5, R142, RZ ;  /* 0x0000008e05087210 */ /* 0x002fe20007f3e0ff */
[----:B------:R0:W-:Y:S04]  /*10d60*/  STS.U8 [R196+UR5+0x2a00], R165 ;  /* 0x002a00a5c4007988 */ /* 0x0001e80008000005 */
[----:B----4-:R-:W-:-:S05]  /*10d70*/  IMAD.X R9, R197, 0x1, R4, P1 ;  /* 0x00000001c5097824 */ /* 0x010fca00008e0604 */
[----:B------:R1:W4:Y:S01]  /*10d80*/  @!P0 LDG.E.U8 R166, desc[UR32][R8.64] ;  /* 0x0000002008a68981 */ /* 0x000322000c1e1100 */
[----:B0-----:R-:W-:Y:S02]  /*10d90*/  PRMT R165, RZ, 0x7610, R165 ;  /* 0x00007610ffa57816 */ /* 0x001fe400000000a5 */
[----:B-1----:R-:W-:Y:S01]  /*10da0*/  IADD3 R8, P1, R5, R135, RZ ;  /* 0x0000008705087210 */ /* 0x002fe20007f3e0ff */
[----:B------:R0:W-:Y:S04]  /*10db0*/  STL [R1+0xfdc], R3 ;  /* 0x000fdc0301007387 */ /* 0x0001e80000100800 */
[----:B0-----:R-:W3:Y:S01]  /*10dc0*/  LDL.LU R3, [R1+0x6bc] ;  /* 0x0006bc0001037983 */ /* 0x001ee20000300800 */
[----:B------:R-:W-:-:S03]  /*10dd0*/  IMAD.X R9, R197, 0x1, R2, P1 ;  /* 0x00000001c5097824 */ /* 0x000fc600008e0602 */
[----:B------:R0:W-:Y:S04]  /*10de0*/  STL [R1+0xfe0], R4 ;  /* 0x000fe00401007387 */ /* 0x0001e80000100800 */
[----:B------:R1:W4:Y:S04]  /*10df0*/  @!P0 LDG.E.U8 R165, desc[UR32][R8.64] ;  /* 0x0000002008a58981 */ /* 0x000328000c1e1100 */
[----:B------:R-:W4:Y:S04]  /*10e00*/  LDL R135, [R1+0x6b0] ;  /* 0x0006b00001877983 */ /* 0x000f280000100800 */
[----:B0-----:R-:W4:Y:S01]  /*10e10*/  LDL.LU R4, [R1+0x6ac] ;  /* 0x0006ac0001047983 */ /* 0x001f220000300800 */
[----:B-1----:R-:W-:-:S03]  /*10e20*/  IADD3 R8, P1, R5, R139, RZ ;  /* 0x0000008b05087210 */ /* 0x002fc60007f3e0ff */
[----:B------:R0:W-:Y:S04]  /*10e30*/  STL [R1+0xfe4], R2 ;  /* 0x000fe40201007387 */ /* 0x0001e80000100800 */
[----:B------:R-:W-:Y:S04]  /*10e40*/  STS.U8 [R196+UR5+0x1400], R164 ;  /* 0x001400a4c4007988 */ /* 0x000fe80008000005 */
[----:B------:R-:W-:Y:S04]  /*10e50*/  STS.U8 [R196+UR5+0x2b00], R163 ;  /* 0x002b00a3c4007988 */ /* 0x000fe80008000005 */
[----:B0-----:R-:W4:Y:S04]  /*10e60*/  LDL.LU R2, [R1+0x69c] ;  /* 0x00069c0001027983 */ /* 0x001f280000300800 */
[----:B------:R-:W-:Y:S04]  /*10e70*/  STS.U8 [R196+UR5+0x2c00], R161 ;  /* 0x002c00a1c4007988 */ /* 0x000fe80008000005 */
        /* <DEDUP_REMOVED lines=18> */
[----:B------:R-:W-:Y:S01]  /*10fa0*/  STS.U8 [R196+UR5+0x3f00], R152 ;  /* 0x003f0098c4007988 */ /* 0x000fe20008000005 */
[----:B--2---:R-:W-:-:S03]  /*10fb0*/  IMAD.X R9, R197, 0x1, R6, P1 ;  /* 0x00000001c5097824 */ /* 0x004fc600008e0606 */
[----:B------:R0:W-:Y:S04]  /*10fc0*/  STL [R1+0xfe8], R6 ;  /* 0x000fe80601007387 */ /* 0x0001e80000100800 */
[----:B0-----:R-:W2:Y:S04]  /*10fd0*/  LDL.LU R6, [R1+0x6c0] ;  /* 0x0006c00001067983 */ /* 0x001ea80000300800 */
[----:B------:R-:W3:Y:S01]  /*10fe0*/  LDL.LU R196, [R1+0x6cc] ;  /* 0x0006cc0001c47983 */ /* 0x000ee20000300800 */
[----:B------:R-:W-:Y:S02]  /*10ff0*/  PRMT R164, RZ, 0x7610, R164 ;  /* 0x00007610ffa47816 */ /* 0x000fe400000000a4 */
[----:B------:R-:W-:Y:S01]  /*11000*/  PRMT R163, RZ, 0x7610, R163 ;  /* 0x00007610ffa37816 */ /* 0x000fe200000000a3 */
[----:B------:R-:W4:Y:S04]  /*11010*/  LDL.LU R145, [R1+0x690] ;  /* 0x0006900001917983 */ /* 0x000f280000300800 */
[----:B------:R0:W4:Y:S04]  /*11020*/  @!P0 LDG.E.U8 R164, desc[UR32][R8.64] ;  /* 0x0000002008a48981 */ /* 0x000128000c1e1100 */
[----:B------:R-:W4:Y:S01]  /*11030*/  LDL.LU R149, [R1+0x6a0] ;  /* 0x0006a00001957983 */ /* 0x000f220000300800 */
[----:B0-----:R-:W-:-:S03]  /*11040*/  IADD3 R8, P1, R5, R138, RZ ;  /* 0x0000008a05087210 */ /* 0x001fc60007f3e0ff */
[----:B------:R0:W-:Y:S04]  /*11050*/  STS.U8 [R7+UR5+0x80], R162 ;  /* 0x000080a207007988 */ /* 0x0001e80008000005 */
[----:B------:R-:W-:Y:S01]  /*11060*/  STS.U8 [R7+UR5+0x180], R195 ;  /* 0x000180c307007988 */ /* 0x000fe20008000005 */
[----:B0-----:R-:W-:-:S03]  /*11070*/  PRMT R162, RZ, 0x7610, R162 ;  /* 0x00007610ffa27816 */ /* 0x001fc600000000a2 */
[----:B------:R-:W-:Y:S04]  /*11080*/  STS.U8 [R7+UR5+0x380], R194 ;  /* 0x000380c207007988 */ /* 0x000fe80008000005 */
[----:B------:R-:W-:Y:S04]  /*11090*/  STS.U8 [R7+UR5+0x580], R193 ;  /* 0x000580c107007988 */ /* 0x000fe80008000005 */
[----:B------:R-:W-:Y:S01]  /*110a0*/  STS.U8 [R7+UR5+0x780], R192 ;  /* 0x000780c007007988 */ /* 0x000fe20008000005 */
[----:B---3--:R-:W-:-:S05]  /*110b0*/  IMAD.X R9, R197, 0x1, R196, P1 ;  /* 0x00000001c5097824 */ /* 0x008fca00008e06c4 */
[----:B------:R2:W3:Y:S02]  /*110c0*/  @!P0 LDG.E.U8 R163, desc[UR32][R8.64] ;  /* 0x0000002008a38981 */ /* 0x0004e4000c1e1100 */
[----:B--2---:R-:W-:Y:S02]  /*110d0*/  IADD3 R8, P1, R5, R6, RZ ;  /* 0x0000000605087210 */ /* 0x004fe40007f3e0ff */
[----:B------:R0:W-:Y:S03]  /*110e0*/  STL [R1+0xfec], R196 ;  /* 0x000fecc401007387 */ /* 0x0001e60000100800 */
[----:B------:R-:W-:-:S05]  /*110f0*/  IMAD.X R9, R197, 0x1, R3, P1 ;  /* 0x00000001c5097824 */ /* 0x000fca00008e0603 */
[----:B------:R4:W2:Y:S04]  /*11100*/  @!P0 LDG.E.U8 R162, desc[UR32][R8.64] ;  /* 0x0000002008a28981 */ /* 0x0008a8000c1e1100 */
[----:B0-----:R-:W3:Y:S04]  /*11110*/  LDL.LU R196, [R1+0x67c] ;  /* 0x00067c0001c47983 */ /* 0x001ee80000300800 */
[----:B------:R-:W2:Y:S01]  /*11120*/  LDL.LU R195, [R1+0x68c] ;  /* 0x00068c0001c37983 */ /* 0x000ea20000300800 */
[----:B----4-:R-:W-:-:S03]  /*11130*/  IADD3 R8, P1, R5, R135, RZ ;  /* 0x0000008705087210 */ /* 0x010fc60007f3e0ff */
[----:B------:R-:W4:Y:S04]  /*11140*/  LDL.LU R209, [R1+0x640] ;  /* 0x0006400001d17983 */ /* 0x000f280000300800 */
[----:B------:R-:W4:Y:S04]  /*11150*/  LDL.LU R199, [R1+0x650] ;  /* 0x0006500001c77983 */ /* 0x000f280000300800 */
[----:B------:R-:W4:Y:S04]  /*11160*/  LDL.LU R135, [R1+0x660] ;  /* 0x0006600001877983 */ /* 0x000f280000300800 */
[----:B------:R-:W4:Y:S04]  /*11170*/  LDL.LU R138, [R1+0x670] ;  /* 0x00067000018a7983 */ /* 0x000f280000300800 */
[----:B------:R-:W4:Y:S04]  /*11180*/  LDL.LU R139, [R1+0x63c] ;  /* 0x00063c00018b7983 */ /* 0x000f280000300800 */
[----:B------:R-:W3:Y:S04]  /*11190*/  LDL.LU R142, [R1+0x680] ;  /* 0x00068000018e7983 */ /* 0x000ee80000300800 */
[----:B------:R-:W4:Y:S04]  /*111a0*/  LDL.LU R146, [R1+0x65c] ;  /* 0x00065c0001927983 */ /* 0x000f280000300800 */
[----:B------:R-:W4:Y:S04]  /*111b0*/  LDL.LU R194, [R1+0x62c] ;  /* 0x00062c0001c27983 */ /* 0x000f280000300800 */
[----:B------:R-:W4:Y:S04]  /*111c0*/  LDL.LU R193, [R1+0x66c] ;  /* 0x00066c0001c17983 */ /* 0x000f280000300800 */
[----:B------:R-:W4:Y:S01]  /*111d0*/  LDL.LU R192, [R1+0x64c] ;  /* 0x00064c0001c07983 */ /* 0x000f220000300800 */
[----:B------:R-:W-:Y:S01]  /*111e0*/  PRMT R161, RZ, 0x7610, R161 ;  /* 0x00007610ffa17816 */ /* 0x000fe200000000a1 */
[----:B------:R-:W-:-:S05]  /*111f0*/  IMAD.X R9, R197, 0x1, R4, P1 ;  /* 0x00000001c5097824 */ /* 0x000fca00008e0604 */
[----:B------:R0:W4:Y:S04]  /*11200*/  @!P0 LDG.E.U8 R161, desc[UR32][R8.64] ;  /* 0x0000002008a18981 */ /* 0x000128000c1e1100 */
[----:B------:R1:W-:Y:S01]  /*11210*/  STS.U8 [R7+UR5+0x280], R160 ;  /* 0x000280a007007988 */ /* 0x0003e20008000005 */
[----:B0-----:R-:W-:Y:S02]  /*11220*/  IADD3 R8, P1, R5, R149, RZ ;  /* 0x0000009505087210 */ /* 0x001fe40007f3e0ff */
[----:B-1----:R-:W-:-:S03]  /*11230*/  PRMT R160, RZ, 0x7610, R160 ;  /* 0x00007610ffa07816 */ /* 0x002fc600000000a0 */
[----:B------:R-:W-:-:S05]  /*11240*/  IMAD.X R9, R197, 0x1, R2, P1 ;  /* 0x00000001c5097824 */ /* 0x000fca00008e0602 */
[----:B------:R0:W4:Y:S01]  /*11250*/  @!P0 LDG.E.U8 R160, desc[UR32][R8.64] ;  /* 0x0000002008a08981 */ /* 0x000122000c1e1100 */
[----:B------:R-:W-:Y:S02]  /*11260*/  PRMT R159, RZ, 0x7610, R159 ;  /* 0x00007610ff9f7816 */ /* 0x000fe4000000009f */
[----:B0-----:R-:W-:Y:S01]  /*11270*/  IADD3 R8, P1, R5, R145, RZ ;  /* 0x0000009105087210 */ /* 0x001fe20007f3e0ff */
[----:B------:R0:W-:Y:S02]  /*11280*/  STS.U8 [R7+UR5+0x480], R158 ;  /* 0x0004809e07007988 */ /* 0x0001e40008000005 */
[----:B0-----:R-:W-:Y:S02]  /*11290*/  PRMT R158, RZ, 0x7610, R158 ;  /* 0x00007610ff9e7816 */ /* 0x001fe4000000009e */
[----:B------:R-:W-:Y:S01]  /*112a0*/  PRMT R157, RZ, 0x7610, R157 ;  /* 0x00007610ff9d7816 */ /* 0x000fe2000000009d */
[----:B------:R0:W-:Y:S04]  /*112b0*/  STS.U8 [R7+UR5+0x680], R156 ;  /* 0x0006809c07007988 */ /* 0x0001e80008000005 */
[----:B------:R1:W-:Y:S01]  /*112c0*/  STL.64 [R1+0x1238], R150 ;  /* 0x0012389601007387 */ /* 0x0003e20000100a00 */
[----:B0-----:R-:W-:Y:S01]  /*112d0*/  PRMT R156, RZ, 0x7610, R156 ;  /* 0x00007610ff9c7816 */ /* 0x001fe2000000009c */
[----:B-1----:R-:W-:-:S02]  /*112e0*/  IMAD.MOV.U32 R150, RZ, RZ, R217 ;  /* 0x000000ffff967224 */ /* 0x002fc400078e00d9 */
[----:B------:R-:W4:Y:S04]  /*112f0*/  LDL.LU R217, [R1+0x12d0] ;  /* 0x0012d00001d97983 */ /* 0x000f280000300800 */
[----:B------:R-:W4:Y:S04]  /*11300*/  LDL.LU R151, [R1+0x600] ;  /* 0x0006000001977983 */ /* 0x000f280000300800 */
[----:B------:R0:W-:Y:S01]  /*11310*/  STL.64 [R1+0x1230], R148 ;  /* 0x0012309401007387 */ /* 0x0001e20000100a00 */
[----:B------:R-:W-:Y:S01]  /*11320*/  PRMT R155, RZ, 0x7610, R155 ;  /* 0x00007610ff9b7816 */ /* 0x000fe2000000009b */
[----:B0-----:R-:W-:-:S02]  /*11330*/  IMAD.MOV.U32 R148, RZ, RZ, R216 ;  /* 0x000000ffff947224 */ /* 0x001fc400078e00d8 */
[----:B------:R-:W4:Y:S04]  /*11340*/  LDL.LU R216, [R1+0x12cc] ;  /* 0x0012cc0001d87983 */ /* 0x000f280000300800 */
[----:B------:R-:W4:Y:S04]  /*11350*/  LDL.LU R149, [R1+0x610] ;  /* 0x0006100001957983 */ /* 0x000f280000300800 */
[----:B------:R-:W-:Y:S01]  /*11360*/  STS.U8 [R7+UR5+0x980], R191 ;  /* 0x000980bf07007988 */ /* 0x000fe20008000005 */
[----:B--2---:R-:W-:-:S05]  /*11370*/  IMAD.X R9, R197, 0x1, R195, P1 ;  /* 0x00000001c5097824 */ /* 0x004fca00008e06c3 */
[----:B------:R3:W2:Y:S02]  /*11380*/  @!P0 LDG.E.U8 R159, desc[UR32][R8.64] ;  /* 0x00000020089f8981 */ /* 0x0006a4000c1e1100 */
[----:B---3--:R-:W-:-:S05]  /*11390*/  IADD3 R8, P1, R5, R142, RZ ;  /* 0x0000008e05087210 */ /* 0x008fca0007f3e0ff */
[----:B------:R-:W-:-:S05]  /*113a0*/  IMAD.X R9, R197, 0x1, R196, P1 ;  /* 0x00000001c5097824 */ /* 0x000fca00008e06c4 */
[----:B------:R4:W3:Y:S02]  /*113b0*/  @!P0 LDG.E.U8 R158, desc[UR32][R8.64] ;  /* 0x00000020089e8981 */ /* 0x0008e4000c1e1100 */
[----:B----4-:R-:W-:-:S05]  /*113c0*/  IADD3 R8, P1, R5, R138, RZ ;  /* 0x0000008a05087210 */ /* 0x010fca0007f3e0ff */
[----:B------:R-:W-:-:S05]  /*113d0*/  IMAD.X R9, R197, 0x1, R193, P1 ;  /* 0x00000001c5097824 */ /* 0x000fca00008e06c1 */
[----:B------:R0:W4:Y:S02]  /*113e0*/  @!P0 LDG.E.U8 R157, desc[UR32][R8.64] ;  /* 0x00000020089d8981 */ /* 0x000124000c1e1100 */
[----:B0-----:R-:W-:-:S05]  /*113f0*/  IADD3 R8, P1, R5, R135, RZ ;  /* 0x0000008705087210 */ /* 0x001fca0007f3e0ff */
[----:B------:R-:W-:Y:S01]  /*11400*/  IMAD.X R9, R197, 0x1, R146, P1 ;  /* 0x00000001c5097824 */ /* 0x000fe200008e0692 */
[----:B------:R0:W-:Y:S04]  /*11410*/  STL.64 [R1+0x1228], R146 ;  /* 0x0012289201007387 */ /* 0x0001e80000100a00 */
[----:B------:R1:W4:Y:S02]  /*11420*/  @!P0 LDG.E.U8 R156, desc[UR32][R8.64] ;  /* 0x00000020089c8981 */ /* 0x000324000c1e1100 */
[----:B-1----:R-:W-:Y:S01]  /*11430*/  IADD3 R8, P1, R5, R199, RZ ;  /* 0x000000c705087210 */ /* 0x002fe20007f3e0ff */
[----:B0-----:R-:W-:Y:S02]  /*11440*/  IMAD.MOV.U32 R146, RZ, RZ, R213 ;  /* 0x000000ffff927224 */ /* 0x001fe400078e00d5 */
[----:B------:R-:W2:Y:S02]  /*11450*/  LDL.LU R213, [R1+0x12c8] ;  /* 0x0012c80001d57983 */ /* 0x000ea40000300800 */
[----:B------:R-:W-:-:S02]  /*11460*/  IMAD.X R9, R197, 0x1, R192, P1 ;  /* 0x00000001c5097824 */ /* 0x000fc400008e06c0 */
[----:B------:R-:W3:Y:S04]  /*11470*/  LDL.LU R147, [R1+0x620] ;  /* 0x0006200001937983 */ /* 0x000ee80000300800 */
[----:B------:R0:W-:Y:S04]  /*11480*/  STL.64 [R1+0x1220], R144 ;  /* 0x0012209001007387 */ /* 0x0001e80000100a00 */
[----:B------:R1:W4:Y:S01]  /*11490*/  @!P0 LDG.E.U8 R155, desc[UR32][R8.64] ;  /* 0x00000020089b8981 */ /* 0x000322000c1e1100 */
[----:B0-----:R-:W-:-:S03]  /*114a0*/  IMAD.MOV.U32 R144, RZ, RZ, R212 ;  /* 0x000000ffff907224 */ /* 0x001fc600078e00d4 */
[----:B------:R-:W4:Y:S01]  /*114b0*/  LDL.LU R212, [R1+0x12c4] ;  /* 0x0012c40001d47983 */ /* 0x000f220000300800 */
[----:B-1----:R-:W-:-:S03]  /*114c0*/  IADD3 R8, P1, R5, R209, RZ ;  /* 0x000000d105087210 */ /* 0x002fc60007f3e0ff */
[----:B------:R-:W2:Y:S04]  /*114d0*/  LDL.LU R145, [R1+0x630] ;  /* 0x0006300001917983 */ /* 0x000ea80000300800 */
[----:B------:R0:W-:Y:S01]  /*114e0*/  STL.64 [R1+0x1218], R142 ;  /* 0x0012188e01007387 */ /* 0x0001e20000100a00 */
[----:B------:R-:W-:Y:S02]  /*114f0*/  IMAD.X R9, R197, 0x1, R139, P1 ;  /* 0x00000001c5097824 */ /* 0x000fe400008e068b */
[----:B0-----:R-:W-:Y:S02]  /*11500*/  IMAD.MOV.U32 R142, RZ, RZ, R209 ;  /* 0x000000ffff8e7224 */ /* 0x001fe400078e00d1 */
[----:B------:R-:W4:Y:S01]  /*11510*/  LDL.LU R209, [R1+0x12c0] ;  /* 0x0012c00001d17983 */ /* 0x000f220000300800 */
[----:B------:R-:W-:-:S03]  /*11520*/  IMAD.MOV.U32 R143, RZ, RZ, R208 ;  /* 0x000000ffff8f7224 */ /* 0x000fc600078e00d0 */
[----:B------:R-:W4:Y:S04]  /*11530*/  LDL.LU R208, [R1+0x12bc] ;  /* 0x0012bc0001d07983 */ /* 0x000f280000300800 */
[----:B------:R0:W-:Y:S02]  /*11540*/  STL.64 [R1+0x1210], R140 ;  /* 0x0012108c01007387 */ /* 0x0001e40000100a00 */
[----:B0-----:R-:W-:Y:S02]  /*11550*/  IMAD.MOV.U32 R140, RZ, RZ, R205 ;  /* 0x000000ffff8c7224 */ /* 0x001fe400078e00cd */
[----:B------:R-:W4:Y:S04]  /*11560*/  LDL.LU R205, [R1+0x12b8] ;  /* 0x0012b80001cd7983 */ /* 0x000f280000300800 */
[----:B------:R-:W4:Y:S04]  /*11570*/  LDL.LU R141, [R1+0x60c] ;  /* 0x00060c00018d7983 */ /* 0x000f280000300800 */
[----:B------:R0:W-:Y:S02]  /*11580*/  STL.64 [R1+0x1208], R138 ;  /* 0x0012088a01007387 */ /* 0x0001e40000100a00 */
[----:B0-----:R-:W-:-:S02]  /*11590*/  IMAD.MOV.U32 R139, RZ, RZ, R204 ;  /* 0x000000ffff8b7224 */ /* 0x001fc400078e00cc */
[----:B------:R-:W4:Y:S01]  /*115a0*/  LDL.LU R204, [R1+0x12b4] ;  /* 0x0012b40001cc7983 */ /* 0x000f220000300800 */
[----:B------:R-:W-:-:S03]  /*115b0*/  IMAD.MOV.U32 R138, RZ, RZ, R199 ;  /* 0x000000ffff8a7224 */ /* 0x000fc600078e00c7 */
[----:B------:R-:W4:Y:S04]  /*115c0*/  LDL.LU R199, [R1+0x12b0] ;  /* 0x0012b00001c77983 */ /* 0x000f280000300800 */
[----:B------:R-:W-:Y:S04]  /*115d0*/  STL.64 [R1+0x1200], R136 ;  /* 0x0012008801007387 */ /* 0x000fe80000100a00 */
        /* <DEDUP_REMOVED lines=56> */
[----:B------:R-:W4:Y:S04]  /*11960*/  LDL.LU R191, [R1+0x61c] ;  /* 0x00061c0001bf7983 */ /* 0x000f280000300800 */
[----:B------:R0:W-:Y:S02]  /*11970*/  STS.U8 [R7+UR5+0x880], R154 ;  /* 0x0008809a07007988 */ /* 0x0001e40008000005 */
[----:B0-----:R-:W-:-:S06]  /*11980*/  PRMT R154, RZ, 0x7610, R154 ;  /* 0x00007610ff9a7816 */ /* 0x001fcc000000009a */
[----:B------:R2:W4:Y:S01]  /*11990*/  @!P0 LDG.E.U8 R154, desc[UR32][R8.64] ;  /* 0x00000020089a8981 */ /* 0x000522000c1e1100 */
[----:B------:R-:W-:Y:S02]  /*119a0*/  PRMT R153, RZ, 0x7610, R153 ;  /* 0x00007610ff997816 */ /* 0x000fe40000000099 */
[----:B--2---:R-:W-:-:S05]  /*119b0*/  IADD3 R8, P1, R5, R145, RZ ;  /* 0x0000009105087210 */ /* 0x004fca0007f3e0ff */
[----:B------:R-:W-:-:S05]  /*119c0*/  IMAD.X R9, R197, 0x1, R194, P1 ;  /* 0x00000001c5097824 */ /* 0x000fca00008e06c2 */
[----:B------:R3:W2:Y:S01]  /*119d0*/  @!P0 LDG.E.U8 R153, desc[UR32][R8.64] ;  /* 0x0000002008998981 */ /* 0x0006a2000c1e1100 */
[----:B------:R-:W-:Y:S02]  /*119e0*/  PRMT R152, RZ, 0x7610, R152 ;  /* 0x00007610ff987816 */ /* 0x000fe40000000098 */
[----:B---3--:R-:W-:Y:S02]  /*119f0*/  IADD3 R8, P1, R5, R147, RZ ;  /* 0x0000009305087210 */ /* 0x008fe40007f3e0ff */
[----:B------:R-:W-:Y:S02]  /*11a00*/  PRMT R23, RZ, 0x7610, R23 ;  /* 0x00007610ff177816 */ /* 0x000fe40000000017 */
[----:B------:R-:W-:Y:S02]  /*11a10*/  PRMT R22, RZ, 0x7610, R22 ;  /* 0x00007610ff167816 */ /* 0x000fe40000000016 */
[----:B------:R-:W-:Y:S02]  /*11a20*/  PRMT R21, RZ, 0x7610, R21 ;  /* 0x00007610ff157816 */ /* 0x000fe40000000015 */
[----:B------:R-:W-:-:S02]  /*11a30*/  PRMT R20, RZ, 0x7610, R20 ;  /* 0x00007610ff147816 */ /* 0x000fc40000000014 */
[----:B------:R-:W-:Y:S02]  /*11a40*/  PRMT R19, RZ, 0x7610, R19 ;  /* 0x00007610ff137816 */ /* 0x000fe40000000013 */
[----:B------:R-:W-:Y:S02]  /*11a50*/  PRMT R18, RZ, 0x7610, R18 ;  /* 0x00007610ff127816 */ /* 0x000fe40000000012 */
[----:B------:R-:W-:Y:S02]  /*11a60*/  PRMT R17, RZ, 0x7610, R17 ;  /* 0x00007610ff117816 */ /* 0x000fe40000000011 */
[----:B------:R-:W-:Y:S02]  /*11a70*/  PRMT R16, RZ, 0x7610, R16 ;  /* 0x00007610ff107816 */ /* 0x000fe40000000010 */
[----:B------:R-:W-:Y:S02]  /*11a80*/  PRMT R15, RZ, 0x7610, R15 ;  /* 0x00007610ff0f7816 */ /* 0x000fe4000000000f */
[----:B------:R-:W-:-:S02]  /*11a90*/  PRMT R14, RZ, 0x7610, R14 ;  /* 0x00007610ff0e7816 */ /* 0x000fc4000000000e */
[----:B------:R-:W-:Y:S02]  /*11aa0*/  PRMT R13, RZ, 0x7610, R13 ;  /* 0x00007610ff0d7816 */ /* 0x000fe4000000000d */
[----:B------:R-:W-:Y:S01]  /*11ab0*/  PRMT R12, RZ, 0x7610, R12 ;  /* 0x00007610ff0c7816 */ /* 0x000fe2000000000c */
[----:B------:R-:W-:Y:S01]  /*11ac0*/  STL.64 [R1+0x12a8], R150 ;  /* 0x0012a89601007387 */ /* 0x000fe20000100a00 */
[----:B------:R-:W-:-:S03]  /*11ad0*/  PRMT R11, RZ, 0x7610, R11 ;  /* 0x00007610ff0b7816 */ /* 0x000fc6000000000b */
[----:B------:R-:W-:Y:S04]  /*11ae0*/  STL.64 [R1+0x12a0], R148 ;  /* 0x0012a09401007387 */ /* 0x000fe80000100a00 */
[----:B------:R-:W-:Y:S04]  /*11af0*/  STL.64 [R1+0x1298], R146 ;  /* 0x0012989201007387 */ /* 0x000fe80000100a00 */
[----:B------:R-:W-:Y:S04]  /*11b00*/  STL.64 [R1+0x1290], R144 ;  /* 0x0012909001007387 */ /* 0x000fe80000100a00 */
[----:B------:R-:W-:Y:S04]  /*11b10*/  STL.64 [R1+0x1288], R142 ;  /* 0x0012888e01007387 */ /* 0x000fe80000100a00 */
[----:B----4-:R-:W-:Y:S04]  /*11b20*/  STL.64 [R1+0x1280], R140 ;  /* 0x0012808c01007387 */ /* 0x010fe80000100a00 */
[----:B------:R0:W-:Y:S04]  /*11b30*/  STL.64 [R1+0x1278], R138 ;  /* 0x0012788a01007387 */ /* 0x0001e80000100a00 */
[----:B------:R-:W3:Y:S04]  /*11b40*/  LDL.LU.64 R24, [R1+0x400] ;  /* 0x0004000001187983 */ /* 0x000ee80000300a00 */
[----:B------:R-:W3:Y:S04]  /*11b50*/  LDL.LU.64 R26, [R1+0x408] ;  /* 0x00040800011a7983 */ /* 0x000ee80000300a00 */
[----:B------:R-:W3:Y:S04]  /*11b60*/  LDL.LU.64 R28, [R1+0x410] ;  /* 0x00041000011c7983 */ /* 0x000ee80000300a00 */
[----:B------:R-:W3:Y:S04]  /*11b70*/  LDL.LU.64 R30, [R1+0x418] ;  /* 0x00041800011e7983 */ /* 0x000ee80000300a00 */
[----:B------:R-:W3:Y:S01]  /*11b80*/  LDL.LU.64 R32, [R1+0x420] ;  /* 0x0004200001207983 */ /* 0x000ee20000300a00 */
[----:B------:R-:W-:-:S03]  /*11b90*/  PRMT R10, RZ, 0x7610, R10 ;  /* 0x00007610ff0a7816 */ /* 0x000fc6000000000a */
[----:B------:R-:W3:Y:S04]  /*11ba0*/  LDL.LU.64 R34, [R1+0x428] ;  /* 0x0004280001227983 */ /* 0x000ee80000300a00 */
        /* <DEDUP_REMOVED lines=43> */
[----:B------:R-:W3:Y:S01]  /*11e60*/  LDL.LU.64 R122, [R1+0x588] ;  /* 0x00058800017a7983 */ /* 0x000ee20000300a00 */
[----:B------:R-:W-:-:S03]  /*11e70*/  IMAD.X R9, R197, 0x1, R191, P1 ;  /* 0x00000001c5097824 */ /* 0x000fc600008e06bf */
[----:B------:R-:W3:Y:S04]  /*11e80*/  LDL.LU.64 R124, [R1+0x590] ;  /* 0x00059000017c7983 */ /* 0x000ee80000300a00 */
[----:B------:R1:W4:Y:S04]  /*11e90*/  @!P0 LDG.E.U8 R152, desc[UR32][R8.64] ;  /* 0x0000002008988981 */ /* 0x000328000c1e1100 */
[----:B------:R-:W3:Y:S04]  /*11ea0*/  LDL.LU.64 R126, [R1+0x598] ;  /* 0x00059800017e7983 */ /* 0x000ee80000300a00 */
[----:B------:R-:W3:Y:S01]  /*11eb0*/  LDL.LU.64 R128, [R1+0x5a0] ;  /* 0x0005a00001807983 */ /* 0x000ee20000300a00 */
[----:B-1----:R-:W-:-:S03]  /*11ec0*/  IADD3 R8, P1, R5, R149, RZ ;  /* 0x0000009505087210 */ /* 0x002fc60007f3e0ff */
[----:B------:R-:W3:Y:S02]  /*11ed0*/  LDL.LU.64 R130, [R1+0x5a8] ;  /* 0x0005a80001827983 */ /* 0x000ee40000300a00 */
[----:B------:R-:W-:Y:S02]  /*11ee0*/  IMAD.X R9, R197, 0x1, R141, P1 ;  /* 0x00000001c5097824 */ /* 0x000fe400008e068d */
[----:B------:R-:W3:Y:S04]  /*11ef0*/  LDL.LU.64 R132, [R1+0x5b0] ;  /* 0x0005b00001847983 */ /* 0x000ee80000300a00 */
[----:B------:R1:W3:Y:S04]  /*11f00*/  @!P0 LDG.E.U8 R23, desc[UR32][R8.64] ;  /* 0x0000002008178981 */ /* 0x0002e8000c1e1100 */
[----:B------:R-:W3:Y:S04]  /*11f10*/  LDL.LU.64 R134, [R1+0x5b8] ;  /* 0x0005b80001867983 */ /* 0x000ee80000300a00 */
[----:B------:R-:W3:Y:S01]  /*11f20*/  LDL.LU.64 R136, [R1+0x5c0] ;  /* 0x0005c00001887983 */ /* 0x000ee20000300a00 */
[----:B-1----:R-:W-:-:S03]  /*11f30*/  IADD3 R8, P1, R5, R151, RZ ;  /* 0x0000009705087210 */ /* 0x002fc60007f3e0ff */
[----:B0-----:R-:W3:Y:S02]  /*11f40*/  LDL.LU.64 R138, [R1+0x5c8] ;  /* 0x0005c800018a7983 */ /* 0x001ee40000300a00 */
[----:B------:R-:W-:Y:S02]  /*11f50*/  IMAD.X R9, R197, 0x1, R252, P1 ;  /* 0x00000001c5097824 */ /* 0x000fe400008e06fc */
[----:B------:R-:W3:Y:S04]  /*11f60*/  LDL.LU.64 R140, [R1+0x5d0] ;  /* 0x0005d000018c7983 */ /* 0x000ee80000300a00 */
[----:B------:R0:W3:Y:S04]  /*11f70*/  @!P0 LDG.E.U8 R22, desc[UR32][R8.64] ;  /* 0x0000002008168981 */ /* 0x0000e8000c1e1100 */
[----:B------:R-:W3:Y:S04]  /*11f80*/  LDL.LU.64 R142, [R1+0x5d8] ;  /* 0x0005d800018e7983 */ /* 0x000ee80000300a00 */
[----:B------:R-:W3:Y:S01]  /*11f90*/  LDL.LU.64 R144, [R1+0x5e0] ;  /* 0x0005e00001907983 */ /* 0x000ee20000300a00 */
[----:B0-----:R-:W-:-:S03]  /*11fa0*/  IADD3 R8, P1, R5, R249, RZ ;  /* 0x000000f905087210 */ /* 0x001fc60007f3e0ff */
[----:B------:R-:W3:Y:S02]  /*11fb0*/  LDL.LU.64 R146, [R1+0x5e8] ;  /* 0x0005e80001927983 */ /* 0x000ee40000300a00 */
[----:B------:R-:W-:Y:S02]  /*11fc0*/  IMAD.X R9, R197, 0x1, R248, P1 ;  /* 0x00000001c5097824 */ /* 0x000fe400008e06f8 */
[----:B------:R-:W3:Y:S04]  /*11fd0*/  LDL.LU.64 R148, [R1+0x5f0] ;  /* 0x0005f00001947983 */ /* 0x000ee80000300a00 */
[----:B------:R0:W3:Y:S04]  /*11fe0*/  @!P0 LDG.E.U8 R21, desc[UR32][R8.64] ;  /* 0x0000002008158981 */ /* 0x0000e8000c1e1100 */
[----:B------:R-:W3:Y:S01]  /*11ff0*/  LDL.LU.64 R150, [R1+0x5f8] ;  /* 0x0005f80001967983 */ /* 0x000ee20000300a00 */
[----:B0-----:R-:W-:-:S05]  /*12000*/  IADD3 R8, P1, R5, R245, RZ ;  /* 0x000000f505087210 */ /* 0x001fca0007f3e0ff */
[----:B------:R-:W-:-:S05]  /*12010*/  IMAD.X R9, R197, 0x1, R244, P1 ;  /* 0x00000001c5097824 */ /* 0x000fca00008e06f4 */
[----:B------:R0:W3:Y:S02]  /*12020*/  @!P0 LDG.E.U8 R20, desc[UR32][R8.64] ;  /* 0x0000002008148981 */ /* 0x0000e4000c1e1100 */
        /* <DEDUP_REMOVED lines=29> */
[----:B------:R-:W3:Y:S04]  /*12200*/  @!P0 LDG.E.U8 R10, desc[UR32][R8.64] ;  /* 0x00000020080a8981 */ /* 0x000ee8000c1e1100 */
        /* <DEDUP_REMOVED lines=38> */
[----:B--2---:R-:W-:Y:S04]  /*12470*/  STS.U8 [R7+UR5+0x2f80], R153 ;  /* 0x002f809907007988 */ /* 0x004fe80008000005 */
[----:B----4-:R-:W-:Y:S04]  /*12480*/  STS.U8 [R7+UR5+0x3080], R152 ;  /* 0x0030809807007988 */ /* 0x010fe80008000005 */
[----:B---3--:R-:W-:Y:S04]  /*12490*/  STS.U8 [R7+UR5+0x3180], R23 ;  /* 0x0031801707007988 */ /* 0x008fe80008000005 */
        /* <DEDUP_REMOVED lines=13> */
[----:B------:R0:W-:Y:S06]  /*12570*/  MEMBAR.ALL.CTA ;  /* 0x0000000000007992 */ /* 0x0001ec0000008000 */
[----:B0-----:R-:W0:Y:S02]  /*12580*/  FENCE.VIEW.ASYNC.S ;  /* 0x00000000000073c6 */ /* 0x001e240000000000 */
[----:B0-----:R-:W-:Y:S06]  /*12590*/  BAR.SYNC.DEFER_BLOCKING 0x0 ;  /* 0x0000000000007b1d */ /* 0x001fec0000010000 */
[----:B------:R-:W-:-:S06]  /*125a0*/  WARPGROUP.ARRIVE ;  /* 0x00000000000079c5 */ /* 0x000fcc0000000000 */
[----:B------:R-:W-:Y:S03]  /*125b0*/  QGMMA.64x256x32.F32.E5M2.E5M2 R24, gdesc[UR12], R24, gsb0 ;  /* 0x03e000000c1879f3 */ /* 0x000fe60008003818 */
[----:B------:R-:W-:Y:S02]  /*125c0*/  WARPGROUP.DEPBAR.LE gsb0, 0x0 ;  /* 0x00008000000079c5 */ /* 0x000fe40000010000 */
        /* <DEDUP_REMOVED lines=63> */
[----:B------:R0:W-:Y:S04]  /*129c0*/  STL.64 [R1+0x5f8], R150 ;  /* 0x0005f89601007387 */ /* 0x0001e80000100a00 */
[----:B0-----:R-:W2:Y:S04]  /*129d0*/  LDL.LU.64 R150, [R1+0x12a8] ;  /* 0x0012a80001967983 */ /* 0x001ea80000300a00 */
[----:B------:R-:W3:Y:S04]  /*129e0*/  LDL.LU.64 R148, [R1+0x12a0] ;  /* 0x0012a00001947983 */ /* 0x000ee80000300a00 */
[----:B------:R-:W4:Y:S04]  /*129f0*/  LDL.LU.64 R146, [R1+0x1298] ;  /* 0x0012980001927983 */ /* 0x000f280000300a00 */
[----:B------:R-:W4:Y:S04]  /*12a00*/  LDL.LU.64 R144, [R1+0x1290] ;  /* 0x0012900001907983 */ /* 0x000f280000300a00 */
[----:B------:R-:W4:Y:S04]  /*12a10*/  LDL.LU.64 R142, [R1+0x1288] ;  /* 0x00128800018e7983 */ /* 0x000f280000300a00 */
[----:B------:R-:W4:Y:S04]  /*12a20*/  LDL.LU.64 R140, [R1+0x1280] ;  /* 0x00128000018c7983 */ /* 0x000f280000300a00 */
[----:B------:R-:W4:Y:S04]  /*12a30*/  LDL.LU.64 R138, [R1+0x1278] ;  /* 0x00127800018a7983 */ /* 0x000f280000300a00 */
[----:B--2---:R-:W-:Y:S04]  /*12a40*/  STL.64 [R1+0x1270], R150 ;  /* 0x0012709601007387 */ /* 0x004fe80000100a00 */
[----:B---3--:R-:W-:Y:S04]  /*12a50*/  STL.64 [R1+0x1268], R148 ;  /* 0x0012689401007387 */ /* 0x008fe80000100a00 */
[----:B----4-:R-:W-:Y:S04]  /*12a60*/  STL.64 [R1+0x1260], R146 ;  /* 0x0012609201007387 */ /* 0x010fe80000100a00 */
[----:B------:R-:W-:Y:S04]  /*12a70*/  STL.64 [R1+0x1258], R144 ;  /* 0x0012589001007387 */ /* 0x000fe80000100a00 */
[----:B------:R-:W-:Y:S04]  /*12a80*/  STL.64 [R1+0x1250], R142 ;  /* 0x0012508e01007387 */ /* 0x000fe80000100a00 */
[----:B------:R-:W-:Y:S04]  /*12a90*/  STL.64 [R1+0x1248], R140 ;  /* 0x0012488c01007387 */ /* 0x000fe80000100a00 */
[----:B------:R0:W-:Y:S04]  /*12aa0*/  STL.64 [R1+0x1240], R138 ;  /* 0x0012408a01007387 */ /* 0x0001e80000100a00 */
[----:B------:R-:W2:Y:S04]  /*12ab0*/  LDL.LU.64 R24, [R1+0x200] ;  /* 0x0002000001187983 */ /* 0x000ea80000300a00 */
        /* <DEDUP_REMOVED lines=56> */
[----:B0-----:R-:W2:Y:S04]  /*12e40*/  LDL.LU.64 R138, [R1+0x3c8] ;  /* 0x0003c800018a7983 */ /* 0x001ea80000300a00 */
[----:B------:R-:W2:Y:S04]  /*12e50*/  LDL.LU.64 R140, [R1+0x3d0] ;  /* 0x0003d000018c7983 */ /* 0x000ea80000300a00 */
[----:B------:R-:W2:Y:S04]  /*12e60*/  LDL.LU.64 R142, [R1+0x3d8] ;  /* 0x0003d800018e7983 */ /* 0x000ea80000300a00 */
[----:B------:R-:W2:Y:S04]  /*12e70*/  LDL.LU.64 R144, [R1+0x3e0] ;  /* 0x0003e00001907983 */ /* 0x000ea80000300a00 */
[----:B------:R-:W2:Y:S04]  /*12e80*/  LDL.LU.64 R146, [R1+0x3e8] ;  /* 0x0003e80001927983 */ /* 0x000ea80000300a00 */
[----:B------:R-:W2:Y:S04]  /*12e90*/  LDL.LU.64 R148, [R1+0x3f0] ;  /* 0x0003f00001947983 */ /* 0x000ea80000300a00 */
[----:B------:R-:W2:Y:S01]  /*12ea0*/  LDL.LU.64 R150, [R1+0x3f8] ;  /* 0x0003f80001967983 */ /* 0x000ea20000300a00 */
[----:B------:R-:W-:Y:S01]  /*12eb0*/  UMOV UR8, UR12 ;  /* 0x0000000c00087c82 */ /* 0x000fe20008000000 */
[----:B------:R-:W-:Y:S01]  /*12ec0*/  UMOV UR9, UR13 ;  /* 0x0000000d00097c82 */ /* 0x000fe20008000000 */
[----:B--2---:R-:W-:-:S06]  /*12ed0*/  WARPGROUP.ARRIVE ;  /* 0x00000000000079c5 */ /* 0x004fcc0000000000 */
        /* <DEDUP_REMOVED lines=73> */
[----:B------:R-:W4:Y:S04]  /*13370*/  LDL.LU.64 R24, [R1] ;  /* 0x0000000001187983 */ /* 0x000f280000300a00 */
[----:B------:R-:W4:Y:S04]  /*13380*/  LDL.LU.64 R26, [R1+0x8] ;  /* 0x00000800011a7983 */ /* 0x000f280000300a00 */
        /* <DEDUP_REMOVED lines=54> */
[----:B------:R-:W4:Y:S01]  /*136f0*/  LDL.LU.64 R136, [R1+0x1c0] ;  /* 0x0001c00001887983 */ /* 0x000f220000300a00 */
[----:B--2---:R-:W-:-:S02]  /*13700*/  IMAD.MOV.U32 R178, RZ, RZ, R150 ;  /* 0x000000ffffb27224 */ /* 0x004fc400078e0096 */
[----:B------:R-:W-:Y:S02]  /*13710*/  IMAD.MOV.U32 R177, RZ, RZ, R151 ;  /* 0x000000ffffb17224 */ /* 0x000fe400078e0097 */
[----:B---3--:R-:W-:Y:S02]  /*13720*/  IMAD.MOV.U32 R180, RZ, RZ, R148 ;  /* 0x000000ffffb47224 */ /* 0x008fe400078e0094 */
[----:B------:R-:W-:Y:S02]  /*13730*/  IMAD.MOV.U32 R179, RZ, RZ, R149 ;  /* 0x000000ffffb37224 */ /* 0x000fe400078e0095 */
[----:B----4-:R-:W-:Y:S02]  /*13740*/  IMAD.MOV.U32 R182, RZ, RZ, R146 ;  /* 0x000000ffffb67224 */ /* 0x010fe400078e0092 */
[----:B------:R-:W-:Y:S02]  /*13750*/  IMAD.MOV.U32 R181, RZ, RZ, R147 ;  /* 0x000000ffffb57224 */ /* 0x000fe400078e0093 */
[----:B------:R-:W-:-:S02]  /*13760*/  IMAD.MOV.U32 R184, RZ, RZ, R144 ;  /* 0x000000ffffb87224 */ /* 0x000fc400078e0090 */
[----:B------:R-:W-:Y:S02]  /*13770*/  IMAD.MOV.U32 R183, RZ, RZ, R145 ;  /* 0x000000ffffb77224 */ /* 0x000fe400078e0091 */
[----:B------:R-:W-:Y:S02]  /*13780*/  IMAD.MOV.U32 R186, RZ, RZ, R142 ;  /* 0x000000ffffba7224 */ /* 0x000fe400078e008e */
[----:B------:R-:W-:Y:S02]  /*13790*/  IMAD.MOV.U32 R185, RZ, RZ, R143 ;  /* 0x000000ffffb97224 */ /* 0x000fe400078e008f */
[----:B------:R-:W-:Y:S02]  /*137a0*/  IMAD.MOV.U32 R188, RZ, RZ, R140 ;  /* 0x000000ffffbc7224 */ /* 0x000fe400078e008c */
[----:B------:R-:W-:Y:S02]  /*137b0*/  IMAD.MOV.U32 R187, RZ, RZ, R141 ;  /* 0x000000ffffbb7224 */ /* 0x000fe400078e008d */
[----:B------:R-:W-:-:S02]  /*137c0*/  IMAD.MOV.U32 R190, RZ, RZ, R138 ;  /* 0x000000ffffbe7224 */ /* 0x000fc400078e008a */
[----:B------:R-:W-:Y:S02]  /*137d0*/  IMAD.MOV.U32 R189, RZ, RZ, R139 ;  /* 0x000000ffffbd7224 */ /* 0x000fe400078e008b */
[----:B------:R-:W2:Y:S04]  /*137e0*/  LDL.LU.64 R138, [R1+0x1c8] ;  /* 0x0001c800018a7983 */ /* 0x000ea80000300a00 */
        /* <DEDUP_REMOVED lines=8> */
[----:B------:R-:W-:-:S02]  /*13870*/  IADD3 R201, P1, R201, UR24, RZ ;  /* 0x00000018c9c97c10 */ /* 0x000fc4000ff3e0ff */
[----:B------:R-:W-:Y:S02]  /*13880*/  IADD3 R203, P2, R203, UR24, RZ ;  /* 0x00000018cbcb7c10 */ /* 0x000fe4000ff5e0ff */
[----:B------:R-:W-:Y:S02]  /*13890*/  IADD3 R205, P3, R205, UR24, RZ ;  /* 0x00000018cdcd7c10 */ /* 0x000fe4000ff7e0ff */
[----:B------:R-:W-:Y:S02]  /*138a0*/  IADD3 R207, P4, R207, UR24, RZ ;  /* 0x00000018cfcf7c10 */ /* 0x000fe4000ff9e0ff */
[----:B------:R-:W-:Y:S02]  /*138b0*/  IADD3 R211, P6, R211, UR24, RZ ;  /* 0x00000018d3d37c10 */ /* 0x000fe4000ffde0ff */
[----:B------:R-:W-:Y:S02]  /*138c0*/  IADD3 R209, P5, R209, UR24, RZ ;  /* 0x00000018d1d17c10 */ /* 0x000fe4000ffbe0ff */
[----:B------:R-:W-:-:S02]  /*138d0*/  IADD3 R213, P0, R213, UR24, RZ ;  /* 0x00000018d5d57c10 */ /* 0x000fc4000ff1e0ff */
[----:B------:R-:W-:Y:S02]  /*138e0*/  IADD3.X R200, R200, UR25, RZ, P1, !PT ;  /* 0x00000019c8c87c10 */ /* 0x000fe40008ffe4ff */
[----:B------:R-:W-:Y:S02]  /*138f0*/  IADD3 R215, P1, R215, UR24, RZ ;  /* 0x00000018d7d77c10 */ /* 0x000fe4000ff3e0ff */
[----:B------:R-:W-:Y:S02]  /*13900*/  IADD3.X R202, R202, UR25, RZ, P2, !PT ;  /* 0x00000019caca7c10 */ /* 0x000fe400097fe4ff */
[----:B------:R-:W-:Y:S02]  /*13910*/  IADD3 R217, P2, R217, UR24, RZ ;  /* 0x00000018d9d97c10 */ /* 0x000fe4000ff5e0ff */
[----:B------:R-:W-:Y:S02]  /*13920*/  IADD3.X R204, R204, UR25, RZ, P3, !PT ;  /* 0x00000019cccc7c10 */ /* 0x000fe40009ffe4ff */
[----:B------:R-:W-:-:S02]  /*13930*/  IADD3 R219, P3, R219, UR24, RZ ;  /* 0x00000018dbdb7c10 */ /* 0x000fc4000ff7e0ff */
[----:B------:R-:W-:Y:S02]  /*13940*/  IADD3.X R206, R206, UR25, RZ, P4, !PT ;  /* 0x00000019cece7c10 */ /* 0x000fe4000a7fe4ff */
[----:B------:R-:W-:Y:S02]  /*13950*/  IADD3.X R210, R210, UR25, RZ, P6, !PT ;  /* 0x00000019d2d27c10 */ /* 0x000fe4000b7fe4ff */
[----:B------:R-:W-:Y:S02]  /*13960*/  IADD3 R221, P4, R221, UR24, RZ ;  /* 0x00000018dddd7c10 */ /* 0x000fe4000ff9e0ff */
[----:B------:R-:W-:Y:S02]  /*13970*/  IADD3.X R208, R208, UR25, RZ, P5, !PT ;  /* 0x00000019d0d07c10 */ /* 0x000fe4000affe4ff */
[----:B------:R-:W-:Y:S02]  /*13980*/  IADD3 R225, P6, R225, UR24, RZ ;  /* 0x00000018e1e17c10 */ /* 0x000fe4000ffde0ff */
[----:B------:R-:W-:-:S02]  /*13990*/  IADD3.X R212, R212, UR25, RZ, P0, !PT ;  /* 0x00000019d4d47c10 */ /* 0x000fc400087fe4ff */
[----:B------:R-:W-:Y:S02]  /*139a0*/  IADD3 R223, P5, R223, UR24, RZ ;  /* 0x00000018dfdf7c10 */ /* 0x000fe4000ffbe0ff */
[----:B------:R-:W-:Y:S02]  /*139b0*/  IADD3 R227, P0, R227, UR24, RZ ;  /* 0x00000018e3e37c10 */ /* 0x000fe4000ff1e0ff */
[----:B------:R-:W-:Y:S02]  /*139c0*/  IADD3.X R214, R214, UR25, RZ, P1, !PT ;  /* 0x00000019d6d67c10 */ /* 0x000fe40008ffe4ff */
[----:B------:R-:W-:Y:S02]  /*139d0*/  IADD3 R229, P1, R229, UR24, RZ ;  /* 0x00000018e5e57c10 */ /* 0x000fe4000ff3e0ff */
[----:B------:R-:W-:Y:S02]  /*139e0*/  IADD3.X R216, R216, UR25, RZ, P2, !PT ;  /* 0x00000019d8d87c10 */ /* 0x000fe400097fe4ff */
[----:B------:R-:W-:-:S02]  /*139f0*/  IADD3 R231, P2, R231, UR24, RZ ;  /* 0x00000018e7e77c10 */ /* 0x000fc4000ff5e0ff */
[----:B------:R-:W-:Y:S02]  /*13a00*/  IADD3.X R218, R218, UR25, RZ, P3, !PT ;  /* 0x00000019dada7c10 */ /* 0x000fe40009ffe4ff */
[----:B------:R-:W-:Y:S02]  /*13a10*/  IADD3 R233, P3, R233, UR24, RZ ;  /* 0x00000018e9e97c10 */ /* 0x000fe4000ff7e0ff */
[----:B------:R-:W-:Y:S02]  /*13a20*/  IADD3.X R220, R220, UR25, RZ, P4, !PT ;  /* 0x00000019dcdc7c10 */ /* 0x000fe4000a7fe4ff */
[----:B------:R-:W-:Y:S02]  /*13a30*/  IADD3.X R224, R224, UR25, RZ, P6, !PT ;  /* 0x00000019e0e07c10 */ /* 0x000fe4000b7fe4ff */
[----:B------:R-:W-:Y:S02]  /*13a40*/  IADD3 R235, P4, R235, UR24, RZ ;  /* 0x00000018ebeb7c10 */ /* 0x000fe4000ff9e0ff */
[----:B------:R-:W-:-:S02]  /*13a50*/  IADD3.X R222, R222, UR25, RZ, P5, !PT ;  /* 0x00000019dede7c10 */ /* 0x000fc4000affe4ff */
[----:B------:R-:W-:Y:S02]  /*13a60*/  IADD3 R239, P6, R239, UR24, RZ ;  /* 0x00000018efef7c10 */ /* 0x000fe4000ffde0ff */
[----:B------:R-:W-:Y:S02]  /*13a70*/  IADD3.X R226, R226, UR25, RZ, P0, !PT ;  /* 0x00000019e2e27c10 */ /* 0x000fe400087fe4ff */
[----:B------:R-:W-:Y:S02]  /*13a80*/  IADD3 R237, P5, R237, UR24, RZ ;  /* 0x00000018eded7c10 */ /* 0x000fe4000ffbe0ff */
[----:B------:R-:W-:Y:S02]  /*13a90*/  IADD3 R241, P0, R241, UR24, RZ ;  /* 0x00000018f1f17c10 */ /* 0x000fe4000ff1e0ff */
[----:B------:R-:W-:Y:S02]  /*13aa0*/  IADD3.X R228, R228, UR25, RZ, P1, !PT ;  /* 0x00000019e4e47c10 */ /* 0x000fe40008ffe4ff */
[----:B------:R-:W-:-:S02]  /*13ab0*/  IADD3 R243, P1, R243, UR24, RZ ;  /* 0x00000018f3f37c10 */ /* 0x000fc4000ff3e0ff */
[----:B------:R-:W-:Y:S02]  /*13ac0*/  IADD3.X R230, R230, UR25, RZ, P2, !PT ;  /* 0x00000019e6e67c10 */ /* 0x000fe400097fe4ff */
[----:B------:R-:W-:Y:S02]  /*13ad0*/  IADD3 R245, P2, R245, UR24, RZ ;  /* 0x00000018f5f57c10 */ /* 0x000fe4000ff5e0ff */
[----:B------:R-:W-:Y:S02]  /*13ae0*/  IADD3.X R232, R232, UR25, RZ, P3, !PT ;  /* 0x00000019e8e87c10 */ /* 0x000fe40009ffe4ff */
[----:B------:R-:W-:Y:S02]  /*13af0*/  IADD3 R247, P3, R247, UR24, RZ ;  /* 0x00000018f7f77c10 */ /* 0x000fe4000ff7e0ff */
[----:B------:R-:W-:Y:S02]  /*13b00*/  IADD3.X R234, R234, UR25, RZ, P4, !PT ;  /* 0x00000019eaea7c10 */ /* 0x000fe4000a7fe4ff */
[----:B------:R-:W-:-:S02]  /*13b10*/  IADD3.X R238, R238, UR25, RZ, P6, !PT ;  /* 0x00000019eeee7c10 */ /* 0x000fc4000b7fe4ff */
[----:B------:R-:W-:Y:S02]  /*13b20*/  IADD3 R249, P4, R249, UR24, RZ ;  /* 0x00000018f9f97c10 */ /* 0x000fe4000ff9e0ff */
[----:B------:R-:W-:Y:S02]  /*13b30*/  IADD3.X R236, R236, UR25, RZ, P5, !PT ;  /* 0x00000019ecec7c10 */ /* 0x000fe4000affe4ff */
[----:B------:R-:W-:Y:S02]  /*13b40*/  IADD3 R177, P6, R177, UR24, RZ ;  /* 0x00000018b1b17c10 */ /* 0x000fe4000ffde0ff */
[----:B------:R-:W-:Y:S02]  /*13b50*/  IADD3.X R240, R240, UR25, RZ, P0, !PT ;  /* 0x00000019f0f07c10 */ /* 0x000fe400087fe4ff */
[----:B------:R-:W-:Y:S02]  /*13b60*/  IADD3 R251, P5, R251, UR24, RZ ;  /* 0x00000018fbfb7c10 */ /* 0x000fe4000ffbe0ff */
[----:B------:R-:W-:-:S02]  /*13b70*/  IADD3 R178, P0, R178, UR24, RZ ;  /* 0x00000018b2b27c10 */ /* 0x000fc4000ff1e0ff */
[----:B------:R-:W-:Y:S02]  /*13b80*/  IADD3.X R242, R242, UR25, RZ, P1, !PT ;  /* 0x00000019f2f27c10 */ /* 0x000fe40008ffe4ff */
[----:B------:R-:W-:Y:S02]  /*13b90*/  IADD3 R179, P1, R179, UR24, RZ ;  /* 0x00000018b3b37c10 */ /* 0x000fe4000ff3e0ff */
[----:B------:R-:W-:Y:S02]  /*13ba0*/  IADD3.X R244, R244, UR25, RZ, P2, !PT ;  /* 0x00000019f4f47c10 */ /* 0x000fe400097fe4ff */
[----:B------:R-:W-:Y:S02]  /*13bb0*/  IADD3 R180, P2, R180, UR24, RZ ;  /* 0x00000018b4b47c10 */ /* 0x000fe4000ff5e0ff */
[----:B------:R-:W-:Y:S01]  /*13bc0*/  IADD3.X R246, R246, UR25, RZ, P3, !PT ;  /* 0x00000019f6f67c10 */ /* 0x000fe20009ffe4ff */
[----:B------:R-:W-:Y:S01]  /*13bd0*/  STL [R1+0x600], R177 ;  /* 0x000600b101007387 */ /* 0x000fe20000100800 */
[----:B------:R-:W-:-:S02]  /*13be0*/  IADD3 R181, P3, R181, UR24, RZ ;  /* 0x00000018b5b57c10 */ /* 0x000fc4000ff7e0ff */
[----:B------:R-:W-:Y:S01]  /*13bf0*/  IADD3.X R248, R248, UR25, RZ, P4, !PT ;  /* 0x00000019f8f87c10 */ /* 0x000fe2000a7fe4ff */
[----:B------:R-:W-:Y:S01]  /*13c00*/  STL [R1+0x608], R178 ;  /* 0x000608b201007387 */ /* 0x000fe20000100800 */
[----:B------:R-:W-:Y:S02]  /*13c10*/  IADD3 R182, P4, R182, UR24, RZ ;  /* 0x00000018b6b67c10 */ /* 0x000fe4000ff9e0ff */
[----:B------:R-:W-:Y:S01]  /*13c20*/  IADD3.X R250, R250, UR25, RZ, P5, !PT ;  /* 0x00000019fafa7c10 */ /* 0x000fe2000affe4ff */
[----:B------:R-:W-:Y:S01]  /*13c30*/  STL [R1+0x610], R179 ;  /* 0x000610b301007387 */ /* 0x000fe20000100800 */
        /* <DEDUP_REMOVED lines=8> */
[----:B--2---:R-:W-:-:S06]  /*13cc0*/  WARPGROUP.ARRIVE ;  /* 0x00000000000079c5 */ /* 0x004fcc0000000000 */
[----:B------:R-:W-:Y:S01]  /*13cd0*/  QGMMA.64x256x32.F32.E5M2.E5M2 R24, gdesc[UR16], R24, gsb0 ;  /* 0x03e00000101879f3 */ /* 0x000fe20008003818 */
[----:B------:R-:W-:Y:S01]  /*13ce0*/  STL [R1+0x628], R182 ;  /* 0x000628b601007387 */ /* 0x000fe20000100800 */
[----:B------:R-:W-:-:S03]  /*13cf0*/  IADD3 R188, P1, R188, UR24, RZ ;  /* 0x00000018bcbc7c10 */ /* 0x000fc6000ff3e0ff */
[----:B------:R-:W-:Y:S01]  /*13d00*/  STL [R1+0x630], R183 ;  /* 0x000630b701007387 */ /* 0x000fe20000100800 */
[----:B------:R-:W-:-:S03]  /*13d10*/  IADD3.X R189, R189, UR25, RZ, P2, !PT ;  /* 0x00000019bdbd7c10 */ /* 0x000fc600097fe4ff */
[----:B------:R-:W-:Y:S01]  /*13d20*/  STL [R1+0x638], R184 ;  /* 0x000638b801007387 */ /* 0x000fe20000100800 */
[----:B------:R-:W-:-:S03]  /*13d30*/  IADD3 R190, P2, R190, UR24, RZ ;  /* 0x00000018bebe7c10 */ /* 0x000fc6000ff5e0ff */
[----:B------:R-:W-:Y:S04]  /*13d40*/  STL [R1+0x604], R185 ;  /* 0x000604b901007387 */ /* 0x000fe80000100800 */
[----:B------:R-:W-:Y:S04]  /*13d50*/  STL [R1+0x640], R186 ;  /* 0x000640ba01007387 */ /* 0x000fe80000100800 */
[----:B------:R-:W-:Y:S04]  /*13d60*/  STL [R1+0x60c], R187 ;  /* 0x00060cbb01007387 */ /* 0x000fe80000100800 */
[----:B------:R-:W-:Y:S01]  /*13d70*/  STL [R1+0x648], R188 ;  /* 0x000648bc01007387 */ /* 0x000fe20000100800 */
[----:B------:R-:W-:-:S03]  /*13d80*/  WARPGROUP.DEPBAR.LE gsb0, 0x0 ;  /* 0x00008000000079c5 */ /* 0x000fc60000010000 */
[----:B------:R-:W-:Y:S04]  /*13d90*/  STL.64 [R1], R24 ;  /* 0x0000001801007387 */ /* 0x000fe80000100a00 */
[----:B------:R-:W-:Y:S04]  /*13da0*/  STL [R1+0x614], R189 ;  /* 0x000614bd01007387 */ /* 0x000fe80000100800 */
[----:B------:R-:W-:Y:S04]  /*13db0*/  STL.64 [R1+0x8], R26 ;  /* 0x0000081a01007387 */ /* 0x000fe80000100a00 */
[----:B------:R-:W-:Y:S04]  /*13dc0*/  STL [R1+0x650], R190 ;  /* 0x000650be01007387 */ /* 0x000fe80000100800 */
        /* <DEDUP_REMOVED lines=65> */
[----:B------:R-:W2:Y:S04]  /*141e0*/  LDL.LU.64 R144, [R1+0x1220] ;  /* 0x0012200001907983 */ /* 0x000ea80000300a00 */
[----:B------:R-:W3:Y:S04]  /*141f0*/  LDL.LU.64 R142, [R1+0x1218] ;  /* 0x00121800018e7983 */ /* 0x000ee80000300a00 */
[----:B------:R-:W4:Y:S04]  /*14200*/  LDL.LU.64 R140, [R1+0x1210] ;  /* 0x00121000018c7983 */ /* 0x000f280000300a00 */
[----:B------:R-:W2:Y:S04]  /*14210*/  LDL.LU.64 R138, [R1+0x1208] ;  /* 0x00120800018a7983 */ /* 0x000ea80000300a00 */
[----:B------:R-:W3:Y:S04]  /*14220*/  LDL.LU.64 R136, [R1+0x1200] ;  /* 0x0012000001887983 */ /* 0x000ee80000300a00 */
[----:B------:R-:W4:Y:S04]  /*14230*/  LDL.LU.64 R134, [R1+0x11f8] ;  /* 0x0011f80001867983 */ /* 0x000f280000300a00 */
[----:B------:R-:W2:Y:S04]  /*14240*/  LDL.LU.64 R132, [R1+0x11f0] ;  /* 0x0011f00001847983 */ /* 0x000ea80000300a00 */
        /* <DEDUP_REMOVED lines=45> */
[----:B------:R-:W-:-:S03]  /*14520*/  IADD3.X R191, R191, UR25, RZ, P3, !PT ;  /* 0x00000019bfbf7c10 */ /* 0x000fc60009ffe4ff */
        /* <DEDUP_REMOVED lines=9> */
[----:B------:R-:W-:-:S02]  /*145c0*/  IADD3.X R194, R194, UR25, RZ, P5, !PT ;  /* 0x00000019c2c27c10 */ /* 0x000fc4000affe4ff */
[----:B------:R-:W-:Y:S02]  /*145d0*/  IADD3.X R192, R192, UR25, RZ, P2, !PT ;  /* 0x00000019c0c07c10 */ /* 0x000fe400097fe4ff */
[----:B----4-:R-:W-:Y:S02]  /*145e0*/  IADD3.X R134, R134, UR25, RZ, P4, !PT ;  /* 0x0000001986867c10 */ /* 0x010fe4000a7fe4ff */
[----:B--2---:R-:W-:Y:S02]  /*145f0*/  IADD3 R133, P3, R133, UR24, RZ ;  /* 0x0000001885857c10 */ /* 0x004fe4000ff7e0ff */
[----:B------:R-:W-:-:S03]  /*14600*/  IADD3 R135, P4, R135, UR24, RZ ;  /* 0x0000001887877c10 */ /* 0x000fc6000ff9e0ff */
[----:B------:R0:W-:Y:S01]  /*14610*/  STL [R1+0x658], R133 ;  /* 0x0006588501007387 */ /* 0x0001e20000100800 */
[----:B---3--:R-:W-:Y:S02]  /*14620*/  IADD3 R136, P5, R136, UR24, RZ ;  /* 0x0000001888887c10 */ /* 0x008fe4000ffbe0ff */
[----:B------:R-:W-:Y:S01]  /*14630*/  IADD3.X R137, R137, UR25, RZ, P6, !PT ;  /* 0x0000001989897c10 */ /* 0x000fe2000b7fe4ff */
[----:B0-----:R-:W2:Y:S04]  /*14640*/  LDL.LU R133, [R1+0x1038] ;  /* 0x0010380001857983 */ /* 0x001ea80000300800 */
[----:B------:R-:W-:Y:S04]  /*14650*/  STL [R1+0x61c], R191 ;  /* 0x00061cbf01007387 */ /* 0x000fe80000100800 */
[----:B------:R0:W-:Y:S01]  /*14660*/  STL [R1+0x624], R134 ;  /* 0x0006248601007387 */ /* 0x0001e20000100800 */
[----:B------:R-:W-:-:S03]  /*14670*/  IADD3 R138, P6, R138, UR24, RZ ;  /* 0x000000188a8a7c10 */ /* 0x000fc6000ffde0ff */
[----:B0-----:R-:W2:Y:S04]  /*14680*/  LDL.LU R134, [R1+0x1034] ;  /* 0x0010340001867983 */ /* 0x001ea80000300800 */
[----:B------:R0:W-:Y:S01]  /*14690*/  STL [R1+0x660], R135 ;  /* 0x0006608701007387 */ /* 0x0001e20000100800 */
[----:B------:R-:W-:-:S03]  /*146a0*/  IADD3.X R139, R139, UR25, RZ, P0, !PT ;  /* 0x000000198b8b7c10 */ /* 0x000fc600087fe4ff */
[----:B0-----:R-:W2:Y:S04]  /*146b0*/  LDL.LU R135, [R1+0x1030] ;  /* 0x0010300001877983 */ /* 0x001ea80000300800 */
[----:B------:R-:W3:Y:S04]  /*146c0*/  LDL.LU R183, [R1+0x6b0] ;  /* 0x0006b00001b77983 */ /* 0x000ee80000300800 */
[----:B------:R0:W-:Y:S01]  /*146d0*/  STL [R1+0x62c], R194 ;  /* 0x00062cc201007387 */ /* 0x0001e20000100800 */
[----:B------:R-:W-:Y:S02]  /*146e0*/  IADD3 R140, P0, R140, UR24, RZ ;  /* 0x000000188c8c7c10 */ /* 0x000fe4000ff1e0ff */
[----:B------:R-:W-:Y:S01]  /*146f0*/  IADD3.X R141, R141, UR25, RZ, P1, !PT ;  /* 0x000000198d8d7c10 */ /* 0x000fe20008ffe4ff */
[----:B0-----:R-:W4:Y:S04]  /*14700*/  LDL.LU R194, [R1+0x6b8] ;  /* 0x0006b80001c27983 */ /* 0x001f280000300800 */
[----:B------:R0:W-:Y:S01]  /*14710*/  STL [R1+0x668], R136 ;  /* 0x0006688801007387 */ /* 0x0001e20000100800 */
[----:B------:R-:W-:-:S03]  /*14720*/  IADD3 R142, P1, R142, UR24, RZ ;  /* 0x000000188e8e7c10 */ /* 0x000fc6000ff3e0ff */
[----:B0-----:R-:W2:Y:S04]  /*14730*/  LDL.LU R136, [R1+0x102c] ;  /* 0x00102c0001887983 */ /* 0x001ea80000300800 */
[----:B------:R0:W-:Y:S04]  /*14740*/  STL [R1+0x634], R137 ;  /* 0x0006348901007387 */ /* 0x0001e80000100800 */
[----:B0-----:R-:W2:Y:S04]  /*14750*/  LDL.LU R137, [R1+0x1028] ;  /* 0x0010280001897983 */ /* 0x001ea80000300800 */
[----:B------:R0:W-:Y:S01]  /*14760*/  STL [R1+0x670], R138 ;  /* 0x0006708a01007387 */ /* 0x0001e20000100800 */
[----:B------:R-:W-:-:S03]  /*14770*/  IADD3 R143, P2, R143, UR24, RZ ;  /* 0x000000188f8f7c10 */ /* 0x000fc6000ff5e0ff */
[----:B0-----:R-:W2:Y:S04]  /*14780*/  LDL.LU R138, [R1+0x1024] ;  /* 0x00102400018a7983 */ /* 0x001ea80000300800 */
[----:B------:R-:W2:Y:S04]  /*14790*/  LDL.LU R186, [R1+0x684] ;  /* 0x0006840001ba7983 */ /* 0x000ea80000300800 */
[----:B------:R0:W-:Y:S01]  /*147a0*/  STL [R1+0x63c], R139 ;  /* 0x00063c8b01007387 */ /* 0x0001e20000100800 */
[----:B------:R-:W-:-:S03]  /*147b0*/  IADD3.X R144, R144, UR25, RZ, P3, !PT ;  /* 0x0000001990907c10 */ /* 0x000fc60009ffe4ff */
[----:B0-----:R-:W2:Y:S04]  /*147c0*/  LDL.LU R139, [R1+0x1020] ;  /* 0x00102000018b7983 */ /* 0x001ea80000300800 */
[----:B------:R0:W-:Y:S01]  /*147d0*/  STL [R1+0x678], R140 ;  /* 0x0006788c01007387 */ /* 0x0001e20000100800 */
[----:B------:R-:W-:-:S03]  /*147e0*/  IADD3 R145, P3, R145, UR24, RZ ;  /* 0x0000001891917c10 */ /* 0x000fc6000ff7e0ff */
[----:B0-----:R-:W2:Y:S04]  /*147f0*/  LDL.LU R140, [R1+0x101c] ;  /* 0x00101c00018c7983 */ /* 0x001ea80000300800 */
[----:B------:R0:W-:Y:S01]  /*14800*/  STL [R1+0x644], R141 ;  /* 0x0006448d01007387 */ /* 0x0001e20000100800 */
[----:B------:R-:W-:-:S03]  /*14810*/  IADD3.X R146, R146, UR25, RZ, P4, !PT ;  /* 0x0000001992927c10 */ /* 0x000fc6000a7fe4ff */
[----:B0-----:R-:W2:Y:S04]  /*14820*/  LDL.LU R141, [R1+0x1018] ;  /* 0x00101800018d7983 */ /* 0x001ea80000300800 */
[----:B------:R0:W-:Y:S04]  /*14830*/  STL [R1+0x680], R142 ;  /* 0x0006808e01007387 */ /* 0x0001e80000100800 */
[----:B0-----:R-:W2:Y:S04]  /*14840*/  LDL.LU R142, [R1+0x1014] ;  /* 0x00101400018e7983 */ /* 0x001ea80000300800 */
[----:B------:R-:W2:Y:S04]  /*14850*/  LDL.LU R185, [R1+0x6c8] ;  /* 0x0006c80001b97983 */ /* 0x000ea80000300800 */
[----:B------:R-:W2:Y:S04]  /*14860*/  LDL.LU R187, [R1+0x694] ;  /* 0x0006940001bb7983 */ /* 0x000ea80000300800 */
[----:B------:R-:W-:Y:S04]  /*14870*/  STL [R1+0x64c], R192 ;  /* 0x00064cc001007387 */ /* 0x000fe80000100800 */
[----:B------:R0:W-:Y:S01]  /*14880*/  STL [R1+0x688], R143 ;  /* 0x0006888f01007387 */ /* 0x0001e20000100800 */
[----:B------:R-:W-:-:S03]  /*14890*/  IADD3 R147, P4, R147, UR24, RZ ;  /* 0x0000001893937c10 */ /* 0x000fc6000ff9e0ff */
[----:B0-----:R-:W2:Y:S04]  /*148a0*/  LDL.LU R143, [R1+0x1010] ;  /* 0x00101000018f7983 */ /* 0x001ea80000300800 */
[----:B------:R-:W2:Y:S04]  /*148b0*/  LDL.LU R188, [R1+0x6d0] ;  /* 0x0006d00001bc7983 */ /* 0x000ea80000300800 */
[----:B------:R0:W-:Y:S01]  /*148c0*/  STL [R1+0x654], R144 ;  /* 0x0006549001007387 */ /* 0x0001e20000100800 */
[----:B------:R-:W-:Y:S02]  /*148d0*/  IADD3.X R148, R148, UR25, RZ, P5, !PT ;  /* 0x0000001994947c10 */ /* 0x000fe4000affe4ff */
[----:B------:R-:W-:Y:S01]  /*148e0*/  IADD3 R149, P5, R149, UR24, RZ ;  /* 0x0000001895957c10 */ /* 0x000fe2000ffbe0ff */
[----:B0-----:R-:W2:Y:S04]  /*148f0*/  LDL.LU R144, [R1+0x100c] ;  /* 0x00100c0001907983 */ /* 0x001ea80000300800 */
[----:B------:R0:W-:Y:S04]  /*14900*/  STL [R1+0x690], R145 ;  /* 0x0006909101007387 */ /* 0x0001e80000100800 */
[----:B0-----:R-:W2:Y:S04]  /*14910*/  LDL.LU R145, [R1+0x1008] ;  /* 0x0010080001917983 */ /* 0x001ea80000300800 */
[----:B------:R0:W-:Y:S04]  /*14920*/  STL [R1+0x65c], R146 ;  /* 0x00065c9201007387 */ /* 0x0001e80000100800 */
[----:B0-----:R-:W2:Y:S04]  /*14930*/  LDL.LU R146, [R1+0x1004] ;  /* 0x0010040001927983 */ /* 0x001ea80000300800 */
[----:B------:R-:W2:Y:S04]  /*14940*/  LDL.LU R184, [R1+0x6d8] ;  /* 0x0006d80001b87983 */ /* 0x000ea80000300800 */
[----:B------:R-:W2:Y:S04]  /*14950*/  LDL.LU R189, [R1+0x6a4] ;  /* 0x0006a40001bd7983 */ /* 0x000ea80000300800 */
[----:B------:R-:W2:Y:S04]  /*14960*/  LDL.LU R190, [R1+0x6e0] ;  /* 0x0006e00001be7983 */ /* 0x000ea80000300800 */
[----:B------:R0:W-:Y:S01]  /*14970*/  STL [R1+0x698], R147 ;  /* 0x0006989301007387 */ /* 0x0001e20000100800 */
[----:B------:R-:W-:-:S03]  /*14980*/  IADD3.X R193, R193, UR25, RZ, P6, !PT ;  /* 0x00000019c1c17c10 */ /* 0x000fc6000b7fe4ff */
[----:B0-----:R-:W2:Y:S04]  /*14990*/  LDL.LU R147, [R1+0x1000] ;  /* 0x0010000001937983 */ /* 0x001ea80000300800 */
[----:B------:R0:W-:Y:S01]  /*149a0*/  STL [R1+0x664], R148 ;  /* 0x0006649401007387 */ /* 0x0001e20000100800 */
[----:B------:R-:W-:-:S03]  /*149b0*/  IADD3 R150, P6, R150, UR24, RZ ;  /* 0x0000001896967c10 */ /* 0x000fc6000ffde0ff */
[----:B0-----:R-:W2:Y:S04]  /*149c0*/  LDL.LU R148, [R1+0xffc] ;  /* 0x000ffc0001947983 */ /* 0x001ea80000300800 */
[----:B------:R0:W-:Y:S04]  /*149d0*/  STL [R1+0x6a0], R149 ;  /* 0x0006a09501007387 */ /* 0x0001e80000100800 */
[----:B0-----:R-:W2:Y:S04]  /*149e0*/  LDL.LU R149, [R1+0xff8] ;  /* 0x000ff80001957983 */ /* 0x001ea80000300800 */
[----:B------:R-:W2:Y:S04]  /*149f0*/  LDL.LU R191, [R1+0x6e8] ;  /* 0x0006e80001bf7983 */ /* 0x000ea80000300800 */
[----:B------:R-:W2:Y:S04]  /*14a00*/  LDL.LU R192, [R1+0x6b4] ;  /* 0x0006b40001c07983 */ /* 0x000ea80000300800 */
[----:B------:R-:W-:Y:S04]  /*14a10*/  STL [R1+0x66c], R193 ;  /* 0x00066cc101007387 */ /* 0x000fe80000100800 */
[----:B------:R0:W-:Y:S04]  /*14a20*/  STL [R1+0x6a8], R150 ;  /* 0x0006a89601007387 */ /* 0x0001e80000100800 */
[----:B0-----:R-:W2:Y:S04]  /*14a30*/  LDL.LU R150, [R1+0xff4] ;  /* 0x000ff40001967983 */ /* 0x001ea80000300800 */
[----:B------:R-:W2:Y:S01]  /*14a40*/  LDL.LU R193, [R1+0x6f0] ;  /* 0x0006f00001c17983 */ /* 0x000ea20000300800 */
[----:B------:R-:W-:-:S02]  /*14a50*/  IADD3.X R151, R151, UR25, RZ, P0, !PT ;  /* 0x0000001997977c10 */ /* 0x000fc400087fe4ff */
[----:B------:R-:W-:-:S03]  /*14a60*/  IADD3.X R196, R196, UR25, RZ, P1, !PT ;  /* 0x00000019c4c47c10 */ /* 0x000fc60008ffe4ff */
[----:B------:R0:W-:Y:S01]  /*14a70*/  STL [R1+0x674], R151 ;  /* 0x0006749701007387 */ /* 0x0001e20000100800 */
[----:B------:R-:W-:-:S03]  /*14a80*/  IADD3.X R195, R195, UR25, RZ, P3, !PT ;  /* 0x00000019c3c37c10 */ /* 0x000fc60009ffe4ff */
[----:B0-----:R-:W2:Y:S04]  /*14a90*/  LDL.LU R151, [R1+0xff0] ;  /* 0x000ff00001977983 */ /* 0x001ea80000300800 */
[----:B------:R0:W-:Y:S01]  /*14aa0*/  STL [R1+0x67c], R196 ;  /* 0x00067cc401007387 */ /* 0x0001e20000100800 */
[----:B---3--:R-:W-:-:S03]  /*14ab0*/  IADD3 R183, P0, R183, UR24, RZ ;  /* 0x00000018b7b77c10 */ /* 0x008fc6000ff1e0ff */
[----:B0-----:R-:W3:Y:S04]  /*14ac0*/  LDL.LU R196, [R1+0xfec] ;  /* 0x000fec0001c47983 */ /* 0x001ee80000300800 */
[----:B------:R0:W-:Y:S04]  /*14ad0*/  STL [R1+0x6b0], R183 ;  /* 0x0006b0b701007387 */ /* 0x0001e80000100800 */
[----:B------:R-:W3:Y:S01]  /*14ae0*/  LDL.LU R182, [R1+0x6f8] ;  /* 0x0006f80001b67983 */ /* 0x000ee20000300800 */
[----:B----4-:R-:W-:-:S03]  /*14af0*/  IADD3 R194, P1, R194, UR24, RZ ;  /* 0x00000018c2c27c10 */ /* 0x010fc6000ff3e0ff */
[----:B0-----:R-:W4:Y:S04]  /*14b00*/  LDL.LU R183, [R1+0x6c4] ;  /* 0x0006c40001b77983 */ /* 0x001f280000300800 */
[----:B------:R0:W-:Y:S01]  /*14b10*/  STL [R1+0x6b8], R194 ;  /* 0x0006b8c201007387 */ /* 0x0001e20000100800 */
[----:B------:R-:W-:-:S03]  /*14b20*/  IADD3.X R2, R2, UR25, RZ, P5, !PT ;  /* 0x0000001902027c10 */ /* 0x000fc6000affe4ff */
[----:B0-----:R-:W4:Y:S01]  /*14b30*/  LDL.LU R194, [R1+0x700] ;  /* 0x0007000001c27983 */ /* 0x001f220000300800 */
[----:B------:R-:W-:Y:S02]  /*14b40*/  IADD3.X R4, R4, UR25, RZ, P0, !PT ;  /* 0x0000001904047c10 */ /* 0x000fe400087fe4ff */
[----:B--2---:R-:W-:Y:S02]  /*14b50*/  IADD3.X R186, R186, UR25, RZ, P2, !PT ;  /* 0x00000019baba7c10 */ /* 0x004fe400097fe4ff */
[----:B------:R-:W-:-:S05]  /*14b60*/  IADD3 R6, P2, R6, UR24, RZ ;  /* 0x0000001806067c10 */ /* 0x000fca000ff5e0ff */
[----:B------:R0:W-:Y:S04]  /*14b70*/  STL [R1+0x6c0], R6 ;  /* 0x0006c00601007387 */ /* 0x0001e80000100800 */
[----:B------:R1:W-:Y:S04]  /*14b80*/  STL [R1+0x684], R186 ;  /* 0x000684ba01007387 */ /* 0x0003e80000100800 */
[----:B0-----:R-:W2:Y:S04]  /*14b90*/  LDL.LU R6, [R1+0xfe8] ;  /* 0x000fe80001067983 */ /* 0x001ea80000300800 */
[----:B-1----:R-:W2:Y:S04]  /*14ba0*/  LDL.LU R186, [R1+0x708] ;  /* 0x0007080001ba7983 */ /* 0x002ea80000300800 */
[----:B------:R0:W-:Y:S04]  /*14bb0*/  STL [R1+0x68c], R195 ;  /* 0x00068cc301007387 */ /* 0x0001e80000100800 */
[----:B0-----:R-:W2:Y:S01]  /*14bc0*/  LDL.LU R195, [R1+0x6d4] ;  /* 0x0006d40001c37983 */ /* 0x001ea20000300800 */
[----:B------:R-:W-:-:S02]  /*14bd0*/  IADD3.X R3, R3, UR25, RZ, P2, !PT ;  /* 0x0000001903037c10 */ /* 0x000fc400097fe4ff */
[----:B------:R-:W-:Y:S02]  /*14be0*/  IADD3 R185, P3, R185, UR24, RZ ;  /* 0x00000018b9b97c10 */ /* 0x000fe4000ff7e0ff */
[----:B------:R-:W-:-:S05]  /*14bf0*/  IADD3.X R187, R187, UR25, RZ, P4, !PT ;  /* 0x00000019bbbb7c10 */ /* 0x000fca000a7fe4ff */
[----:B------:R0:W-:Y:S04]  /*14c00*/  STL [R1+0x694], R187 ;  /* 0x000694bb01007387 */ /* 0x0001e80000100800 */
[----:B0-----:R-:W2:Y:S04]  /*14c10*/  LDL.LU R187, [R1+0x710] ;  /* 0x0007100001bb7983 */ /* 0x001ea80000300800 */
[----:B------:R-:W-:Y:S01]  /*14c20*/  STL [R1+0x6c8], R185 ;  /* 0x0006c8b901007387 */ /* 0x000fe20000100800 */
[----:B------:R-:W-:-:S03]  /*14c30*/  IADD3 R188, P4, R188, UR24, RZ ;  /* 0x00000018bcbc7c10 */ /* 0x000fc6000ff9e0ff */
[----:B------:R0:W-:Y:S04]  /*14c40*/  STL [R1+0x69c], R2 ;  /* 0x00069c0201007387 */ /* 0x0001e80000100800 */
[----:B0-----:R-:W2:Y:S04]  /*14c50*/  LDL.LU R2, [R1+0xfe4] ;  /* 0x000fe40001027983 */ /* 0x001ea80000300800 */
[----:B------:R0:W-:Y:S04]  /*14c60*/  STL [R1+0x6d0], R188 ;  /* 0x0006d0bc01007387 */ /* 0x0001e80000100800 */
[----:B------:R-:W2:Y:S04]  /*14c70*/  LDL.LU R185, [R1+0x718] ;  /* 0x0007180001b97983 */ /* 0x000ea80000300800 */
[----:B0-----:R-:W2:Y:S04]  /*14c80*/  LDL.LU R188, [R1+0x6e4] ;  /* 0x0006e40001bc7983 */ /* 0x001ea80000300800 */
[----:B------:R-:W2:Y:S01]  /*14c90*/  LDL.LU R180, [R1+0x720] ;  /* 0x0007200001b47983 */ /* 0x000ea20000300800 */
[----:B------:R-:W-:-:S02]  /*14ca0*/  IADD3 R184, P5, R184, UR24, RZ ;  /* 0x00000018b8b87c10 */ /* 0x000fc4000ffbe0ff */
[----:B------:R-:W-:-:S03]  /*14cb0*/  IADD3.X R189, R189, UR25, RZ, P6, !PT ;  /* 0x00000019bdbd7c10 */ /* 0x000fc6000b7fe4ff */
[----:B------:R-:W-:Y:S01]  /*14cc0*/  STL [R1+0x6d8], R184 ;  /* 0x0006d8b801007387 */ /* 0x000fe20000100800 */
[----:B------:R-:W-:-:S03]  /*14cd0*/  IADD3 R190, P6, R190, UR24, RZ ;  /* 0x00000018bebe7c10 */ /* 0x000fc6000ffde0ff */
[----:B------:R-:W-:Y:S04]  /*14ce0*/  STL [R1+0x6a4], R189 ;  /* 0x0006a4bd01007387 */ /* 0x000fe80000100800 */
[----:B------:R0:W-:Y:S04]  /*14cf0*/  STL [R1+0x6ac], R4 ;  /* 0x0006ac0401007387 */ /* 0x0001e80000100800 */
[----:B------:R1:W-:Y:S04]  /*14d00*/  STL [R1+0x6e0], R190 ;  /* 0x0006e0be01007387 */ /* 0x0003e80000100800 */
[----:B0-----:R-:W2:Y:S04]  /*14d10*/  LDL.LU R4, [R1+0xfe0] ;  /* 0x000fe00001047983 */ /* 0x001ea80000300800 */
[----:B------:R-:W2:Y:S04]  /*14d20*/  LDL.LU R189, [R1+0x728] ;  /* 0x0007280001bd7983 */ /* 0x000ea80000300800 */
[----:B-1----:R-:W2:Y:S01]  /*14d30*/  LDL.LU R190, [R1+0x6f4] ;  /* 0x0006f40001be7983 */ /* 0x002ea20000300800 */
[----:B------:R-:W-:-:S05]  /*14d40*/  IADD3 R191, P0, R191, UR24, RZ ;  /* 0x00000018bfbf7c10 */ /* 0x000fca000ff1e0ff */
[----:B------:R0:W-:Y:S01]  /*14d50*/  STL [R1+0x6e8], R191 ;  /* 0x0006e8bf01007387 */ /* 0x0001e20000100800 */
[----:B------:R-:W-:-:S03]  /*14d60*/  IADD3.X R192, R192, UR25, RZ, P1, !PT ;  /* 0x00000019c0c07c10 */ /* 0x000fc60008ffe4ff */
[----:B0-----:R-:W2:Y:S04]  /*14d70*/  LDL.LU R191, [R1+0x730] ;  /* 0x0007300001bf7983 */ /* 0x001ea80000300800 */
[----:B------:R-:W-:Y:S04]  /*14d80*/  STL [R1+0x6b4], R192 ;  /* 0x0006b4c001007387 */ /* 0x000fe80000100800 */
[----:B------:R0:W-:Y:S01]  /*14d90*/  STL [R1+0x6bc], R3 ;  /* 0x0006bc0301007387 */ /* 0x0001e20000100800 */
[----:B------:R-:W-:-:S03]  /*14da0*/  IADD3 R193, P1, R193, UR24, RZ ;  /* 0x00000018c1c17c10 */ /* 0x000fc6000ff3e0ff */
[----:B0-----:R-:W2:Y:S04]  /*14db0*/  LDL.LU R3, [R1+0xfdc] ;  /* 0x000fdc0001037983 */ /* 0x001ea80000300800 */
[----:B------:R0:W-:Y:S04]  /*14dc0*/  STL [R1+0x6f0], R193 ;  /* 0x0006f0c101007387 */ /* 0x0001e80000100800 */
[----:B------:R-:W2:Y:S04]  /*14dd0*/  LDL.LU R184, [R1+0x738] ;  /* 0x0007380001b87983 */ /* 0x000ea80000300800 */
[----:B------:R-:W2:Y:S04]  /*14de0*/  LDL.LU R192, [R1+0x704] ;  /* 0x0007040001c07983 */ /* 0x000ea80000300800 */
[----:B0-----:R-:W2:Y:S01]  /*14df0*/  LDL.LU R193, [R1+0x740] ;  /* 0x0007400001c17983 */ /* 0x001ea20000300800 */
[----:B---3--:R-:W-:-:S02]  /*14e00*/  IADD3.X R196, R196, UR25, RZ, P4, !PT ;  /* 0x00000019c4c47c10 */ /* 0x008fc4000a7fe4ff */
[----:B------:R-:W-:Y:S02]  /*14e10*/  IADD3 R182, P2, R182, UR24, RZ ;  /* 0x00000018b6b67c10 */ /* 0x000fe4000ff5e0ff */
[----:B----4-:R-:W-:-:S03]  /*14e20*/  IADD3.X R183, R183, UR25, RZ, P3, !PT ;  /* 0x00000019b7b77c10 */ /* 0x010fc60009ffe4ff */
[----:B------:R0:W-:Y:S04]  /*14e30*/  STL [R1+0x6f8], R182 ;  /* 0x0006f8b601007387 */ /* 0x0001e80000100800 */
[----:B------:R-:W-:Y:S04]  /*14e40*/  STL [R1+0x6cc], R196 ;  /* 0x0006ccc401007387 */ /* 0x000fe80000100800 */
[----:B------:R-:W-:Y:S01]  /*14e50*/  STL [R1+0x6c4], R183 ;  /* 0x0006c4b701007387 */ /* 0x000fe20000100800 */
[----:B------:R-:W-:-:S05]  /*14e60*/  IADD3 R194, P3, R194, UR24, RZ ;  /* 0x00000018c2c27c10 */ /* 0x000fca000ff7e0ff */
[----:B------:R1:W-:Y:S04]  /*14e70*/  STL [R1+0x700], R194 ;  /* 0x000700c201007387 */ /* 0x0003e80000100800 */
[----:B------:R-:W3:Y:S04]  /*14e80*/  LDL.LU R181, [R1+0x748] ;  /* 0x0007480001b57983 */ /* 0x000ee80000300800 */
[----:B0-----:R-:W4:Y:S04]  /*14e90*/  LDL.LU R182, [R1+0x714] ;  /* 0x0007140001b67983 */ /* 0x001f280000300800 */
[----:B-1----:R-:W4:Y:S01]  /*14ea0*/  LDL.LU R194, [R1+0x750] ;  /* 0x0007500001c27983 */ /* 0x002f220000300800 */
[----:B--2---:R-:W-:-:S02]  /*14eb0*/  IADD3 R186, P4, R186, UR24, RZ ;  /* 0x00000018baba7c10 */ /* 0x004fc4000ff9e0ff */
[----:B------:R-:W-:-:S03]  /*14ec0*/  IADD3.X R6, R6, UR25, RZ, P6, !PT ;  /* 0x0000001906067c10 */ /* 0x000fc6000b7fe4ff */
[----:B------:R0:W-:Y:S01]  /*14ed0*/  STL [R1+0x708], R186 ;  /* 0x000708ba01007387 */ /* 0x0001e20000100800 */
[----:B------:R-:W-:-:S03]  /*14ee0*/  IADD3.X R195, R195, UR25, RZ, P5, !PT ;  /* 0x00000019c3c37c10 */ /* 0x000fc6000affe4ff */
[----:B0-----:R-:W2:Y:S04]  /*14ef0*/  LDL.LU R186, [R1+0x758] ;  /* 0x0007580001ba7983 */ /* 0x001ea80000300800 */
[----:B------:R0:W-:Y:S04]  /*14f00*/  STL [R1+0x6d4], R195 ;  /* 0x0006d4c301007387 */ /* 0x0001e80000100800 */
[----:B0-----:R-:W2:Y:S01]  /*14f10*/  LDL.LU R195, [R1+0x724] ;  /* 0x0007240001c37983 */ /* 0x001ea20000300800 */
[----:B------:R-:W-:-:S05]  /*14f20*/  IADD3 R187, P5, R187, UR24, RZ ;  /* 0x00000018bbbb7c10 */ /* 0x000fca000ffbe0ff */
[----:B------:R0:W-:Y:S04]  /*14f30*/  STL [R1+0x710], R187 ;  /* 0x000710bb01007387 */ /* 0x0001e80000100800 */
[----:B0-----:R-:W2:Y:S04]  /*14f40*/  LDL.LU R187, [R1+0x760] ;  /* 0x0007600001bb7983 */ /* 0x001ea80000300800 */
[----:B------:R0:W-:Y:S01]  /*14f50*/  STL [R1+0x6dc], R6 ;  /* 0x0006dc0601007387 */ /* 0x0001e20000100800 */
[----:B------:R-:W-:Y:S02]  /*14f60*/  IADD3.X R2, R2, UR25, RZ, P1, !PT ;  /* 0x0000001902027c10 */ /* 0x000fe40008ffe4ff */
[----:B------:R-:W-:Y:S01]  /*14f70*/  IADD3 R185, P6, R185, UR24, RZ ;  /* 0x00000018b9b97c10 */ /* 0x000fe2000ffde0ff */
[----:B0-----:R-:W2:Y:S01]  /*14f80*/  LDL.LU R6, [R1+0xfd8] ;  /* 0x000fd80001067983 */ /* 0x001ea20000300800 */
[----:B------:R-:W-:-:S03]  /*14f90*/  IADD3.X R188, R188, UR25, RZ, P0, !PT ;  /* 0x00000019bcbc7c10 */ /* 0x000fc600087fe4ff */
[----:B------:R-:W2:Y:S01]  /*14fa0*/  LDL.LU R183, [R1+0x768] ;  /* 0x0007680001b77983 */ /* 0x000ea20000300800 */
[----:B------:R-:W-:-:S03]  /*14fb0*/  IADD3 R180, P0, R180, UR24, RZ ;  /* 0x00000018b4b47c10 */ /* 0x000fc6000ff1e0ff */
[----:B------:R0:W-:Y:S04]  /*14fc0*/  STL [R1+0x718], R185 ;  /* 0x000718b901007387 */ /* 0x0001e80000100800 */
[----:B0-----:R-:W2:Y:S04]  /*14fd0*/  LDL.LU R185, [R1+0x734] ;  /* 0x0007340001b97983 */ /* 0x001ea80000300800 */
[----:B------:R0:W-:Y:S04]  /*14fe0*/  STL [R1+0x6e4], R188 ;  /* 0x0006e4bc01007387 */ /* 0x0001e80000100800 */
[----:B0-----:R-:W2:Y:S04]  /*14ff0*/  LDL.LU R188, [R1+0x770] ;  /* 0x0007700001bc7983 */ /* 0x001ea80000300800 */
[----:B------:R0:W-:Y:S04]  /*15000*/  STL [R1+0x6ec], R2 ;  /* 0x0006ec0201007387 */ /* 0x0001e80000100800 */
[----:B0-----:R-:W2:Y:S01]  /*15010*/  LDL.LU R2, [R1+0xfd4] ;  /* 0x000fd40001027983 */ /* 0x001ea20000300800 */
[----:B------:R-:W-:-:S03]  /*15020*/  IADD3 R189, P1, R189, UR24, RZ ;  /* 0x00000018bdbd7c10 */ /* 0x000fc6000ff3e0ff */
[----:B------:R-:W-:Y:S01]  /*15030*/  STL [R1+0x720], R180 ;  /* 0x000720b401007387 */ /* 0x000fe20000100800 */
        /* <DEDUP_REMOVED lines=14> */
[----:B------:R-:W-:Y:S04]  /*15120*/  STL [R1+0x738], R184 ;  /* 0x000738b801007387 */ /* 0x000fe80000100800 */
[----:B------:R0:W-:Y:S04]  /*15130*/  STL [R1+0x70c], R3 ;  /* 0x00070c0301007387 */ /* 0x0001e80000100800 */
[----:B------:R1:W-:Y:S04]  /*15140*/  STL [R1+0x704], R192 ;  /* 0x000704c001007387 */ /* 0x0003e80000100800 */
[----:B0-----:R-:W2:Y:S01]  /*15150*/  LDL.LU R3, [R1+0xfcc] ;  /* 0x000fcc0001037983 */ /* 0x001ea20000300800 */
[----:B------:R-:W-:-:S05]  /*15160*/  IADD3 R193, P4, R193, UR24, RZ ;  /* 0x00000018c1c17c10 */ /* 0x000fca000ff9e0ff */
[----:B------:R0:W-:Y:S04]  /*15170*/  STL [R1+0x740], R193 ;  /* 0x000740c101007387 */ /* 0x0001e80000100800 */
[----:B------:R-:W2:Y:S04]  /*15180*/  LDL.LU R184, [R1+0x788] ;  /* 0x0007880001b87983 */ /* 0x000ea80000300800 */
[----:B-1----:R-:W2:Y:S04]  /*15190*/  LDL.LU R192, [R1+0x754] ;  /* 0x0007540001c07983 */ /* 0x002ea80000300800 */
[----:B0-----:R-:W2:Y:S01]  /*151a0*/  LDL.LU R193, [R1+0x790] ;  /* 0x0007900001c17983 */ /* 0x001ea20000300800 */
[----:B---3--:R-:W-:-:S02]  /*151b0*/  IADD3 R181, P5, R181, UR24, RZ ;  /* 0x00000018b5b57c10 */ /* 0x008fc4000ffbe0ff */
[----:B----4-:R-:W-:-:S03]  /*151c0*/  IADD3.X R182, R182, UR25, RZ, P6, !PT ;  /* 0x00000019b6b67c10 */ /* 0x010fc6000b7fe4ff */
[----:B------:R-:W-:Y:S01]  /*151d0*/  STL [R1+0x748], R181 ;  /* 0x000748b501007387 */ /* 0x000fe20000100800 */
[----:B------:R-:W-:Y:S02]  /*151e0*/  IADD3 R194, P6, R194, UR24, RZ ;  /* 0x00000018c2c27c10 */ /* 0x000fe4000ffde0ff */
[----:B--2---:R-:W-:Y:S02]  /*151f0*/  IADD3.X R195, R195, UR25, RZ, P1, !PT ;  /* 0x00000019c3c37c10 */ /* 0x004fe40008ffe4ff */
[----:B------:R-:W-:Y:S02]  /*15200*/  IADD3 R187, P1, R187, UR24, RZ ;  /* 0x00000018bbbb7c10 */ /* 0x000fe4000ff3e0ff */
[----:B------:R-:W-:Y:S02]  /*15210*/  IADD3.X R6, R6, UR25, RZ, P0, !PT ;  /* 0x0000001906067c10 */ /* 0x000fe400087fe4ff */
[----:B------:R-:W-:-:S03]  /*15220*/  IADD3 R186, P0, R186, UR24, RZ ;  /* 0x00000018baba7c10 */ /* 0x000fc6000ff1e0ff */
[----:B------:R0:W-:Y:S04]  /*15230*/  STL [R1+0x71c], R6 ;  /* 0x00071c0601007387 */ /* 0x0001e80000100800 */
[----:B------:R-:W-:Y:S04]  /*15240*/  STL [R1+0x714], R182 ;  /* 0x000714b601007387 */ /* 0x000fe80000100800 */
[----:B0-----:R-:W2:Y:S04]  /*15250*/  LDL.LU R6, [R1+0xfc8] ;  /* 0x000fc80001067983 */ /* 0x001ea80000300800 */
[----:B------:R0:W-:Y:S01]  /*15260*/  STL [R1+0x750], R194 ;  /* 0x000750c201007387 */ /* 0x0001e20000100800 */
[----:B------:R-:W-:-:S03]  /*15270*/  IADD3.X R185, R185, UR25, RZ, P3, !PT ;  /* 0x00000019b9b97c10 */ /* 0x000fc60009ffe4ff */
[----:B0-----:R-:W3:Y:S04]  /*15280*/  LDL.LU R194, [R1+0x798] ;  /* 0x0007980001c27983 */ /* 0x001ee80000300800 */
[----:B------:R0:W-:Y:S01]  /*15290*/  STL [R1+0x724], R195 ;  /* 0x000724c301007387 */ /* 0x0001e20000100800 */
[----:B------:R-:W-:-:S03]  /*152a0*/  IADD3 R188, P3, R188, UR24, RZ ;  /* 0x00000018bcbc7c10 */ /* 0x000fc6000ff7e0ff */
[----:B0-----:R-:W4:Y:S01]  /*152b0*/  LDL.LU R195, [R1+0x764] ;  /* 0x0007640001c37983 */ /* 0x001f220000300800 */
[----:B------:R-:W-:-:S03]  /*152c0*/  IADD3.X R2, R2, UR25, RZ, P2, !PT ;  /* 0x0000001902027c10 */ /* 0x000fc600097fe4ff */
[----:B------:R0:W-:Y:S01]  /*152d0*/  STL [R1+0x758], R186 ;  /* 0x000758ba01007387 */ /* 0x0001e20000100800 */
[----:B------:R-:W-:-:S03]  /*152e0*/  IADD3 R183, P2, R183, UR24, RZ ;  /* 0x00000018b7b77c10 */ /* 0x000fc6000ff5e0ff */
[----:B0-----:R-:W4:Y:S04]  /*152f0*/  LDL.LU R186, [R1+0x7a0] ;  /* 0x0007a00001ba7983 */ /* 0x001f280000300800 */
[----:B------:R0:W-:Y:S04]  /*15300*/  STL [R1+0x72c], R2 ;  /* 0x00072c0201007387 */ /* 0x0001e80000100800 */
[----:B------:R1:W-:Y:S04]  /*15310*/  STL [R1+0x760], R187 ;  /* 0x000760bb01007387 */ /* 0x0003e80000100800 */
[----:B0-----:R-:W4:Y:S04]  /*15320*/  LDL.LU R2, [R1+0xfc4] ;  /* 0x000fc40001027983 */ /* 0x001f280000300800 */
[----:B-1----:R-:W4:Y:S04]  /*15330*/  LDL.LU R187, [R1+0x7a8] ;  /* 0x0007a80001bb7983 */ /* 0x002f280000300800 */
[----:B------:R-:W4:Y:S04]  /*15340*/  LDL.LU R179, [R1+0x774] ;  /* 0x0007740001b37983 */ /* 0x000f280000300800 */
[----:B------:R-:W-:Y:S04]  /*15350*/  STL [R1+0x768], R183 ;  /* 0x000768b701007387 */ /* 0x000fe80000100800 */
[----:B------:R0:W-:Y:S01]  /*15360*/  STL [R1+0x734], R185 ;  /* 0x000734b901007387 */ /* 0x0001e20000100800 */
[----:B------:R-:W-:-:S03]  /*15370*/  IADD3.X R190, R190, UR25, RZ, P5, !PT ;  /* 0x00000019bebe7c10 */ /* 0x000fc6000affe4ff */
[----:B0-----:R-:W4:Y:S04]  /*15380*/  LDL.LU R185, [R1+0x7b0] ;  /* 0x0007b00001b97983 */ /* 0x001f280000300800 */
[----:B------:R-:W-:Y:S01]  /*15390*/  STL [R1+0x770], R188 ;  /* 0x000770bc01007387 */ /* 0x000fe20000100800 */
[----:B------:R-:W-:Y:S02]  /*153a0*/  IADD3 R191, P5, R191, UR24, RZ ;  /* 0x00000018bfbf7c10 */ /* 0x000fe4000ffbe0ff */
[----:B------:R-:W-:Y:S02]  /*153b0*/  IADD3.X R4, R4, UR25, RZ, P4, !PT ;  /* 0x0000001904047c10 */ /* 0x000fe4000a7fe4ff */
[----:B------:R-:W-:-:S03]  /*153c0*/  IADD3 R189, P4, R189, UR24, RZ ;  /* 0x00000018bdbd7c10 */ /* 0x000fc6000ff9e0ff */
[----:B------:R0:W-:Y:S04]  /*153d0*/  STL [R1+0x73c], R4 ;  /* 0x00073c0401007387 */ /* 0x0001e80000100800 */
[----:B0-----:R-:W4:Y:S01]  /*153e0*/  LDL.LU R4, [R1+0xfc0] ;  /* 0x000fc00001047983 */ /* 0x001f220000300800 */
[----:B------:R-:W-:-:S03]  /*153f0*/  IADD3.X R3, R3, UR25, RZ, P6, !PT ;  /* 0x0000001903037c10 */ /* 0x000fc6000b7fe4ff */
[----:B------:R-:W4:Y:S04]  /*15400*/  LDL.LU R188, [R1+0x7b8] ;  /* 0x0007b80001bc7983 */ /* 0x000f280000300800 */
[----:B------:R0:W-:Y:S04]  /*15410*/  STL [R1+0x778], R189 ;  /* 0x000778bd01007387 */ /* 0x0001e80000100800 */
[----:B0-----:R-:W4:Y:S04]  /*15420*/  LDL.LU R189, [R1+0x784] ;  /* 0x0007840001bd7983 */ /* 0x001f280000300800 */
[----:B------:R-:W4:Y:S04]  /*15430*/  LDL.LU R180, [R1+0x7c0] ;  /* 0x0007c00001b47983 */ /* 0x000f280000300800 */
[----:B------:R-:W-:Y:S04]  /*15440*/  STL [R1+0x744], R190 ;  /* 0x000744be01007387 */ /* 0x000fe80000100800 */
[----:B------:R0:W-:Y:S04]  /*15450*/  STL [R1+0x74c], R3 ;  /* 0x00074c0301007387 */ /* 0x0001e80000100800 */
[----:B------:R1:W-:Y:S04]  /*15460*/  STL [R1+0x780], R191 ;  /* 0x000780bf01007387 */ /* 0x0003e80000100800 */
[----:B0-----:R-:W4:Y:S01]  /*15470*/  LDL.LU R3, [R1+0xfbc] ;  /* 0x000fbc0001037983 */ /* 0x001f220000300800 */
[----:B------:R-:W-:-:S02]  /*15480*/  IADD3 R184, P6, R184, UR24, RZ ;  /* 0x00000018b8b87c10 */ /* 0x000fc4000ffde0ff */
[----:B------:R-:W-:Y:S01]  /*15490*/  IADD3.X R192, R192, UR25, RZ, P0, !PT ;  /* 0x00000019c0c07c10 */ /* 0x000fe200087fe4ff */
[----:B------:R-:W4:Y:S01]  /*154a0*/  LDL.LU R181, [R1+0x7c8] ;  /* 0x0007c80001b57983 */ /* 0x000f220000300800 */
[----:B------:R-:W-:-:S03]  /*154b0*/  IADD3 R193, P0, R193, UR24, RZ ;  /* 0x00000018c1c17c10 */ /* 0x000fc6000ff1e0ff */
[----:B------:R-:W4:Y:S04]  /*154c0*/  LDL.LU R190, [R1+0x794] ;  /* 0x0007940001be7983 */ /* 0x000f280000300800 */
[----:B-1----:R-:W4:Y:S04]  /*154d0*/  LDL.LU R191, [R1+0x7d0] ;  /* 0x0007d00001bf7983 */ /* 0x002f280000300800 */
[----:B------:R-:W4:Y:S04]  /*154e0*/  LDL.LU R182, [R1+0x7d8] ;  /* 0x0007d80001b67983 */ /* 0x000f280000300800 */
[----:B------:R-:W-:Y:S04]  /*154f0*/  STL [R1+0x788], R184 ;  /* 0x000788b801007387 */ /* 0x000fe80000100800 */
[----:B------:R-:W4:Y:S04]  /*15500*/  LDL.LU R183, [R1+0x7a4] ;  /* 0x0007a40001b77983 */ /* 0x000f280000300800 */
[----:B------:R0:W-:Y:S04]  /*15510*/  STL [R1+0x754], R192 ;  /* 0x000754c001007387 */ /* 0x0001e80000100800 */
[----:B0-----:R-:W4:Y:S04]  /*15520*/  LDL.LU R192, [R1+0x7e0] ;  /* 0x0007e00001c07983 */ /* 0x001f280000300800 */
[----:B------:R-:W-:Y:S01]  /*15530*/  STL [R1+0x790], R193 ;  /* 0x000790c101007387 */ /* 0x000fe20000100800 */
[----:B--2---:R-:W-:-:S05]  /*15540*/  IADD3.X R6, R6, UR25, RZ, P1, !PT ;  /* 0x0000001906067c10 */ /* 0x004fca0008ffe4ff */
[----:B------:R0:W-:Y:S01]  /*15550*/  STL [R1+0x75c], R6 ;  /* 0x00075c0601007387 */ /* 0x0001e20000100800 */
[----:B---3--:R-:W-:-:S03]  /*15560*/  IADD3 R194, P1, R194, UR24, RZ ;  /* 0x00000018c2c27c10 */ /* 0x008fc6000ff3e0ff */
[----:B0-----:R-:W2:Y:S04]  /*15570*/  LDL.LU R6, [R1+0xfb8] ;  /* 0x000fb80001067983 */ /* 0x001ea80000300800 */
[----:B------:R-:W3:Y:S04]  /*15580*/  LDL.LU R193, [R1+0x7e8] ;  /* 0x0007e80001c17983 */ /* 0x000ee80000300800 */
[----:B------:R0:W-:Y:S01]  /*15590*/  STL [R1+0x798], R194 ;  /* 0x000798c201007387 */ /* 0x0001e20000100800 */
[----:B----4-:R-:W-:-:S03]  /*155a0*/  IADD3.X R195, R195, UR25, RZ, P2, !PT ;  /* 0x00000019c3c37c10 */ /* 0x010fc600097fe4ff */
[----:B0-----:R-:W4:Y:S04]  /*155b0*/  LDL.LU R194, [R1+0x7b4] ;  /* 0x0007b40001c27983 */ /* 0x001f280000300800 */
[----:B------:R0:W-:Y:S01]  /*155c0*/  STL [R1+0x764], R195 ;  /* 0x000764c301007387 */ /* 0x0001e20000100800 */
[----:B------:R-:W-:-:S03]  /*155d0*/  IADD3 R186, P2, R186, UR24, RZ ;  /* 0x00000018baba7c10 */ /* 0x000fc6000ff5e0ff */
[----:B0-----:R-:W3:Y:S01]  /*155e0*/  LDL.LU R195, [R1+0x7f0] ;  /* 0x0007f00001c37983 */ /* 0x001ee20000300800 */
[----:B------:R-:W-:Y:S02]  /*155f0*/  IADD3.X R2, R2, UR25, RZ, P3, !PT ;  /* 0x0000001902027c10 */ /* 0x000fe40009ffe4ff */
[----:B------:R-:W-:-:S03]  /*15600*/  IADD3 R187, P3, R187, UR24, RZ ;  /* 0x00000018bbbb7c10 */ /* 0x000fc6000ff7e0ff */
[----:B------:R0:W-:Y:S01]  /*15610*/  STL [R1+0x76c], R2 ;  /* 0x00076c0201007387 */ /* 0x0001e20000100800 */
[----:B------:R-:W-:-:S03]  /*15620*/  IADD3.X R179, R179, UR25, RZ, P4, !PT ;  /* 0x00000019b3b37c10 */ /* 0x000fc6000a7fe4ff */
[----:B0-----:R-:W3:Y:S04]  /*15630*/  LDL.LU R2, [R1+0xfb4] ;  /* 0x000fb40001027983 */ /* 0x001ee80000300800 */
[----:B------:R0:W-:Y:S04]  /*15640*/  STL [R1+0x7a0], R186 ;  /* 0x0007a0ba01007387 */ /* 0x0001e80000100800 */
[----:B------:R-:W3:Y:S01]  /*15650*/  LDL.LU R184, [R1+0x7f8] ;  /* 0x0007f80001b87983 */ /* 0x000ee20000300800 */
[----:B------:R-:W-:-:S03]  /*15660*/  IADD3 R185, P4, R185, UR24, RZ ;  /* 0x00000018b9b97c10 */ /* 0x000fc6000ff9e0ff */
[----:B0-----:R-:W3:Y:S04]  /*15670*/  LDL.LU R186, [R1+0x7c4] ;  /* 0x0007c40001ba7983 */ /* 0x001ee80000300800 */
[----:B------:R0:W-:Y:S04]  /*15680*/  STL [R1+0x7a8], R187 ;  /* 0x0007a8bb01007387 */ /* 0x0001e80000100800 */
[----:B0-----:R-:W3:Y:S01]  /*15690*/  LDL.LU R187, [R1+0x800] ;  /* 0x0008000001bb7983 */ /* 0x001ee20000300800 */
[----:B------:R-:W-:-:S05]  /*156a0*/  IADD3.X R4, R4, UR25, RZ, P5, !PT ;  /* 0x0000001904047c10 */ /* 0x000fca000affe4ff */
[----:B------:R0:W-:Y:S01]  /*156b0*/  STL [R1+0x77c], R4 ;  /* 0x00077c0401007387 */ /* 0x0001e20000100800 */
[----:B------:R-:W-:-:S03]  /*156c0*/  IADD3 R188, P5, R188, UR24, RZ ;  /* 0x00000018bcbc7c10 */ /* 0x000fc6000ffbe0ff */
[----:B------:R-:W-:Y:S04]  /*156d0*/  STL [R1+0x774], R179 ;  /* 0x000774b301007387 */ /* 0x000fe80000100800 */
[----:B0-----:R-:W3:Y:S01]  /*156e0*/  LDL.LU R4, [R1+0xfb0] ;  /* 0x000fb00001047983 */ /* 0x001ee20000300800 */
[----:B------:R-:W-:-:S03]  /*156f0*/  IADD3.X R189, R189, UR25, RZ, P6, !PT ;  /* 0x00000019bdbd7c10 */ /* 0x000fc6000b7fe4ff */
[----:B------:R0:W-:Y:S04]  /*15700*/  STL [R1+0x7b0], R185 ;  /* 0x0007b0b901007387 */ /* 0x0001e80000100800 */
[----:B0-----:R-:W3:Y:S04]  /*15710*/  LDL.LU R185, [R1+0x808] ;  /* 0x0008080001b97983 */ /* 0x001ee80000300800 */
[----:B------:R0:W-:Y:S01]  /*15720*/  STL [R1+0x7b8], R188 ;  /* 0x0007b8bc01007387 */ /* 0x0001e20000100800 */
[----:B------:R-:W-:-:S03]  /*15730*/  IADD3.X R3, R3, UR25, RZ, P0, !PT ;  /* 0x0000001903037c10 */ /* 0x000fc600087fe4ff */
[----:B0-----:R-:W3:Y:S04]  /*15740*/  LDL.LU R188, [R1+0x7d4] ;  /* 0x0007d40001bc7983 */ /* 0x001ee80000300800 */
[----:B------:R0:W-:Y:S04]  /*15750*/  STL [R1+0x784], R189 ;  /* 0x000784bd01007387 */ /* 0x0001e80000100800 */
[----:B0-----:R-:W3:Y:S04]  /*15760*/  LDL.LU R189, [R1+0x810] ;  /* 0x0008100001bd7983 */ /* 0x001ee80000300800 */
[----:B------:R0:W-:Y:S04]  /*15770*/  STL [R1+0x78c], R3 ;  /* 0x00078c0301007387 */ /* 0x0001e80000100800 */
[----:B0-----:R-:W3:Y:S01]  /*15780*/  LDL.LU R3, [R1+0xfac] ;  /* 0x000fac0001037983 */ /* 0x001ee20000300800 */
[----:B------:R-:W-:-:S02]  /*15790*/  IADD3 R180, P6, R180, UR24, RZ ;  /* 0x00000018b4b47c10 */ /* 0x000fc4000ffde0ff */
[----:B------:R-:W-:Y:S02]  /*157a0*/  IADD3 R181, P0, R181, UR24, RZ ;  /* 0x00000018b5b57c10 */ /* 0x000fe4000ff1e0ff */
[----:B------:R-:W-:Y:S01]  /*157b0*/  IADD3.X R190, R190, UR25, RZ, P1, !PT ;  /* 0x00000019bebe7c10 */ /* 0x000fe20008ffe4ff */
[----:B------:R-:W-:Y:S01]  /*157c0*/  STL [R1+0x7c0], R180 ;  /* 0x0007c0b401007387 */ /* 0x000fe20000100800 */
[----:B------:R-:W-:-:S03]  /*157d0*/  IADD3 R191, P1, R191, UR24, RZ ;  /* 0x00000018bfbf7c10 */ /* 0x000fc6000ff3e0ff */
[----:B------:R-:W-:Y:S01]  /*157e0*/  STL [R1+0x7c8], R181 ;  /* 0x0007c8b501007387 */ /* 0x000fe20000100800 */
[----:B------:R-:W-:Y:S02]  /*157f0*/  IADD3.X R183, R183, UR25, RZ, P3, !PT ;  /* 0x00000019b7b77c10 */ /* 0x000fe40009ffe4ff */
[----:B------:R-:W-:Y:S02]  /*15800*/  IADD3 R192, P3, R192, UR24, RZ ;  /* 0x00000018c0c07c10 */ /* 0x000fe4000ff7e0ff */
[----:B--2---:R-:W-:-:S05]  /*15810*/  IADD3.X R6, R6, UR25, RZ, P2, !PT ;  /* 0x0000001906067c10 */ /* 0x004fca00097fe4ff */
[----:B------:R0:W-:Y:S04]  /*15820*/  STL [R1+0x79c], R6 ;  /* 0x00079c0601007387 */ /* 0x0001e80000100800 */
[----:B------:R1:W-:Y:S01]  /*15830*/  STL [R1+0x794], R190 ;  /* 0x000794be01007387 */ /* 0x0003e20000100800 */
[----:B------:R-:W-:-:S03]  /*15840*/  IADD3 R182, P2, R182, UR24, RZ ;  /* 0x00000018b6b67c10 */ /* 0x000fc6000ff5e0ff */
[----:B0-----:R-:W2:Y:S04]  /*15850*/  LDL.LU R6, [R1+0xfa8] ;  /* 0x000fa80001067983 */ /* 0x001ea80000300800 */
[----:B------:R0:W-:Y:S04]  /*15860*/  STL [R1+0x7d0], R191 ;  /* 0x0007d0bf01007387 */ /* 0x0001e80000100800 */
[----:B-1----:R-:W2:Y:S01]  /*15870*/  LDL.LU R190, [R1+0x818] ;  /* 0x0008180001be7983 */ /* 0x002ea20000300800 */
[----:B----4-:R-:W-:-:S03]  /*15880*/  IADD3.X R194, R194, UR25, RZ, P5, !PT ;  /* 0x00000019c2c27c10 */ /* 0x010fc6000affe4ff */
[----:B0-----:R-:W4:Y:S04]  /*15890*/  LDL.LU R191, [R1+0x7e4] ;  /* 0x0007e40001bf7983 */ /* 0x001f280000300800 */
[----:B------:R0:W-:Y:S04]  /*158a0*/  STL [R1+0x7e0], R192 ;  /* 0x0007e0c001007387 */ /* 0x0001e80000100800 */
[----:B------:R-:W-:Y:S01]  /*158b0*/  STL [R1+0x7d8], R182 ;  /* 0x0007d8b601007387 */ /* 0x000fe20000100800 */
[----:B---3--:R-:W-:-:S03]  /*158c0*/  IADD3 R195, P5, R195, UR24, RZ ;  /* 0x00000018c3c37c10 */ /* 0x008fc6000ffbe0ff */
[----:B0-----:R-:W3:Y:S04]  /*158d0*/  LDL.LU R192, [R1+0x820] ;  /* 0x0008200001c07983 */ /* 0x001ee80000300800 */
[----:B------:R-:W-:Y:S01]  /*158e0*/  STL [R1+0x7a4], R183 ;  /* 0x0007a4b701007387 */ /* 0x000fe20000100800 */
[----:B------:R-:W-:Y:S02]  /*158f0*/  IADD3.X R2, R2, UR25, RZ, P4, !PT ;  /* 0x0000001902027c10 */ /* 0x000fe4000a7fe4ff */
[----:B------:R-:W-:-:S03]  /*15900*/  IADD3 R193, P4, R193, UR24, RZ ;  /* 0x00000018c1c17c10 */ /* 0x000fc6000ff9e0ff */
[----:B------:R0:W-:Y:S04]  /*15910*/  STL [R1+0x7ac], R2 ;  /* 0x0007ac0201007387 */ /* 0x0001e80000100800 */
[----:B0-----:R-:W3:Y:S04]  /*15920*/  LDL.LU R2, [R1+0xfa4] ;  /* 0x000fa40001027983 */ /* 0x001ee80000300800 */
[----:B------:R0:W-:Y:S01]  /*15930*/  STL [R1+0x7e8], R193 ;  /* 0x0007e8c101007387 */ /* 0x0001e20000100800 */
[----:B------:R-:W-:-:S03]  /*15940*/  IADD3.X R186, R186, UR25, RZ, P0, !PT ;  /* 0x00000019baba7c10 */ /* 0x000fc600087fe4ff */
[----:B0-----:R-:W3:Y:S04]  /*15950*/  LDL.LU R193, [R1+0x828] ;  /* 0x0008280001c17983 */ /* 0x001ee80000300800 */
[----:B------:R0:W-:Y:S01]  /*15960*/  STL [R1+0x7b4], R194 ;  /* 0x0007b4c201007387 */ /* 0x0001e20000100800 */
[----:B------:R-:W-:-:S03]  /*15970*/  IADD3 R187, P0, R187, UR24, RZ ;  /* 0x00000018bbbb7c10 */ /* 0x000fc6000ff1e0ff */
[----:B0-----:R-:W3:Y:S01]  /*15980*/  LDL.LU R194, [R1+0x7f4] ;  /* 0x0007f40001c27983 */ /* 0x001ee20000300800 */
[----:B------:R-:W-:Y:S02]  /*15990*/  IADD3.X R4, R4, UR25, RZ, P6, !PT ;  /* 0x0000001904047c10 */ /* 0x000fe4000b7fe4ff */
[----:B------:R-:W-:-:S03]  /*159a0*/  IADD3 R184, P6, R184, UR24, RZ ;  /* 0x00000018b8b87c10 */ /* 0x000fc6000ffde0ff */
[----:B------:R0:W-:Y:S04]  /*159b0*/  STL [R1+0x7bc], R4 ;  /* 0x0007bc0401007387 */ /* 0x0001e80000100800 */
[----:B------:R1:W-:Y:S04]  /*159c0*/  STL [R1+0x7f0], R195 ;  /* 0x0007f0c301007387 */ /* 0x0003e80000100800 */
[----:B0-----:R-:W3:Y:S04]  /*159d0*/  LDL.LU R4, [R1+0xfa0] ;  /* 0x000fa00001047983 */ /* 0x001ee80000300800 */
[----:B-1----:R-:W3:Y:S04]  /*159e0*/  LDL.LU R195, [R1+0x830] ;  /* 0x0008300001c37983 */ /* 0x002ee80000300800 */
[----:B------:R-:W3:Y:S04]  /*159f0*/  LDL.LU R178, [R1+0x838] ;  /* 0x0008380001b27983 */ /* 0x000ee80000300800 */
[----:B------:R-:W-:Y:S04]  /*15a00*/  STL [R1+0x7f8], R184 ;  /* 0x0007f8b801007387 */ /* 0x000fe80000100800 */
[----:B------:R0:W-:Y:S04]  /*15a10*/  STL [R1+0x7c4], R186 ;  /* 0x0007c4ba01007387 */ /* 0x0001e80000100800 */
[----:B0-----:R-:W3:Y:S04]  /*15a20*/  LDL.LU R186, [R1+0x804] ;  /* 0x0008040001ba7983 */ /* 0x001ee80000300800 */
[----:B------:R0:W-:Y:S04]  /*15a30*/  STL [R1+0x800], R187 ;  /* 0x000800bb01007387 */ /* 0x0001e80000100800 */
[----:B0-----:R-:W3:Y:S01]  /*15a40*/  LDL.LU R187, [R1+0x840] ;  /* 0x0008400001bb7983 */ /* 0x001ee20000300800 */
[----:B------:R-:W-:-:S05]  /*15a50*/  IADD3.X R3, R3, UR25, RZ, P1, !PT ;  /* 0x0000001903037c10 */ /* 0x000fca0008ffe4ff */
[----:B------:R0:W-:Y:S04]  /*15a60*/  STL [R1+0x7cc], R3 ;  /* 0x0007cc0301007387 */ /* 0x0001e80000100800 */
[----:B0-----:R-:W3:Y:S01]  /*15a70*/  LDL.LU R3, [R1+0xf9c] ;  /* 0x000f9c0001037983 */ /* 0x001ee20000300800 */
[----:B------:R-:W-:Y:S02]  /*15a80*/  IADD3.X R188, R188, UR25, RZ, P2, !PT ;  /* 0x00000019bcbc7c10 */ /* 0x000fe400097fe4ff */
[----:B------:R-:W-:Y:S02]  /*15a90*/  IADD3 R185, P1, R185, UR24, RZ ;  /* 0x00000018b9b97c10 */ /* 0x000fe4000ff3e0ff */
[----:B------:R-:W-:Y:S01]  /*15aa0*/  IADD3 R189, P2, R189, UR24, RZ ;  /* 0x00000018bdbd7c10 */ /* 0x000fe2000ff5e0ff */
[----:B------:R0:W-:Y:S04]  /*15ab0*/  STL [R1+0x7d4], R188 ;  /* 0x0007d4bc01007387 */ /* 0x0001e80000100800 */
[----:B0-----:R-:W3:Y:S04]  /*15ac0*/  LDL.LU R188, [R1+0x848] ;  /* 0x0008480001bc7983 */ /* 0x001ee80000300800 */
[----:B------:R-:W-:Y:S04]  /*15ad0*/  STL [R1+0x808], R185 ;  /* 0x000808b901007387 */ /* 0x000fe80000100800 */
[----:B------:R-:W3:Y:S04]  /*15ae0*/  LDL.LU R179, [R1+0x814] ;  /* 0x0008140001b37983 */ /* 0x000ee80000300800 */
[----:B------:R-:W3:Y:S04]  /*15af0*/  LDL.LU R180, [R1+0x850] ;  /* 0x0008500001b47983 */ /* 0x000ee80000300800 */
[----:B------:R-:W-:Y:S01]  /*15b00*/  STL [R1+0x810], R189 ;  /* 0x000810bd01007387 */ /* 0x000fe20000100800 */
[----:B--2---:R-:W-:-:S05]  /*15b10*/  IADD3.X R6, R6, UR25, RZ, P3, !PT ;  /* 0x0000001906067c10 */ /* 0x004fca0009ffe4ff */
[----:B------:R0:W-:Y:S01]  /*15b20*/  STL [R1+0x7dc], R6 ;  /* 0x0007dc0601007387 */ /* 0x0001e20000100800 */
[----:B------:R-:W-:-:S03]  /*15b30*/  IADD3 R190, P3, R190, UR24, RZ ;  /* 0x00000018bebe7c10 */ /* 0x000fc6000ff7e0ff */
[----:B0-----:R-:W2:Y:S01]  /*15b40*/  LDL.LU R6, [R1+0xf98] ;  /* 0x000f980001067983 */ /* 0x001ea20000300800 */
[----:B----4-:R-:W-:-:S03]  /*15b50*/  IADD3.X R191, R191, UR25, RZ, P4, !PT ;  /* 0x00000019bfbf7c10 */ /* 0x010fc6000a7fe4ff */
[----:B------:R-:W4:Y:S04]  /*15b60*/  LDL.LU R181, [R1+0x858] ;  /* 0x0008580001b57983 */ /* 0x000f280000300800 */
[----:B------:R-:W4:Y:S04]  /*15b70*/  LDL.LU R182, [R1+0x824] ;  /* 0x0008240001b67983 */ /* 0x000f280000300800 */
[----:B------:R-:W4:Y:S01]  /*15b80*/  LDL.LU R189, [R1+0x860] ;  /* 0x0008600001bd7983 */ /* 0x000f220000300800 */
[----:B---3--:R-:W-:-:S03]  /*15b90*/  IADD3 R192, P4, R192, UR24, RZ ;  /* 0x00000018c0c07c10 */ /* 0x008fc6000ff9e0ff */
[----:B------:R-:W3:Y:S04]  /*15ba0*/  LDL.LU R183, [R1+0x868] ;  /* 0x0008680001b77983 */ /* 0x000ee80000300800 */
[----:B------:R-:W3:Y:S04]  /*15bb0*/  LDL.LU R184, [R1+0x834] ;  /* 0x0008340001b87983 */ /* 0x000ee80000300800 */
[----:B------:R0:W-:Y:S04]  /*15bc0*/  STL [R1+0x818], R190 ;  /* 0x000818be01007387 */ /* 0x0001e80000100800 */
[----:B0-----:R-:W3:Y:S01]  /*15bd0*/  LDL.LU R190, [R1+0x870] ;  /* 0x0008700001be7983 */ /* 0x001ee20000300800 */
[----:B------:R-:W-:-:S03]  /*15be0*/  IADD3.X R2, R2, UR25, RZ, P5, !PT ;  /* 0x0000001902027c10 */ /* 0x000fc6000affe4ff */
[----:B------:R-:W-:Y:S04]  /*15bf0*/  STL [R1+0x7e4], R191 ;  /* 0x0007e4bf01007387 */ /* 0x000fe80000100800 */
[----:B------:R0:W-:Y:S01]  /*15c00*/  STL [R1+0x7ec], R2 ;  /* 0x0007ec0201007387 */ /* 0x0001e20000100800 */
[----:B------:R-:W-:-:S03]  /*15c10*/  IADD3 R193, P5, R193, UR24, RZ ;  /* 0x00000018c1c17c10 */ /* 0x000fc6000ffbe0ff */
[----:B0-----:R-:W3:Y:S04]  /*15c20*/  LDL.LU R2, [R1+0xf94] ;  /* 0x000f940001027983 */ /* 0x001ee80000300800 */
[----:B------:R0:W-:Y:S04]  /*15c30*/  STL [R1+0x820], R192 ;  /* 0x000820c001007387 */ /* 0x0001e80000100800 */
[----:B------:R-:W3:Y:S01]  /*15c40*/  LDL.LU R185, [R1+0x878] ;  /* 0x0008780001b97983 */ /* 0x000ee20000300800 */
[----:B------:R-:W-:-:S03]  /*15c50*/  IADD3.X R194, R194, UR25, RZ, P6, !PT ;  /* 0x00000019c2c27c10 */ /* 0x000fc6000b7fe4ff */
[----:B0-----:R-:W3:Y:S04]  /*15c60*/  LDL.LU R192, [R1+0x844] ;  /* 0x0008440001c07983 */ /* 0x001ee80000300800 */
[----:B------:R-:W3:Y:S04]  /*15c70*/  LDL.LU R191, [R1+0x880] ;  /* 0x0008800001bf7983 */ /* 0x000ee80000300800 */
[----:B------:R0:W-:Y:S04]  /*15c80*/  STL [R1+0x828], R193 ;  /* 0x000828c101007387 */ /* 0x0001e80000100800 */
[----:B0-----:R-:W3:Y:S04]  /*15c90*/  LDL.LU R193, [R1+0x888] ;  /* 0x0008880001c17983 */ /* 0x001ee80000300800 */
[----:B------:R-:W-:Y:S01]  /*15ca0*/  STL [R1+0x7f4], R194 ;  /* 0x0007f4c201007387 */ /* 0x000fe20000100800 */
[----:B------:R-:W-:-:S02]  /*15cb0*/  IADD3.X R4, R4, UR25, RZ, P0, !PT ;  /* 0x0000001904047c10 */ /* 0x000fc400087fe4ff */
[----:B------:R-:W-:-:S03]  /*15cc0*/  IADD3 R195, P6, R195, UR24, RZ ;  /* 0x00000018c3c37c10 */ /* 0x000fc6000ffde0ff */
[----:B------:R0:W-:Y:S01]  /*15cd0*/  STL [R1+0x7fc], R4 ;  /* 0x0007fc0401007387 */ /* 0x0001e20000100800 */
[----:B------:R-:W-:-:S03]  /*15ce0*/  IADD3 R178, P0, R178, UR24, RZ ;  /* 0x00000018b2b27c10 */ /* 0x000fc6000ff1e0ff */
[----:B0-----:R-:W3:Y:S04]  /*15cf0*/  LDL.LU R4, [R1+0xf90] ;  /* 0x000f900001047983 */ /* 0x001ee80000300800 */
[----:B------:R0:W-:Y:S04]  /*15d00*/  STL [R1+0x830], R195 ;  /* 0x000830c301007387 */ /* 0x0001e80000100800 */
[----:B------:R-:W3:Y:S01]  /*15d10*/  LDL.LU R194, [R1+0x854] ;  /* 0x0008540001c27983 */ /* 0x000ee20000300800 */
[----:B------:R-:W-:-:S03]  /*15d20*/  IADD3.X R186, R186, UR25, RZ, P1, !PT ;  /* 0x00000019baba7c10 */ /* 0x000fc60008ffe4ff */
[----:B0-----:R-:W3:Y:S04]  /*15d30*/  LDL.LU R195, [R1+0x890] ;  /* 0x0008900001c37983 */ /* 0x001ee80000300800 */
[----:B------:R-:W-:Y:S01]  /*15d40*/  STL [R1+0x838], R178 ;  /* 0x000838b201007387 */ /* 0x000fe20000100800 */
[----:B------:R-:W-:-:S05]  /*15d50*/  IADD3.X R3, R3, UR25, RZ, P2, !PT ;  /* 0x0000001903037c10 */ /* 0x000fca00097fe4ff */
[----:B------:R0:W-:Y:S04]  /*15d60*/  STL [R1+0x80c], R3 ;  /* 0x00080c0301007387 */ /* 0x0001e80000100800 */
[----:B------:R1:W-:Y:S04]  /*15d70*/  STL [R1+0x804], R186 ;  /* 0x000804ba01007387 */ /* 0x0003e80000100800 */
[----:B0-----:R-:W3:Y:S01]  /*15d80*/  LDL.LU R3, [R1+0xf8c] ;  /* 0x000f8c0001037983 */ /* 0x001ee20000300800 */
[----:B------:R-:W-:Y:S02]  /*15d90*/  IADD3 R187, P1, R187, UR24, RZ ;  /* 0x00000018bbbb7c10 */ /* 0x000fe4000ff3e0ff */
[----:B------:R-:W-:-:S03]  /*15da0*/  IADD3 R188, P2, R188, UR24, RZ ;  /* 0x00000018bcbc7c10 */ /* 0x000fc6000ff5e0ff */
[----:B------:R0:W-:Y:S01]  /*15db0*/  STL [R1+0x840], R187 ;  /* 0x000840bb01007387 */ /* 0x0001e20000100800 */
[----:B------:R-:W-:-:S03]  /*15dc0*/  IADD3.X R179, R179, UR25, RZ, P3, !PT ;  /* 0x00000019b3b37c10 */ /* 0x000fc60009ffe4ff */
[----:B-1----:R-:W3:Y:S04]  /*15dd0*/  LDL.LU R186, [R1+0x898] ;  /* 0x0008980001ba7983 */ /* 0x002ee80000300800 */
[----:B0-----:R-:W3:Y:S04]  /*15de0*/  LDL.LU R187, [R1+0x864] ;  /* 0x0008640001bb7983 */ /* 0x001ee80000300800 */
[----:B------:R0:W-:Y:S01]  /*15df0*/  STL [R1+0x848], R188 ;  /* 0x000848bc01007387 */ /* 0x0001e20000100800 */
[----:B------:R-:W-:-:S03]  /*15e00*/  IADD3 R180, P3, R180, UR24, RZ ;  /* 0x00000018b4b47c10 */ /* 0x000fc6000ff7e0ff */
[----:B0-----:R-:W3:Y:S01]  /*15e10*/  LDL.LU R188, [R1+0x8a0] ;  /* 0x0008a00001bc7983 */ /* 0x001ee20000300800 */
[----:B--2---:R-:W-:-:S05]  /*15e20*/  IADD3.X R6, R6, UR25, RZ, P4, !PT ;  /* 0x0000001906067c10 */ /* 0x004fca000a7fe4ff */
[----:B------:R0:W-:Y:S04]  /*15e30*/  STL [R1+0x81c], R6 ;  /* 0x00081c0601007387 */ /* 0x0001e80000100800 */
[----:B------:R-:W-:Y:S01]  /*15e40*/  STL [R1+0x814], R179 ;  /* 0x000814b301007387 */ /* 0x000fe20000100800 */
[----:B----4-:R-:W-:-:S03]  /*15e50*/  IADD3 R181, P4, R181, UR24, RZ ;  /* 0x00000018b5b57c10 */ /* 0x010fc6000ff9e0ff */
[----:B0-----:R-:W2:Y:S01]  /*15e60*/  LDL.LU R6, [R1+0xf88] ;  /* 0x000f880001067983 */ /* 0x001ea20000300800 */
[----:B------:R-:W-:-:S03]  /*15e70*/  IADD3.X R182, R182, UR25, RZ, P5, !PT ;  /* 0x00000019b6b67c10 */ /* 0x000fc6000affe4ff */
[----:B------:R-:W-:Y:S01]  /*15e80*/  STL [R1+0x850], R180 ;  /* 0x000850b401007387 */ /* 0x000fe20000100800 */
[----:B------:R-:W-:-:S03]  /*15e90*/  IADD3 R189, P5, R189, UR24, RZ ;  /* 0x00000018bdbd7c10 */ /* 0x000fc6000ffbe0ff */
[----:B------:R-:W-:Y:S01]  /*15ea0*/  STL [R1+0x858], R181 ;  /* 0x000858b501007387 */ /* 0x000fe20000100800 */
[----:B---3--:R-:W-:Y:S02]  /*15eb0*/  IADD3.X R184, R184, UR25, RZ, P0, !PT ;  /* 0x00000019b8b87c10 */ /* 0x008fe400087fe4ff */
[----:B------:R-:W-:Y:S02]  /*15ec0*/  IADD3 R190, P0, R190, UR24, RZ ;  /* 0x00000018bebe7c10 */ /* 0x000fe4000ff1e0ff */
[----:B------:R-:W-:-:S05]  /*15ed0*/  IADD3.X R2, R2, UR25, RZ, P6, !PT ;  /* 0x0000001902027c10 */ /* 0x000fca000b7fe4ff */
[----:B------:R0:W-:Y:S01]  /*15ee0*/  STL [R1+0x82c], R2 ;  /* 0x00082c0201007387 */ /* 0x0001e20000100800 */
[----:B------:R-:W-:-:S03]  /*15ef0*/  IADD3 R183, P6, R183, UR24, RZ ;  /* 0x00000018b7b77c10 */ /* 0x000fc6000ffde0ff */
[----:B------:R-:W-:Y:S04]  /*15f00*/  STL [R1+0x824], R182 ;  /* 0x000824b601007387 */ /* 0x000fe80000100800 */
[----:B0-----:R-:W3:Y:S01]  /*15f10*/  LDL.LU R2, [R1+0xf84] ;  /* 0x000f840001027983 */ /* 0x001ee20000300800 */
[----:B------:R-:W-:-:S03]  /*15f20*/  IADD3.X R192, R192, UR25, RZ, P2, !PT ;  /* 0x00000019c0c07c10 */ /* 0x000fc600097fe4ff */
[----:B------:R0:W-:Y:S01]  /*15f30*/  STL [R1+0x860], R189 ;  /* 0x000860bd01007387 */ /* 0x0001e20000100800 */
[----:B------:R-:W-:-:S03]  /*15f40*/  IADD3 R191, P2, R191, UR24, RZ ;  /* 0x00000018bfbf7c10 */ /* 0x000fc6000ff5e0ff */
[----:B0-----:R-:W4:Y:S04]  /*15f50*/  LDL.LU R189, [R1+0x8a8] ;  /* 0x0008a80001bd7983 */ /* 0x001f280000300800 */
[----:B------:R0:W-:Y:S04]  /*15f60*/  STL [R1+0x870], R190 ;  /* 0x000870be01007387 */ /* 0x0001e80000100800 */
[----:B------:R-:W-:Y:S04]  /*15f70*/  STL [R1+0x868], R183 ;  /* 0x000868b701007387 */ /* 0x000fe80000100800 */
[----:B0-----:R-:W4:Y:S04]  /*15f80*/  LDL.LU R190, [R1+0x874] ;  /* 0x0008740001be7983 */ /* 0x001f280000300800 */
[----:B------:R-:W-:Y:S01]  /*15f90*/  STL [R1+0x834], R184 ;  /* 0x000834b801007387 */ /* 0x000fe20000100800 */
[----:B------:R-:W-:-:S02]  /*15fa0*/  IADD3.X R4, R4, UR25, RZ, P1, !PT ;  /* 0x0000001904047c10 */ /* 0x000fc40008ffe4ff */
[----:B------:R-:W-:-:S03]  /*15fb0*/  IADD3 R185, P1, R185, UR24, RZ ;  /* 0x00000018b9b97c10 */ /* 0x000fc6000ff3e0ff */
[----:B------:R0:W-:Y:S04]  /*15fc0*/  STL [R1+0x83c], R4 ;  /* 0x00083c0401007387 */ /* 0x0001e80000100800 */
[----:B0-----:R-:W4:Y:S04]  /*15fd0*/  LDL.LU R4, [R1+0xf80] ;  /* 0x000f800001047983 */ /* 0x001f280000300800 */
[----:B------:R0:W-:Y:S04]  /*15fe0*/  STL [R1+0x844], R192 ;  /* 0x000844c001007387 */ /* 0x0001e80000100800 */
        /* <DEDUP_REMOVED lines=8> */
[----:B------:R0:W-:Y:S04]  /*16070*/  STL [R1+0x888], R193 ;  /* 0x000888c101007387 */ /* 0x0001e80000100800 */
[----:B0-----:R-:W4:Y:S01]  /*16080*/  LDL.LU R193, [R1+0x884] ;  /* 0x0008840001c17983 */ /* 0x001f220000300800 */
[----:B------:R-:W-:-:S02]  /*16090*/  IADD3.X R194, R194, UR25, RZ, P4, !PT ;  /* 0x00000019c2c27c10 */ /* 0x000fc4000a7fe4ff */
[----:B------:R-:W-:Y:S01]  /*160a0*/  IADD3 R195, P4, R195, UR24, RZ ;  /* 0x00000018c3c37c10 */ /* 0x000fe2000ff9e0ff */
[----:B------:R-:W4:Y:S04]  /*160b0*/  LDL.LU R176, [R1+0x8c0] ;  /* 0x0008c00001b07983 */ /* 0x000f280000300800 */
[----:B------:R-:W-:Y:S01]  /*160c0*/  STL [R1+0x854], R194 ;  /* 0x000854c201007387 */ /* 0x000fe20000100800 */
[----:B------:R-:W-:Y:S02]  /*160d0*/  IADD3.X R187, R187, UR25, RZ, P6, !PT ;  /* 0x00000019bbbb7c10 */ /* 0x000fe4000b7fe4ff */
[----:B------:R-:W-:Y:S02]  /*160e0*/  IADD3 R188, P6, R188, UR24, RZ ;  /* 0x00000018bcbc7c10 */ /* 0x000fe4000ffde0ff */
[----:B--2---:R-:W-:-:S02]  /*160f0*/  IADD3.X R6, R6, UR25, RZ, P5, !PT ;  /* 0x0000001906067c10 */ /* 0x004fc4000affe4ff */
[----:B------:R-:W-:-:S03]  /*16100*/  IADD3 R186, P5, R186, UR24, RZ ;  /* 0x00000018baba7c10 */ /* 0x000fc6000ffbe0ff */
[----:B------:R0:W-:Y:S04]  /*16110*/  STL [R1+0x85c], R6 ;  /* 0x00085c0601007387 */ /* 0x0001e80000100800 */
[----:B------:R1:W-:Y:S04]  /*16120*/  STL [R1+0x890], R195 ;  /* 0x000890c301007387 */ /* 0x0003e80000100800 */
[----:B0-----:R-:W2:Y:S04]  /*16130*/  LDL.LU R6, [R1+0xf78] ;  /* 0x000f780001067983 */ /* 0x001ea80000300800 */
[----:B------:R-:W2:Y:S04]  /*16140*/  LDL.LU R194, [R1+0x8c8] ;  /* 0x0008c80001c27983 */ /* 0x000ea80000300800 */
[----:B-1----:R-:W2:Y:S04]  /*16150*/  LDL.LU R195, [R1+0x894] ;  /* 0x0008940001c37983 */ /* 0x002ea80000300800 */
[----:B------:R-:W2:Y:S04]  /*16160*/  LDL.LU R177, [R1+0x8d0] ;  /* 0x0008d00001b17983 */ /* 0x000ea80000300800 */
[----:B------:R-:W-:Y:S04]  /*16170*/  STL [R1+0x898], R186 ;  /* 0x000898ba01007387 */ /* 0x000fe80000100800 */
[----:B------:R-:W2:Y:S04]  /*16180*/  LDL.LU R178, [R1+0x8d8] ;  /* 0x0008d80001b27983 */ /* 0x000ea80000300800 */
[----:B------:R-:W-:Y:S04]  /*16190*/  STL [R1+0x864], R187 ;  /* 0x000864bb01007387 */ /* 0x000fe80000100800 */
[----:B------:R-:W2:Y:S04]  /*161a0*/  LDL.LU R179, [R1+0x8a4] ;  /* 0x0008a40001b37983 */ /* 0x000ea80000300800 */
[----:B------:R-:W2:Y:S04]  /*161b0*/  LDL.LU R180, [R1+0x8e0] ;  /* 0x0008e00001b47983 */ /* 0x000ea80000300800 */
[----:B------:R-:W-:Y:S01]  /*161c0*/  STL [R1+0x8a0], R188 ;  /* 0x0008a0bc01007387 */ /* 0x000fe20000100800 */
[----:B---3--:R-:W-:-:S05]  /*161d0*/  IADD3.X R2, R2, UR25, RZ, P0, !PT ;  /* 0x0000001902027c10 */ /* 0x008fca00087fe4ff */
[----:B------:R0:W-:Y:S04]  /*161e0*/  STL [R1+0x86c], R2 ;  /* 0x00086c0201007387 */ /* 0x0001e80000100800 */
[----:B0-----:R-:W3:Y:S01]  /*161f0*/  LDL.LU R2, [R1+0xf74] ;  /* 0x000f740001027983 */ /* 0x001ee20000300800 */
[----:B----4-:R-:W-:-:S03]  /*16200*/  IADD3 R189, P0, R189, UR24, RZ ;  /* 0x00000018bdbd7c10 */ /* 0x010fc6000ff1e0ff */
[----:B------:R-:W4:Y:S04]  /*16210*/  LDL.LU R181, [R1+0x8e8] ;  /* 0x0008e80001b57983 */ /* 0x000f280000300800 */
[----:B------:R-:W4:Y:S04]  /*16220*/  LDL.LU R182, [R1+0x8b4] ;  /* 0x0008b40001b67983 */ /* 0x000f280000300800 */
[----:B------:R-:W4:Y:S01]  /*16230*/  LDL.LU R183, [R1+0x8f0] ;  /* 0x0008f00001b77983 */ /* 0x000f220000300800 */
[----:B------:R-:W-:-:S03]  /*16240*/  IADD3.X R190, R190, UR25, RZ, P1, !PT ;  /* 0x00000019bebe7c10 */ /* 0x000fc60008ffe4ff */
[----:B------:R-:W4:Y:S04]  /*16250*/  LDL.LU R184, [R1+0x8f8] ;  /* 0x0008f80001b87983 */ /* 0x000f280000300800 */
[----:B------:R-:W4:Y:S04]  /*16260*/  LDL.LU R185, [R1+0x8c4] ;  /* 0x0008c40001b97983 */ /* 0x000f280000300800 */
[----:B------:R-:W4:Y:S04]  /*16270*/  LDL.LU R186, [R1+0x900] ;  /* 0x0009000001ba7983 */ /* 0x000f280000300800 */
[----:B------:R0:W-:Y:S04]  /*16280*/  STL [R1+0x8a8], R189 ;  /* 0x0008a8bd01007387 */ /* 0x0001e80000100800 */
[----:B------:R-:W4:Y:S04]  /*16290*/  LDL.LU R187, [R1+0x908] ;  /* 0x0009080001bb7983 */ /* 0x000f280000300800 */
[----:B------:R-:W4:Y:S04]  /*162a0*/  LDL.LU R188, [R1+0x8d4] ;  /* 0x0008d40001bc7983 */ /* 0x000f280000300800 */
[----:B0-----:R-:W4:Y:S04]  /*162b0*/  LDL.LU R189, [R1+0x910] ;  /* 0x0009100001bd7983 */ /* 0x001f280000300800 */
[----:B------:R0:W-:Y:S01]  /*162c0*/  STL [R1+0x874], R190 ;  /* 0x000874be01007387 */ /* 0x0001e20000100800 */
[----:B------:R-:W-:-:S03]  /*162d0*/  IADD3.X R4, R4, UR25, RZ, P2, !PT ;  /* 0x0000001904047c10 */ /* 0x000fc600097fe4ff */
[----:B0-----:R-:W4:Y:S01]  /*162e0*/  LDL.LU R190, [R1+0x918] ;  /* 0x0009180001be7983 */ /* 0x001f220000300800 */
[----:B------:R-:W-:-:S05]  /*162f0*/  IADD3 R192, P1, R192, UR24, RZ ;  /* 0x00000018c0c07c10 */ /* 0x000fca000ff3e0ff */
[----:B------:R0:W-:Y:S04]  /*16300*/  STL [R1+0x8b0], R192 ;  /* 0x0008b0c001007387 */ /* 0x0001e80000100800 */
[----:B0-----:R-:W4:Y:S04]  /*16310*/  LDL.LU R192, [R1+0x8e4] ;  /* 0x0008e40001c07983 */ /* 0x001f280000300800 */
[----:B------:R0:W-:Y:S04]  /*16320*/  STL [R1+0x87c], R4 ;  /* 0x00087c0401007387 */ /* 0x0001e80000100800 */
[----:B0-----:R-:W4:Y:S01]  /*16330*/  LDL.LU R4, [R1+0xf70] ;  /* 0x000f700001047983 */ /* 0x001f220000300800 */
[----:B------:R-:W-:-:S02]  /*16340*/  IADD3.X R3, R3, UR25, RZ, P4, !PT ;  /* 0x0000001903037c10 */ /* 0x000fc4000a7fe4ff */
[----:B------:R-:W-:-:S05]  /*16350*/  IADD3 R191, P2, R191, UR24, RZ ;  /* 0x00000018bfbf7c10 */ /* 0x000fca000ff5e0ff */
[----:B------:R0:W-:Y:S01]  /*16360*/  STL [R1+0x8b8], R191 ;  /* 0x0008b8bf01007387 */ /* 0x0001e20000100800 */
[----:B------:R-:W-:-:S03]  /*16370*/  IADD3.X R193, R193, UR25, RZ, P3, !PT ;  /* 0x00000019c1c17c10 */ /* 0x000fc60009ffe4ff */
[----:B0-----:R-:W4:Y:S04]  /*16380*/  LDL.LU R191, [R1+0x928] ;  /* 0x0009280001bf7983 */ /* 0x001f280000300800 */
[----:B------:R0:W-:Y:S04]  /*16390*/  STL [R1+0x884], R193 ;  /* 0x000884c101007387 */ /* 0x0001e80000100800 */
[----:B0-----:R-:W4:Y:S04]  /*163a0*/  LDL.LU R193, [R1+0x8f4] ;  /* 0x0008f40001c17983 */ /* 0x001f280000300800 */
[----:B------:R0:W-:Y:S04]  /*163b0*/  STL [R1+0x88c], R3 ;  /* 0x00088c0301007387 */ /* 0x0001e80000100800 */
[----:B0-----:R-:W4:Y:S01]  /*163c0*/  LDL.LU R3, [R1+0xf6c] ;  /* 0x000f6c0001037983 */ /* 0x001f220000300800 */
[----:B------:R-:W-:-:S05]  /*163d0*/  IADD3 R176, P3, R176, UR24, RZ ;  /* 0x00000018b0b07c10 */ /* 0x000fca000ff7e0ff */
[----:B------:R-:W-:Y:S01]  /*163e0*/  STL [R1+0x8c0], R176 ;  /* 0x0008c0b001007387 */ /* 0x000fe20000100800 */
[----:B--2---:R-:W-:Y:S02]  /*163f0*/  IADD3.X R6, R6, UR25, RZ, P6, !PT ;  /* 0x0000001906067c10 */ /* 0x004fe4000b7fe4ff */
[----:B------:R-:W-:Y:S02]  /*16400*/  IADD3 R194, P4, R194, UR24, RZ ;  /* 0x00000018c2c27c10 */ /* 0x000fe4000ff9e0ff */
[----:B------:R-:W-:-:S03]  /*16410*/  IADD3.X R195, R195, UR25, RZ, P5, !PT ;  /* 0x00000019c3c37c10 */ /* 0x000fc6000affe4ff */
[----:B------:R0:W-:Y:S01]  /*16420*/  STL [R1+0x8c8], R194 ;  /* 0x0008c8c201007387 */ /* 0x0001e20000100800 */
[----:B------:R-:W-:-:S03]  /*16430*/  IADD3 R177, P5, R177, UR24, RZ ;  /* 0x00000018b1b17c10 */ /* 0x000fc6000ffbe0ff */
[----:B0-----:R-:W2:Y:S01]  /*16440*/  LDL.LU R194, [R1+0x90c] ;  /* 0x00090c0001c27983 */ /* 0x001ea20000300800 */
[----:B------:R-:W-:-:S03]  /*16450*/  IADD3 R178, P6, R178, UR24, RZ ;  /* 0x00000018b2b27c10 */ /* 0x000fc6000ffde0ff */
[----:B------:R0:W-:Y:S01]  /*16460*/  STL [R1+0x894], R195 ;  /* 0x000894c301007387 */ /* 0x0001e20000100800 */
[----:B------:R-:W-:-:S03]  /*16470*/  IADD3.X R179, R179, UR25, RZ, P0, !PT ;  /* 0x00000019b3b37c10 */ /* 0x000fc600087fe4ff */
[----:B0-----:R-:W2:Y:S01]  /*16480*/  LDL.LU R195, [R1+0x914] ;  /* 0x0009140001c37983 */ /* 0x001ea20000300800 */
[----:B------:R-:W-:-:S03]  /*16490*/  IADD3 R180, P0, R180, UR24, RZ ;  /* 0x00000018b4b47c10 */ /* 0x000fc6000ff1e0ff */
[----:B------:R0:W-:Y:S04]  /*164a0*/  STL [R1+0x89c], R6 ;  /* 0x00089c0601007387 */ /* 0x0001e80000100800 */
[----:B0-----:R-:W2:Y:S04]  /*164b0*/  LDL.LU R6, [R1+0xf68] ;  /* 0x000f680001067983 */ /* 0x001ea80000300800 */
[----:B------:R-:W-:Y:S01]  /*164c0*/  STL [R1+0x8d0], R177 ;  /* 0x0008d0b101007387 */ /* 0x000fe20000100800 */
[----:B---3--:R-:W-:-:S03]  /*164d0*/  IADD3.X R2, R2, UR25, RZ, P1, !PT ;  /* 0x0000001902027c10 */ /* 0x008fc60008ffe4ff */
[----:B------:R-:W-:Y:S01]  /*164e0*/  STL [R1+0x8d8], R178 ;  /* 0x0008d8b201007387 */ /* 0x000fe20000100800 */
[----:B----4-:R-:W-:-:S03]  /*164f0*/  IADD3 R181, P1, R181, UR24, RZ ;  /* 0x00000018b5b57c10 */ /* 0x010fc6000ff3e0ff */
[----:B------:R0:W-:Y:S01]  /*16500*/  STL [R1+0x8ac], R2 ;  /* 0x0008ac0201007387 */ /* 0x0001e20000100800 */
[----:B------:R-:W-:-:S03]  /*16510*/  IADD3.X R182, R182, UR25, RZ, P2, !PT ;  /* 0x00000019b6b67c10 */ /* 0x000fc600097fe4ff */
[----:B------:R-:W-:Y:S01]  /*16520*/  STL [R1+0x8a4], R179 ;  /* 0x0008a4b301007387 */ /* 0x000fe20000100800 */
[----:B------:R-:W-:-:S03]  /*16530*/  IADD3 R183, P2, R183, UR24, RZ ;  /* 0x00000018b7b77c10 */ /* 0x000fc6000ff5e0ff */
[----:B0-----:R-:W3:Y:S04]  /*16540*/  LDL.LU R2, [R1+0xf64] ;  /* 0x000f640001027983 */ /* 0x001ee80000300800 */
[----:B------:R-:W-:Y:S01]  /*16550*/  STL [R1+0x8e0], R180 ;  /* 0x0008e0b401007387 */ /* 0x000fe20000100800 */
[----:B------:R-:W-:-:S03]  /*16560*/  IADD3.X R185, R185, UR25, RZ, P4, !PT ;  /* 0x00000019b9b97c10 */ /* 0x000fc6000a7fe4ff */
[----:B------:R-:W-:Y:S01]  /*16570*/  STL [R1+0x8e8], R181 ;  /* 0x0008e8b501007387 */ /* 0x000fe20000100800 */
[----:B------:R-:W-:Y:S02]  /*16580*/  IADD3.X R4, R4, UR25, RZ, P3, !PT ;  /* 0x0000001904047c10 */ /* 0x000fe40009ffe4ff */
[----:B------:R-:W-:-:S03]  /*16590*/  IADD3 R184, P3, R184, UR24, RZ ;  /* 0x00000018b8b87c10 */ /* 0x000fc6000ff7e0ff */
[----:B------:R0:W-:Y:S04]  /*165a0*/  STL [R1+0x8bc], R4 ;  /* 0x0008bc0401007387 */ /* 0x0001e80000100800 */
[----:B------:R-:W-:Y:S04]  /*165b0*/  STL [R1+0x8b4], R182 ;  /* 0x0008b4b601007387 */ /* 0x000fe80000100800 */
[----:B0-----:R-:W4:Y:S04]  /*165c0*/  LDL.LU R4, [R1+0xf60] ;  /* 0x000f600001047983 */ /* 0x001f280000300800 */
[----:B------:R-:W-:Y:S04]  /*165d0*/  STL [R1+0x8f0], R183 ;  /* 0x0008f0b701007387 */ /* 0x000fe80000100800 */
[----:B------:R-:W-:Y:S01]  /*165e0*/  STL [R1+0x8f8], R184 ;  /* 0x0008f8b801007387 */ /* 0x000fe20000100800 */
[----:B------:R-:W-:-:S05]  /*165f0*/  IADD3.X R3, R3, UR25, RZ, P5, !PT ;  /* 0x0000001903037c10 */ /* 0x000fca000affe4ff */
[----:B------:R0:W-:Y:S04]  /*16600*/  STL [R1+0x8cc], R3 ;  /* 0x0008cc0301007387 */ /* 0x0001e80000100800 */
[----:B------:R-:W-:Y:S04]  /*16610*/  STL [R1+0x8c4], R185 ;  /* 0x0008c4b901007387 */ /* 0x000fe80000100800 */
[----:B0-----:R-:W4:Y:S01]  /*16620*/  LDL.LU R3, [R1+0xf5c] ;  /* 0x000f5c0001037983 */ /* 0x001f220000300800 */
[----:B------:R-:W-:Y:S02]  /*16630*/  IADD3 R186, P4, R186, UR24, RZ ;  /* 0x00000018baba7c10 */ /* 0x000fe4000ff9e0ff */
[----:B------:R-:W-:-:S02]  /*16640*/  IADD3 R187, P5, R187, UR24, RZ ;  /* 0x00000018bbbb7c10 */ /* 0x000fc4000ffbe0ff */
[----:B------:R-:W-:Y:S01]  /*16650*/  IADD3.X R188, R188, UR25, RZ, P6, !PT ;  /* 0x00000019bcbc7c10 */ /* 0x000fe2000b7fe4ff */
[----:B------:R-:W-:Y:S01]  /*16660*/  STL [R1+0x900], R186 ;  /* 0x000900ba01007387 */ /* 0x000fe20000100800 */
[----:B------:R-:W-:Y:S02]  /*16670*/  IADD3 R189, P6, R189, UR24, RZ ;  /* 0x00000018bdbd7c10 */ /* 0x000fe4000ffde0ff */
[----:B------:R-:W-:Y:S01]  /*16680*/  IADD3.X R192, R192, UR25, RZ, P1, !PT ;  /* 0x00000019c0c07c10 */ /* 0x000fe20008ffe4ff */
[----:B------:R-:W-:Y:S01]  /*16690*/  STL [R1+0x908], R187 ;  /* 0x000908bb01007387 */ /* 0x000fe20000100800 */
[----:B------:R-:W-:Y:S02]  /*166a0*/  IADD3.X R193, R193, UR25, RZ, P3, !PT ;  /* 0x00000019c1c17c10 */ /* 0x000fe40009ffe4ff */
[----:B--2---:R-:W-:Y:S02]  /*166b0*/  IADD3.X R6, R6, UR25, RZ, P0, !PT ;  /* 0x0000001906067c10 */ /* 0x004fe400087fe4ff */
[----:B------:R-:W-:-:S03]  /*166c0*/  IADD3 R190, P0, R190, UR24, RZ ;  /* 0x00000018bebe7c10 */ /* 0x000fc6000ff1e0ff */
[----:B------:R0:W-:Y:S04]  /*166d0*/  STL [R1+0x8dc], R6 ;  /* 0x0008dc0601007387 */ /* 0x0001e80000100800 */
[----:B------:R-:W-:Y:S04]  /*166e0*/  STL [R1+0x8d4], R188 ;  /* 0x0008d4bc01007387 */ /* 0x000fe80000100800 */
[----:B0-----:R-:W2:Y:S04]  /*166f0*/  LDL.LU R6, [R1+0xf58] ;  /* 0x000f580001067983 */ /* 0x001ea80000300800 */
[----:B------:R-:W-:Y:S04]  /*16700*/  STL [R1+0x910], R189 ;  /* 0x000910bd01007387 */ /* 0x000fe80000100800 */
[----:B------:R0:W-:Y:S01]  /*16710*/  STL [R1+0x8e4], R192 ;  /* 0x0008e4c001007387 */ /* 0x0001e20000100800 */
[----:B---3--:R-:W-:-:S03]  /*16720*/  IADD3.X R2, R2, UR25, RZ, P2, !PT ;  /* 0x0000001902027c10 */ /* 0x008fc600097fe4ff */
[----:B------:R-:W-:Y:S01]  /*16730*/  STL [R1+0x918], R190 ;  /* 0x000918be01007387 */ /* 0x000fe20000100800 */
[----:B------:R-:W-:Y:S02]  /*16740*/  IADD3 R191, P2, R191, UR24, RZ ;  /* 0x00000018bfbf7c10 */ /* 0x000fe4000ff5e0ff */
[----:B----4-:R-:W-:Y:S01]  /*16750*/  IADD3.X R4, R4, UR25, RZ, P4, !PT ;  /* 0x0000001904047c10 */ /* 0x010fe2000a7fe4ff */
[----:B------:R-:W-:Y:S01]  /*16760*/  WARPGROUP.ARRIVE ;  /* 0x00000000000079c5 */ /* 0x000fe20000000000 */
[----:B------:R-:W-:Y:S01]  /*16770*/  IADD3 R3, P1, R3, UR24, RZ ;  /* 0x0000001803037c10 */ /* 0x000fe2000ff3e0ff */
[----:B------:R-:W-:Y:S01]  /*16780*/  UMOV UR20, UR16 ;  /* 0x0000001000147c82 */ /* 0x000fe20008000000 */
[----:B------:R-:W-:Y:S01]  /*16790*/  IADD3.X R194, R194, UR25, RZ, P6, !PT ;  /* 0x00000019c2c27c10 */ /* 0x000fe2000b7fe4ff */
[----:B------:R-:W-:Y:S01]  /*167a0*/  UMOV UR21, UR17 ;  /* 0x0000001100157c82 */ /* 0x000fe20008000000 */
[----:B------:R-:W-:Y:S01]  /*167b0*/  IADD3.X R195, R195, UR25, RZ, P0, !PT ;  /* 0x00000019c3c37c10 */ /* 0x000fe200087fe4ff */
[----:B------:R1:W-:Y:S01]  /*167c0*/  STL [R1+0x920], R3 ;  /* 0x0009200301007387 */ /* 0x0003e20000100800 */
[----:B------:R-:W-:Y:S01]  /*167d0*/  UMOV UR22, UR10 ;  /* 0x0000000a00167c82 */ /* 0x000fe20008000000 */
[----:B------:R-:W-:Y:S01]  /*167e0*/  UMOV UR23, UR11 ;  /* 0x0000000b00177c82 */ /* 0x000fe20008000000 */
[----:B0-----:R-:W0:Y:S01]  /*167f0*/  LDC R192, c[0x0][0x238] ;  /* 0x00008e00ffc07b82 */ /* 0x001e220000000800 */
[----:B------:R-:W-:Y:S01]  /*16800*/  QGMMA.64x256x32.F32.E5M2.E5M2 R24, gdesc[UR20], R24, gsb0 ;  /* 0x03e00000141879f3 */ /* 0x000fe20008003818 */
[----:B-1----:R-:W3:Y:S04]  /*16810*/  LDL.LU R3, [R1+0xf54] ;  /* 0x000f540001037983 */ /* 0x002ee80000300800 */
[----:B------:R1:W-:Y:S04]  /*16820*/  STL [R1+0x8ec], R2 ;  /* 0x0008ec0201007387 */ /* 0x0003e80000100800 */
[----:B-1----:R-:W4:Y:S04]  /*16830*/  LDL.LU R2, [R1+0xf50] ;  /* 0x000f500001027983 */ /* 0x002f280000300800 */
[----:B------:R-:W-:Y:S04]  /*16840*/  STL [R1+0x928], R191 ;  /* 0x000928bf01007387 */ /* 0x000fe80000100800 */
[----:B------:R1:W-:Y:S04]  /*16850*/  STL [R1+0x8fc], R4 ;  /* 0x0008fc0401007387 */ /* 0x0003e80000100800 */
[----:B------:R-:W-:Y:S04]  /*16860*/  STL [R1+0x8f4], R193 ;  /* 0x0008f4c101007387 */ /* 0x000fe80000100800 */
[----:B-1----:R-:W3:Y:S01]  /*16870*/  LDL.LU R4, [R1+0xf4c] ;  /* 0x000f4c0001047983 */ /* 0x002ee20000300800 */
[----:B--2---:R-:W-:-:S02]  /*16880*/  IADD3.X R6, R6, UR25, RZ, P1, !PT ;  /* 0x0000001906067c10 */ /* 0x004fc40008ffe4ff */
[----:B----4-:R-:W-:-:S05]  /*16890*/  IADD3.X R2, R2, UR25, RZ, P5, !PT ;  /* 0x0000001902027c10 */ /* 0x010fca000affe4ff */
[----:B------:R1:W-:Y:S04]  /*168a0*/  STL [R1+0x904], R2 ;  /* 0x0009040201007387 */ /* 0x0003e80000100800 */
[----:B-1----:R-:W2:Y:S01]  /*168b0*/  LDL.LU R2, [R1+0xf48] ;  /* 0x000f480001027983 */ /* 0x002ea20000300800 */
[----:B---3--:R-:W-:-:S03]  /*168c0*/  IADD3.X R4, R4, UR25, RZ, P2, !PT ;  /* 0x0000001904047c10 */ /* 0x008fc600097fe4ff */
[----:B------:R1:W-:Y:S04]  /*168d0*/  STL [R1+0x91c], R6 ;  /* 0x00091c0601007387 */ /* 0x0003e80000100800 */
[----:B------:R-:W-:Y:S04]  /*168e0*/  STL [R1+0x90c], R194 ;  /* 0x00090cc201007387 */ /* 0x000fe80000100800 */
[----:B-1----:R3:W5:Y:S04]  /*168f0*/  LDL.LU R6, [R1+0xf44] ;  /* 0x000f440001067983 */ /* 0x0027680000300800 */
[----:B------:R-:W-:Y:S04]  /*16900*/  STL [R1+0x914], R195 ;  /* 0x000914c301007387 */ /* 0x000fe80000100800 */
[----:B------:R1:W-:Y:S04]  /*16910*/  STL [R1+0x924], R4 ;  /* 0x0009240401007387 */ /* 0x0003e80000100800 */
[----:B-1----:R3:W5:Y:S01]  /*16920*/  LDL.LU R4, [R1+0xf40] ;  /* 0x000f400001047983 */ /* 0x0027620000300800 */
[----:B------:R-:W1:Y:S01]  /*16930*/  S2R R196, SR_TID.X ;  /* 0x0000000000c47919 */ /* 0x000e620000002100 */
[----:B------:R-:W-:-:S05]  /*16940*/  VIADD R199, R199, 0xffffffff ;  /* 0xffffffffc7c77836 */ /* 0x000fca0000000000 */
[----:B------:R-:W-:Y:S01]  /*16950*/  ISETP.NE.U32.AND P3, PT, R199, RZ, PT ;  /* 0x000000ffc700720c */ /* 0x000fe20003f65070 */
[----:B0-----:R-:W-:Y:S01]  /*16960*/  IMAD.SHL.U32 R8, R192, 0x20, RZ ;  /* 0x00000020c0087824 */ /* 0x001fe200078e00ff */
[----:B------:R-:W-:-:S04]  /*16970*/  WARPGROUP.DEPBAR.LE gsb0, 0x0 ;  /* 0x00008000000079c5 */ /* 0x000fc80000010000 */
[----:B------:R-:W-:Y:S01]  /*16980*/  IADD3 R3, P4, R8, R3, RZ ;  /* 0x0000000308037210 */ /* 0x000fe20007f9e0ff */
[----:B------:R-:W-:Y:S01]  /*16990*/  VIADD R0, R0, 0xffffffe0 ;  /* 0xffffffe000007836 */ /* 0x000fe20000000000 */
[----:B-1----:R-:W-:Y:S02]  /*169a0*/  LOP3.LUT R196, R196, 0x7f, RZ, 0xc0, !PT ;  /* 0x0000007fc4c47812 */ /* 0x002fe400078ec0ff */
[----:B--2---:R-:W-:-:S03]  /*169b0*/  LEA.HI.X.SX32 R2, R8, R2, 0x1, P4 ;  /* 0x0000000208027211 */ /* 0x004fc600020f0eff */
[----:B---3--:R-:W-:Y:S06]  /*169c0*/  @P3 BRA `(.L_x_1) ;  /* 0xffffff6400bc3947 */ /* 0x008fec000383ffff */
.L_x_0:
[----:B------:R-:W3:Y:S01]  /*169d0*/  LDL.LU R166, [R1+0x400] ;  /* 0x0004000001a67983 */ /* 0x000ee20000300800 */
[----:B------:R-:W-:Y:S01]  /*169e0*/  ULDC UR6, c[0x0][0x248] ;  /* 0x0000920000067ab9 */ /* 0x000fe20000000800 */
[----:B------:R-:W-:Y:S01]  /*169f0*/  MOV R0, UR32 ;  /* 0x0000002000007c02 */ /* 0x000fe20008000f00 */
[----:B------:R-:W-:Y:S01]  /*16a00*/  ULDC.64 UR8, c[0x0][0x228] ;  /* 0x00008a0000087ab9 */ /* 0x000fe20000000a00 */
[----:B------:R-:W4:Y:S01]  /*16a10*/  LDL.LU R20, [R1+0x404] ;  /* 0x0004040001147983 */ /* 0x000f220000300800 */
[----:B------:R-:W-:Y:S01]  /*16a20*/  ULDC UR7, c[0x0][0x22c] ;  /* 0x00008b0000077ab9 */ /* 0x000fe20000000800 */
[----:B------:R-:W-:Y:S01]  /*16a30*/  LOP3.LUT R2, R2, 0xfeffffff, RZ, 0xc0, !PT ;  /* 0xfeffffff02027812 */ /* 0x000fe200078ec0ff */
[----:B------:R-:W-:Y:S01]  /*16a40*/  ULDC UR61, c[0x0][0x22c] ;  /* 0x00008b00003d7ab9 */ /* 0x000fe20000000800 */
[----:B------:R-:W4:Y:S01]  /*16a50*/  LDL.LU R165, [R1+0x410] ;  /* 0x0004100001a57983 */ /* 0x000f220000300800 */
[----:B------:R-:W-:Y:S01]  /*16a60*/  ULDC UR32, c[0x0][0x22c] ;  /* 0x00008b0000207ab9 */ /* 0x000fe20000000800 */
[C---:B-----5:R-:W-:Y:S01]  /*16a70*/  VIADD R251, R4.reuse, 0xb2 ;  /* 0x000000b204fb7836 */ /* 0x060fe20000000000 */
[----:B------:R-:W-:Y:S01]  /*16a80*/  ULDC UR60, c[0x0][0x22c] ;  /* 0x00008b00003c7ab9 */ /* 0x000fe20000000800 */
[----:B------:R-:W4:Y:S01]  /*16a90*/  LDL.LU R18, [R1+0x414] ;  /* 0x0004140001127983 */ /* 0x000f220000300800 */
[C---:B------:R-:W-:Y:S01]  /*16aa0*/  VIADD R240, R4.reuse, 0xb3 ;  /* 0x000000b304f07836 */ /* 0x040fe20000000000 */
[----:B------:R-:W-:Y:S01]  /*16ab0*/  ULDC UR59, c[0x0][0x22c] ;  /* 0x00008b00003b7ab9 */ /* 0x000fe20000000800 */
[C---:B------:R-:W-:Y:S01]  /*16ac0*/  VIADD R250, R4.reuse, 0xb4 ;  /* 0x000000b404fa7836 */ /* 0x040fe20000000000 */
        /* <DEDUP_REMOVED lines=76> */
[----:B--2---:R-:W2:Y:S01]  /*16f90*/  LDL.LU R15, [R1+0x4a4] ;  /* 0x0004a400010f7983 */ /* 0x004ea20000300800 */
[C---:B------:R-:W-:Y:S01]  /*16fa0*/  VIADD R203, R4.reuse, 0xdc ;  /* 0x000000dc04cb7836 */ /* 0x040fe20000000000 */
[----:B------:R-:W-:Y:S01]  /*16fb0*/  ULDC UR39, c[0x0][0x22c] ;  /* 0x00008b0000277ab9 */ /* 0x000fe20000000800 */
[C---:B------:R-:W-:Y:S01]  /*16fc0*/  VIADD R202, R4.reuse, 0xdd ;  /* 0x000000dd04ca7836 */ /* 0x040fe20000000000 */
[----:B------:R-:W2:Y:S01]  /*16fd0*/  LDL.LU R14, [R1+0x4a8] ;  /* 0x0004a800010e7983 */ /* 0x000ea20000300800 */
        /* <DEDUP_REMOVED lines=19> */
[----:B------:R0:W-:Y:S01]  /*17110*/  STL [R1+0xf98], R9 ;  /* 0x000f980901007387 */ /* 0x0001e20000100800 */
[C---:B------:R-:W-:Y:S01]  /*17120*/  VIADD R190, R4.reuse, 0xe9 ;  /* 0x000000e904be7836 */ /* 0x040fe20000000000 */
[----:B------:R-:W-:Y:S01]  /*17130*/  ULDC UR31, c[0x0][0x22c] ;  /* 0x00008b00001f7ab9 */ /* 0x000fe20000000800 */
[C---:B------:R-:W-:Y:S01]  /*17140*/  VIADD R188, R4.reuse, 0xea ;  /* 0x000000ea04bc7836 */ /* 0x040fe20000000000 */
[----:B------:R-:W-:Y:S01]  /*17150*/  STL [R1+0xf94], R242 ;  /* 0x000f94f201007387 */ /* 0x000fe20000100800 */
[C---:B------:R-:W-:Y:S01]  /*17160*/  VIADD R185, R4.reuse, 0xeb ;  /* 0x000000eb04b97836 */ /* 0x040fe20000000000 */
[----:B------:R-:W-:Y:S01]  /*17170*/  ULDC UR30, c[0x0][0x22c] ;  /* 0x00008b00001e7ab9 */ /* 0x000fe20000000800 */
[C---:B------:R-:W-:Y:S01]  /*17180*/  VIADD R187, R4.reuse, 0xec ;  /* 0x000000ec04bb7836 */ /* 0x040fe20000000000 */
[----:B------:R-:W-:Y:S01]  /*17190*/  STL [R1+0xf90], R243 ;  /* 0x000f90f301007387 */ /* 0x000fe20000100800 */
[C---:B------:R-:W-:Y:S01]  /*171a0*/  VIADD R186, R4.reuse, 0xed ;  /* 0x000000ed04ba7836 */ /* 0x040fe20000000000 */
[----:B0-----:R-:W-:Y:S01]  /*171b0*/  MOV R9, UR33 ;  /* 0x0000002100097c02 */ /* 0x001fe20008000f00 */
[----:B------:R-:W-:Y:S01]  /*171c0*/  ULDC UR33, c[0x0][0x22c] ;  /* 0x00008b0000217ab9 */ /* 0x000fe20000000800 */
[----:B------:R-:W-:Y:S01]  /*171d0*/  STL [R1+0xf8c], R244 ;  /* 0x000f8cf401007387 */ /* 0x000fe20000100800 */
        /* <DEDUP_REMOVED lines=9> */
[----:B------:R-:W-:Y:S01]  /*17270*/  ULDC UR27, c[0x0][0x22c] ;  /* 0x00008b00001b7ab9 */ /* 0x000fe20000000800 */
[----:B------:R-:W-:Y:S01]  /*17280*/  VIADD R252, R4, 0x193 ;  /* 0x0000019304fc7836 */ /* 0x000fe20000000000 */
[----:B------:R-:W-:Y:S01]  /*17290*/  STL [R1+0xf80], R247 ;  /* 0x000f80f701007387 */ /* 0x000fe20000100800 */
[----:B------:R-:W-:Y:S01]  /*172a0*/  ULDC UR26, c[0x0][0x22c] ;  /* 0x00008b00001a7ab9 */ /* 0x000fe20000000800 */
[----:B------:R-:W-:Y:S01]  /*172b0*/  ULDC UR24, c[0x0][0x22c] ;  /* 0x00008b0000187ab9 */ /* 0x000fe20000000800 */
[----:B------:R-:W-:Y:S01]  /*172c0*/  ULDC UR25, c[0x0][0x22c] ;  /* 0x00008b0000197ab9 */ /* 0x000fe20000000800 */
        /* <DEDUP_REMOVED lines=12> */
[----:B------:R0:W-:Y:S01]  /*17390*/  STL [R1+0x9a0], R0 ;  /* 0x0009a00001007387 */ /* 0x0001e20000100800 */
[----:B------:R-:W-:Y:S01]  /*173a0*/  ULDC UR14, c[0x0][0x22c] ;  /* 0x00008b00000e7ab9 */ /* 0x000fe20000000800 */
[----:B------:R-:W-:Y:S01]  /*173b0*/  ULDC UR13, c[0x0][0x22c] ;  /* 0x00008b00000d7ab9 */ /* 0x000fe20000000800 */
[----:B------:R-:W-:Y:S01]  /*173c0*/  ULDC UR12, c[0x0][0x22c] ;  /* 0x00008b00000c7ab9 */ /* 0x000fe20000000800 */
[----:B------:R-:W-:Y:S01]  /*173d0*/  ULDC UR11, c[0x0][0x22c] ;  /* 0x00008b00000b7ab9 */ /* 0x000fe20000000800 */
[----:B------:R-:W-:Y:S01]  /*173e0*/  ULDC UR10, c[0x0][0x22c] ;  /* 0x00008b00000a7ab9 */ /* 0x000fe20000000800 */
[----:B------:R-:W-:Y:S01]  /*173f0*/  ULDC UR4, c[0x0][0x22c] ;  /* 0x00008b0000047ab9 */ /* 0x000fe20000000800 */
[----:B---3--:R-:W-:-:S04]  /*17400*/  IMAD.MOV.U32 R169, RZ, RZ, R166 ;  /* 0x000000ffffa97224 */ /* 0x008fc800078e00a6 */
[----:B------:R-:W-:Y:S02]  /*17410*/  IMAD.MOV.U32 R172, RZ, RZ, R169 ;  /* 0x000000ffffac7224 */ /* 0x000fe400078e00a9 */
[----:B----4-:R-:W-:-:S04]  /*17420*/  IMAD.MOV.U32 R168, RZ, RZ, R165 ;  /* 0x000000ffffa87224 */ /* 0x010fc800078e00a5 */
[----:B------:R-:W-:Y:S02]  /*17430*/  IMAD.MOV.U32 R171, RZ, RZ, R168 ;  /* 0x000000ffffab7224 */ /* 0x000fe400078e00a8 */
[----:B------:R-:W-:Y:S02]  /*17440*/  IMAD.MOV.U32 R167, RZ, RZ, R164 ;  /* 0x000000ffffa77224 */ /* 0x000fe400078e00a4 */
[----:B------:R-:W-:Y:S02]  /*17450*/  IMAD.MOV.U32 R166, RZ, RZ, R163 ;  /* 0x000000ffffa67224 */ /* 0x000fe400078e00a3 */
[----:B------:R-:W-:Y:S02]  /*17460*/  IMAD.MOV.U32 R170, RZ, RZ, R167 ;  /* 0x000000ffffaa7224 */ /* 0x000fe400078e00a7 */
        /* <DEDUP_REMOVED lines=34> */
[----:B--2---:R-:W-:Y:S02]  /*17690*/  IMAD.MOV.U32 R19, RZ, RZ, R15 ;  /* 0x000000ffff137224 */ /* 0x004fe400078e000f */
[----:B------:R-:W-:Y:S02]  /*176a0*/  IMAD.MOV.U32 R152, RZ, RZ, R21 ;  /* 0x000000ffff987224 */ /* 0x000fe400078e0015 */
[----:B------:R-:W-:Y:S02]  /*176b0*/  IMAD.MOV.U32 R16, RZ, RZ, R14 ;  /* 0x000000ffff107224 */ /* 0x000fe400078e000e */
[----:B------:R-:W-:Y:S01]  /*176c0*/  IMAD R14, R4, UR6, RZ ;  /* 0x00000006040e7c24 */ /* 0x000fe2000f8e02ff */
[----:B------:R-:W-:Y:S01]  /*176d0*/  ULDC UR6, c[0x0][0x248] ;  /* 0x0000920000067ab9 */ /* 0x000fe20000000800 */
[----:B------:R-:W-:-:S02]  /*176e0*/  IMAD.MOV.U32 R23, RZ, RZ, R19 ;  /* 0x000000ffff177224 */ /* 0x000fc400078e0013 */
[----:B------:R-:W-:Y:S01]  /*176f0*/  VIADD R15, R14, UR6 ;  /* 0x000000060e0f7c36 */ /* 0x000fe20008000000 */
[----:B------:R-:W-:Y:S01]  /*17700*/  ULDC UR6, c[0x0][0x248] ;  /* 0x0000920000067ab9 */ /* 0x000fe20000000800 */
[----:B------:R-:W-:Y:S02]  /*17710*/  IMAD.MOV.U32 R22, RZ, RZ, R16 ;  /* 0x000000ffff167224 */ /* 0x000fe400078e0010 */
[----:B------:R-:W-:Y:S01]  /*17720*/  VIADD R17, R15, UR6 ;  /* 0x000000060f117c36 */ /* 0x000fe20008000000 */
[----:B------:R-:W-:Y:S01]  /*17730*/  ULDC UR6, c[0x0][0x248] ;  /* 0x0000920000067ab9 */ /* 0x000fe20000000800 */
[----:B------:R-:W-:Y:S02]  /*17740*/  IMAD.MOV.U32 R19, RZ, RZ, R12 ;  /* 0x000000ffff137224 */ /* 0x000fe400078e000c */
[----:B0-----:R-:W-:Y:S01]  /*17750*/  VIADD R0, R17, UR6 ;  /* 0x0000000611007c36 */ /* 0x001fe20008000000 */
[----:B------:R-:W-:Y:S01]  /*17760*/  ULDC UR6, c[0x0][0x248] ;  /* 0x0000920000067ab9 */ /* 0x000fe20000000800 */
[----:B------:R-:W-:-:S02]  /*17770*/  IMAD.MOV.U32 R21, RZ, RZ, R13 ;  /* 0x000000ffff157224 */ /* 0x000fc400078e000d */
[----:B------:R-:W-:Y:S01]  /*17780*/  IMAD.MOV.U32 R16, RZ, RZ, R11 ;  /* 0x000000ffff107224 */ /* 0x000fe200078e000b */
[----:B------:R0:W-:Y:S01]  /*17790*/  STL [R1+0x618], R0 ;  /* 0x0006180001007387 */ /* 0x0001e20000100800 */
[----:B------:R-:W-:Y:S02]  /*177a0*/  IMAD.MOV.U32 R13, RZ, RZ, R10 ;  /* 0x000000ffff0d7224 */ /* 0x000fe400078e000a */
[----:B0-----:R-:W-:Y:S01]  /*177b0*/  VIADD R0, R0, UR6 ;  /* 0x0000000600007c36 */ /* 0x001fe20008000000 */
[----:B------:R-:W-:-:S04]  /*177c0*/  ULDC UR6, c[0x0][0x248] ;  /* 0x0000920000067ab9 */ /* 0x000fc80000000800 */
[----:B------:R0:W-:Y:S02]  /*177d0*/  STL [R1+0x624], R0 ;  /* 0x0006240001007387 */ /* 0x0001e40000100800 */
        /* <DEDUP_REMOVED lines=121> */
[----:B------:R-:W-:Y:S01]  /*17f70*/  F2FP.SATFINITE.E5M2.F32.PACK_AB_MERGE_C R20, R20, R172, RZ ;  /* 0x000000ac1414723e */ /* 0x000fe200048060ff */
[----:B------:R-:W-:Y:S01]  /*17f80*/  IMAD.MOV.U32 R174, RZ, RZ, R171 ;  /* 0x000000ffffae7224 */ /* 0x000fe200078e00ab */
[----:B------:R-:W-:Y:S02]  /*17f90*/  ULDC UR6, c[0x0][0x248] ;  /* 0x0000920000067ab9 */ /* 0x000fe40000000800 */
[----:B------:R0:W-:Y:S04]  /*17fa0*/  STL [R1+0x770], R0 ;  /* 0x0007700001007387 */ /* 0x0001e80000100800 */
[----:B------:R-:W2:Y:S04]  /*17fb0*/  LDL.LU R12, [R1+0x4bc] ;  /* 0x0004bc00010c7983 */ /* 0x000ea80000300800 */
[----:B------:R-:W3:Y:S04]  /*17fc0*/  LDL.LU R11, [R1+0x4c0] ;  /* 0x0004c000010b7983 */ /* 0x000ee80000300800 */
[----:B------:R-:W4:Y:S01]  /*17fd0*/  LDL.LU R10, [R1+0x4c4] ;  /* 0x0004c400010a7983 */ /* 0x000f220000300800 */
        /* <DEDUP_REMOVED lines=24> */
[----:B------:R-:W-:Y:S01]  /*18160*/  IMAD.MOV.U32 R23, RZ, RZ, R19 ;  /* 0x000000ffff177224 */ /* 0x000fe200078e0013 */
[----:B------:R-:W-:Y:S01]  /*18170*/  F2FP.SATFINITE.E5M2.F32.PACK_AB_MERGE_C R18, R18, R174, RZ ;  /* 0x000000ae1212723e */ /* 0x000fe200048060ff */
[----:B0-----:R-:W-:Y:S01]  /*18180*/  VIADD R0, R0, UR6 ;  /* 0x0000000600007c36 */ /* 0x001fe20008000000 */
[----:B------:R-:W-:Y:S01]  /*18190*/  ULDC UR6, c[0x0][0x248] ;  /* 0x0000920000067ab9 */ /* 0x000fe20000000800 */
[----:B------:R-:W-:Y:S01]  /*181a0*/  BAR.SYNC.DEFER_BLOCKING 0x0 ;  /* 0x0000000000007b1d */ /* 0x000fe20000010000 */
[----:B--2---:R-:W-:-:S02]  /*181b0*/  IMAD.MOV.U32 R16, RZ, RZ, R12 ;  /* 0x000000ffff107224 */ /* 0x004fc400078e000c */
[----:B---3--:R-:W-:-:S03]  /*181c0*/  IMAD.MOV.U32 R13, RZ, RZ, R11 ;  /* 0x000000ffff0d7224 */ /* 0x008fc600078e000b */
[----:B------:R-:W2:Y:S01]  /*181d0*/  LDL.LU R11, [R1+0x4c8] ;  /* 0x0004c800010b7983 */ /* 0x000ea20000300800 */
[----:B----4-:R-:W-:-:S03]  /*181e0*/  IMAD.MOV.U32 R12, RZ, RZ, R10 ;  /* 0x000000ffff0c7224 */ /* 0x010fc600078e000a */
[----:B------:R-:W3:Y:S04]  /*181f0*/  LDL.LU R10, [R1+0x4cc] ;  /* 0x0004cc00010a7983 */ /* 0x000ee80000300800 */
[----:B------:R-:W4:Y:S04]  /*18200*/  LDL.LU R175, [R1+0x408] ;  /* 0x0004080001af7983 */ /* 0x000f280000300800 */
[----:B------:R-:W4:Y:S01]  /*18210*/  LDL.LU R19, [R1+0x40c] ;  /* 0x00040c0001137983 */ /* 0x000f220000300800 */
        /* <DEDUP_REMOVED lines=8> */
[----:B------:R-:W-:Y:S01]  /*182a0*/  IMAD.MOV.U32 R158, RZ, RZ, R156 ;  /* 0x000000ffff9e7224 */ /* 0x000fe200078e009c */
[----:B------:R0:W-:Y:S01]  /*182b0*/  STL [R1+0x76c], R0 ;  /* 0x00076c0001007387 */ /* 0x0001e20000100800 */
[----:B------:R-:W-:Y:S02]  /*182c0*/  IMAD.MOV.U32 R156, RZ, RZ, R154 ;  /* 0x000000ffff9c7224 */ /* 0x000fe400078e009a */
[----:B------:R-:W-:Y:S02]  /*182d0*/  IMAD.MOV.U32 R154, RZ, RZ, R152 ;  /* 0x000000ffff9a7224 */ /* 0x000fe400078e0098 */
[----:B------:R-:W-:Y:S02]  /*182e0*/  IMAD.MOV.U32 R152, RZ, RZ, R22 ;  /* 0x000000ffff987224 */ /* 0x000fe400078e0016 */
[----:B------:R-:W-:Y:S01]  /*182f0*/  IMAD.MOV.U32 R22, RZ, RZ, R16 ;  /* 0x000000ffff167224 */ /* 0x000fe200078e0010 */
[----:B----4-:R-:W-:Y:S01]  /*18300*/  F2FP.SATFINITE.E5M2.F32.PACK_AB_MERGE_C R19, R19, R175, RZ ;  /* 0x000000af1313723e */ /* 0x010fe200048060ff */
        /* <DEDUP_REMOVED lines=16> */
[----:B---3--:R-:W-:Y:S02]  /*18410*/  IMAD.MOV.U32 R11, RZ, RZ, R10 ;  /* 0x000000ffff0b7224 */ /* 0x008fe400078e000a */
[----:B------:R-:W2:Y:S04]  /*18420*/  LDL.LU R10, [R1+0x4d0] ;  /* 0x0004d000010a7983 */ /* 0x000ea80000300800 */
[----:B------:R-:W3:Y:S04]  /*18430*/  LDL.LU R176, [R1+0x418] ;  /* 0x0004180001b07983 */ /* 0x000ee80000300800 */
[----:B------:R-:W3:Y:S01]  /*18440*/  LDL.LU R16, [R1+0x41c] ;  /* 0x00041c0001107983 */ /* 0x000ee20000300800 */
[----:B------:R-:W-:Y:S01]  /*18450*/  F2FP.SATFINITE.E5M2.F32.PACK_AB_MERGE_C R9, R174, R175, RZ ;  /* 0x000000afae09723e */ /* 0x000fe200048060ff */
        /* <DEDUP_REMOVED lines=22> */
[----:B0-----:R-:W-:Y:S01]  /*185c0*/  VIADD R0, R0, UR6 ;  /* 0x0000000600007c36 */ /* 0x001fe20008000000 */
[----:B------:R-:W-:Y:S01]  /*185d0*/  ULDC UR6, c[0x0][0x248] ;  /* 0x0000920000067ab9 */ /* 0x000fe20000000800 */
[----:B------:R-:W-:Y:S02]  /*185e0*/  IMAD.MOV.U32 R152, RZ, RZ, R23 ;  /* 0x000000ffff987224 */ /* 0x000fe400078e0017 */
[----:B------:R-:W-:-:S02]  /*185f0*/  IMAD.MOV.U32 R23, RZ, RZ, R22 ;  /* 0x000000ffff177224 */ /* 0x000fc400078e0016 */
[----:B------:R-:W-:Y:S02]  /*18600*/  IMAD.MOV.U32 R22, RZ, RZ, R21 ;  /* 0x000000ffff167224 */ /* 0x000fe400078e0015 */
[----:B------:R-:W-:Y:S01]  /*18610*/  IMAD.MOV.U32 R21, RZ, RZ, R13 ;  /* 0x000000ffff157224 */ /* 0x000fe200078e000d */
[----:B------:R-:W-:Y:S01]  /*18620*/  STL [R1+0x764], R0 ;  /* 0x0007640001007387 */ /* 0x000fe20000100800 */
[----:B------:R-:W-:Y:S02]  /*18630*/  IMAD.MOV.U32 R13, RZ, RZ, R12 ;  /* 0x000000ffff0d7224 */ /* 0x000fe400078e000c */
[----:B------:R-:W-:Y:S01]  /*18640*/  IMAD.MOV.U32 R12, RZ, RZ, R11 ;  /* 0x000000ffff0c7224 */ /* 0x000fe200078e000b */
[----:B------:R0:W-:Y:S01]  /*18650*/  STL [R1+0x974], R9 ;  /* 0x0009740901007387 */ /* 0x0001e20000100800 */
[----:B--2---:R-:W-:-:S03]  /*18660*/  IMAD.MOV.U32 R11, RZ, RZ, R10 ;  /* 0x000000ffff0b7224 */ /* 0x004fc600078e000a */
[----:B------:R-:W2:Y:S01]  /*18670*/  LDL.LU R10, [R1+0x4d4] ;  /* 0x0004d400010a7983 */ /* 0x000ea20000300800 */
[----:B---3--:R-:W-:-:S03]  /*18680*/  F2FP.SATFINITE.E5M2.F32.PACK_AB_MERGE_C R16, R16, R176, RZ ;  /* 0x000000b01010723e */ /* 0x008fc600048060ff */
[----:B------:R-:W0:Y:S04]  /*18690*/  LDL.LU R176, [R1+0x428] ;  /* 0x0004280001b07983 */ /* 0x000e280000300800 */
[----:B------:R-:W0:Y:S02]  /*186a0*/  LDL.LU R175, [R1+0x42c] ;  /* 0x00042c0001af7983 */ /* 0x000e240000300800 */
[----:B0-----:R-:W-:Y:S01]  /*186b0*/  F2FP.SATFINITE.E5M2.F32.PACK_AB_MERGE_C R9, R175, R176, RZ ;  /* 0x000000b0af09723e */ /* 0x001fe200048060ff */
        /* <DEDUP_REMOVED lines=30> */
[----:B--2---:R-:W-:Y:S02]  /*188a0*/  IMAD.MOV.U32 R11, RZ, RZ, R10 ;  /* 0x000000ffff0b7224 */ /* 0x004fe400078e000a */
[----:B------:R-:W2:Y:S01]  /*188b0*/  LDL.LU R10, [R1+0x4d8] ;  /* 0x0004d800010a7983 */ /* 0x000ea20000300800 */
[----:B0-----:R-:W-:Y:S01]  /*188c0*/  F2FP.SATFINITE.E5M2.F32.PACK_AB_MERGE_C R9, R174, R175, RZ ;  /* 0x000000afae09723e */ /* 0x001fe200048060ff */
        /* <DEDUP_REMOVED lines=22> */
[----:B------:R-:W-:Y:S01]  /*18a30*/  VIADD R0, R0, UR6 ;  /* 0x0000000600007c36 */ /* 0x000fe20008000000 */
[----:B------:R-:W-:Y:S01]  /*18a40*/  ULDC UR6, c[0x0][0x248] ;  /* 0x0000920000067ab9 */ /* 0x000fe20000000800 */
[----:B------:R-:W-:Y:S02]  /*18a50*/  IMAD.MOV.U32 R152, RZ, RZ, R23 ;  /* 0x000000ffff987224 */ /* 0x000fe400078e0017 */
[----:B------:R-:W-:Y:S02]  /*18a60*/  IMAD.MOV.U32 R23, RZ, RZ, R22 ;  /* 0x000000ffff177224 */ /* 0x000fe400078e0016 */
[----:B------:R-:W-:-:S02]  /*18a70*/  IMAD.MOV.U32 R22, RZ, RZ, R21 ;  /* 0x000000ffff167224 */ /* 0x000fc400078e0015 */
[----:B------:R-:W-:Y:S01]  /*18a80*/  IMAD.MOV.U32 R21, RZ, RZ, R13 ;  /* 0x000000ffff157224 */ /* 0x000fe200078e000d */
[----:B------:R-:W-:Y:S01]  /*18a90*/  STL [R1+0x75c], R0 ;  /* 0x00075c0001007387 */ /* 0x000fe20000100800 */
[----:B------:R-:W-:Y:S02]  /*18aa0*/  IMAD.MOV.U32 R13, RZ, RZ, R12 ;  /* 0x000000ffff0d7224 */ /* 0x000fe400078e000c */
[----:B------:R-:W-:Y:S01]  /*18ab0*/  IMAD.MOV.U32 R12, RZ, RZ, R11 ;  /* 0x000000ffff0c7224 */ /* 0x000fe200078e000b */
[----:B------:R0:W-:Y:S01]  /*18ac0*/  STL [R1+0x96c], R9 ;  /* 0x00096c0901007387 */ /* 0x0001e20000100800 */
[----:B--2---:R-:W-:-:S03]  /*18ad0*/  IMAD.MOV.U32 R11, RZ, RZ, R10 ;  /* 0x000000ffff0b7224 */ /* 0x004fc600078e000a */
[----:B------:R-:W2:Y:S04]  /*18ae0*/  LDL.LU R10, [R1+0x4dc] ;  /* 0x0004dc00010a7983 */ /* 0x000ea80000300800 */
[----:B------:R-:W0:Y:S04]  /*18af0*/  LDL.LU R176, [R1+0x438] ;  /* 0x0004380001b07983 */ /* 0x000e280000300800 */
[----:B------:R-:W0:Y:S02]  /*18b00*/  LDL.LU R175, [R1+0x43c] ;  /* 0x00043c0001af7983 */ /* 0x000e240000300800 */
[----:B0-----:R-:W-:Y:S01]  /*18b10*/  F2FP.SATFINITE.E5M2.F32.PACK_AB_MERGE_C R9, R175, R176, RZ ;  /* 0x000000b0af09723e */ /* 0x001fe200048060ff */
        /* <DEDUP_REMOVED lines=27> */
[----:B------:R-:W-:Y:S01]  /*18cd0*/  IMAD.MOV.U32 R13, RZ, RZ, R12 ;  /* 0x000000ffff0d7224 */ /* 0x000fe200078e000c */
[----:B------:R0:W-:Y:S01]  /*18ce0*/  STL [R1+0x968], R9 ;  /* 0x0009680901007387 */ /* 0x0001e20000100800 */
[----:B------:R-:W-:Y:S02]  /*18cf0*/  IMAD.MOV.U32 R12, RZ, RZ, R11 ;  /* 0x000000ffff0c7224 */ /* 0x000fe400078e000b */
[----:B--2---:R-:W-:Y:S02]  /*18d00*/  IMAD.MOV.U32 R11, RZ, RZ, R10 ;  /* 0x000000ffff0b7224 */ /* 0x004fe400078e000a */
[----:B------:R-:W2:Y:S01]  /*18d10*/  LDL.LU R10, [R1+0x4e0] ;  /* 0x0004e000010a7983 */ /* 0x000ea20000300800 */
        /* <DEDUP_REMOVED lines=23> */
[----:B------:R-:W-:Y:S01]  /*18e90*/  VIADD R0, R0, UR6 ;  /* 0x0000000600007c36 */ /* 0x000fe20008000000 */
        /* <DEDUP_REMOVED lines=223> */
[----:B0-----:R-:W-:-:S05]  /*19c90*/  F2FP.SATFINITE.E5M2.F32.PACK_AB_MERGE_C R9, R175, R176, RZ ;  /* 0x000000b0af09723e */ /* 0x001fca00048060ff */
[----:B------:R-:W-:Y:S04]  /*19ca0*/  STL [R1+0x980], R9 ;  /* 0x0009800901007387 */ /* 0x000fe80000100800 */
[----:B------:R-:W3:Y:S04]  /*19cb0*/  LDL.LU R176, [R1+0x480] ;  /* 0x0004800001b07983 */ /* 0x000ee80000300800 */
[----:B------:R-:W3:Y:S01]  /*19cc0*/  LDL.LU R175, [R1+0x484] ;  /* 0x0004840001af7983 */ /* 0x000ee20000300800 */
[----:B------:R-:W-:Y:S01]  /*19cd0*/  VIADD R0, R0, UR6 ;  /* 0x0000000600007c36 */ /* 0x000fe20008000000 */
[----:B------:R-:W-:Y:S01]  /*19ce0*/  ULDC UR6, c[0x0][0x248] ;  /* 0x0000920000067ab9 */ /* 0x000fe20000000800 */
[----:B------:R-:W-:-:S03]  /*19cf0*/  F2FP.SATFINITE.E5M2.F32.PACK_AB_MERGE_C R173, R173, R174, RZ ;  /* 0x000000aeadad723e */ /* 0x000fc600048060ff */
[----:B------:R0:W-:Y:S01]  /*19d00*/  STL [R1+0x734], R0 ;  /* 0x0007340001007387 */ /* 0x0001e20000100800 */
[----:B------:R-:W-:Y:S01]  /*19d10*/  F2FP.SATFINITE.E5M2.F32.PACK_AB_MERGE_C R169, R169, R170, RZ ;  /* 0x000000aaa9a9723e */ /* 0x000fe200048060ff */
[----:B0-----:R-:W-:Y:S01]  /*19d20*/  VIADD R0, R0, UR6 ;  /* 0x0000000600007c36 */ /* 0x001fe20008000000 */
[----:B------:R-:W-:Y:S01]  /*19d30*/  ULDC UR6, c[0x0][0x248] ;  /* 0x0000920000067ab9 */ /* 0x000fe20000000800 */
[----:B------:R-:W-:Y:S02]  /*19d40*/  F2FP.SATFINITE.E5M2.F32.PACK_AB_MERGE_C R165, R165, R166, RZ ;  /* 0x000000a6a5a5723e */ /* 0x000fe400048060ff */
[----:B------:R-:W-:Y:S02]  /*19d50*/  F2FP.SATFINITE.E5M2.F32.PACK_AB_MERGE_C R161, R161, R162, RZ ;  /* 0x000000a2a1a1723e */ /* 0x000fe400048060ff */
[----:B------:R-:W-:Y:S02]  /*19d60*/  F2FP.SATFINITE.E5M2.F32.PACK_AB_MERGE_C R157, R157, R158, RZ ;  /* 0x0000009e9d9d723e */ /* 0x000fe400048060ff */
[----:B------:R-:W-:-:S02]  /*19d70*/  F2FP.SATFINITE.E5M2.F32.PACK_AB_MERGE_C R153, R153, R154, RZ ;  /* 0x0000009a9999723e */ /* 0x000fc400048060ff */
[----:B------:R-:W-:Y:S02]  /*19d80*/  F2FP.SATFINITE.E5M2.F32.PACK_AB_MERGE_C R21, R21, R22, RZ ;  /* 0x000000161515723e */ /* 0x000fe400048060ff */
[----:B---3--:R-:W-:-:S05]  /*19d90*/  F2FP.SATFINITE.E5M2.F32.PACK_AB_MERGE_C R9, R175, R176, RZ ;  /* 0x000000b0af09723e */ /* 0x008fca00048060ff */
[----:B------:R0:W-:Y:S04]  /*19da0*/  STL [R1+0x9b4], R9 ;  /* 0x0009b40901007387 */ /* 0x0001e80000100800 */
[----:B------:R-:W-:Y:S01]  /*19db0*/  STL [R1+0x9ac], R173 ;  /* 0x0009acad01007387 */ /* 0x000fe20000100800 */
[----:B0-----:R-:W-:-:S03]  /*19dc0*/  F2FP.SATFINITE.E5M2.F32.PACK_AB_MERGE_C R9, R171, R172, RZ ;  /* 0x000000acab09723e */ /* 0x001fc600048060ff */
[----:B------:R0:W-:Y:S04]  /*19dd0*/  STL [R1+0x72c], R0 ;  /* 0x00072c0001007387 */ /* 0x0001e80000100800 */
[----:B------:R1:W-:Y:S01]  /*19de0*/  STL [R1+0x998], R9 ;  /* 0x0009980901007387 */ /* 0x0003e20000100800 */
[----:B0-----:R-:W-:Y:S01]  /*19df0*/  VIADD R0, R0, UR6 ;  /* 0x0000000600007c36 */ /* 0x001fe20008000000 */
[----:B------:R-:W-:Y:S01]  /*19e00*/  ULDC UR6, c[0x0][0x248] ;  /* 0x0000920000067ab9 */ /* 0x000fe20000000800 */
[----:B-1----:R-:W-:Y:S01]  /*19e10*/  F2FP.SATFINITE.E5M2.F32.PACK_AB_MERGE_C R9, R167, R168, RZ ;  /* 0x000000a8a709723e */ /* 0x002fe200048060ff */
[----:B------:R-:W-:Y:S04]  /*19e20*/  STL [R1+0x990], R169 ;  /* 0x000990a901007387 */ /* 0x000fe80000100800 */
        /* <DEDUP_REMOVED lines=26> */
[----:B0-----:R-:W-:-:S03]  /*19fd0*/  VIADD R0, R0, UR6 ;  /* 0x0000000600007c36 */ /* 0x001fc60008000000 */
[----:B------:R-:W-:Y:S01]  /*19fe0*/  STL [R1+0x9dc], R21 ;  /* 0x0009dc1501007387 */ /* 0x000fe20000100800 */
[----:B------:R-:W-:Y:S01]  /*19ff0*/  ULDC UR6, c[0x0][0x248] ;  /* 0x0000920000067ab9 */ /* 0x000fe20000000800 */
[----:B-1----:R-:W-:Y:S02]  /*1a000*/  F2FP.SATFINITE.E5M2.F32.PACK_AB_MERGE_C R9, R12, R13, RZ ;  /* 0x0000000d0c09723e */ /* 0x002fe400048060ff */
[----:B------:R0:W-:Y:S04]  /*1a010*/  STL [R1+0x6fc], R0 ;  /* 0x0006fc0001007387 */ /* 0x0001e80000100800 */
[----:B------:R2:W-:Y:S04]  /*1a020*/  STL [R1+0x9d0], R9 ;  /* 0x0009d00901007387 */ /* 0x0005e80000100800 */
[----:B------:R-:W3:Y:S01]  /*1a030*/  LDL.LU R176, [R1+0x500] ;  /* 0x0005000001b07983 */ /* 0x000ee20000300800 */
[----:B0-----:R-:W-:Y:S01]  /*1a040*/  VIADD R0, R0, UR6 ;  /* 0x0000000600007c36 */ /* 0x001fe20008000000 */
[----:B------:R-:W-:-:S02]  /*1a050*/  ULDC UR6, c[0x0][0x248] ;  /* 0x0000920000067ab9 */ /* 0x000fc40000000800 */
[----:B------:R-:W3:Y:S01]  /*1a060*/  LDL.LU R175, [R1+0x504] ;  /* 0x0005040001af7983 */ /* 0x000ee20000300800 */
[----:B--2---:R-:W-:-:S05]  /*1a070*/  F2FP.SATFINITE.E5M2.F32.PACK_AB_MERGE_C R9, R10, R11, RZ ;  /* 0x0000000b0a09723e */ /* 0x004fca00048060ff */
[----:B------:R-:W-:Y:S04]  /*1a080*/  STL [R1+0x9c8], R9 ;  /* 0x0009c80901007387 */ /* 0x000fe80000100800 */
[----:B------:R-:W2:Y:S04]  /*1a090*/  LDL.LU R174, [R1+0x508] ;  /* 0x0005080001ae7983 */ /* 0x000ea80000300800 */
[----:B------:R-:W2:Y:S04]  /*1a0a0*/  LDL.LU R173, [R1+0x50c] ;  /* 0x00050c0001ad7983 */ /* 0x000ea80000300800 */
[----:B------:R0:W-:Y:S04]  /*1a0b0*/  STL [R1+0x6f4], R0 ;  /* 0x0006f40001007387 */ /* 0x0001e80000100800 */
[----:B------:R-:W4:Y:S04]  /*1a0c0*/  LDL.LU R172, [R1+0x510] ;  /* 0x0005100001ac7983 */ /* 0x000f280000300800 */
        /* <DEDUP_REMOVED lines=26> */
[----:B------:R-:W4:Y:S01]  /*1a270*/  LDL.LU R10, [R1+0x57c] ;  /* 0x00057c00010a7983 */ /* 0x000f220000300800 */
[----:B0-----:R-:W-:Y:S01]  /*1a280*/  VIADD R0, R0, UR6 ;  /* 0x0000000600007c36 */ /* 0x001fe20008000000 */
[----:B------:R-:W-:Y:S01]  /*1a290*/  ULDC UR6, c[0x0][0x248] ;  /* 0x0000920000067ab9 */ /* 0x000fe20000000800 */
[----:B---3--:R-:W-:-:S05]  /*1a2a0*/  F2FP.SATFINITE.E5M2.F32.PACK_AB_MERGE_C R9, R175, R176, RZ ;  /* 0x000000b0af09723e */ /* 0x008fca00048060ff */
[----:B------:R4:W-:Y:S01]  /*1a2b0*/  STL [R1+0x9f4], R9 ;  /* 0x0009f40901007387 */ /* 0x0009e20000100800 */
[----:B--2---:R-:W-:-:S05]  /*1a2c0*/  F2FP.SATFINITE.E5M2.F32.PACK_AB_MERGE_C R173, R173, R174, RZ ;  /* 0x000000aeadad723e */ /* 0x004fca00048060ff */
[----:B------:R-:W-:Y:S01]  /*1a2d0*/  STL [R1+0x9ec], R173 ;  /* 0x0009ecad01007387 */ /* 0x000fe20000100800 */
[----:B----4-:R-:W-:-:S03]  /*1a2e0*/  F2FP.SATFINITE.E5M2.F32.PACK_AB_MERGE_C R9, R171, R172, RZ ;  /* 0x000000acab09723e */ /* 0x010fc600048060ff */
[----:B------:R0:W-:Y:S04]  /*1a2f0*/  STL [R1+0x6ec], R0 ;  /* 0x0006ec0001007387 */ /* 0x0001e80000100800 */
[----:B------:R1:W-:Y:S01]  /*1a300*/  STL [R1+0x9e0], R9 ;  /* 0x0009e00901007387 */ /* 0x0003e20000100800 */
[----:B------:R-:W-:Y:S01]  /*1a310*/  F2FP.SATFINITE.E5M2.F32.PACK_AB_MERGE_C R169, R169, R170, RZ ;  /* 0x000000aaa9a9723e */ /* 0x000fe200048060ff */
[----:B0-----:R-:W-:Y:S01]  /*1a320*/  VIADD R0, R0, UR6 ;  /* 0x0000000600007c36 */ /* 0x001fe20008000000 */
[----:B------:R-:W-:-:S03]  /*1a330*/  ULDC UR6, c[0x0][0x248] ;  /* 0x0000920000067ab9 */ /* 0x000fc60000000800 */
[----:B------:R-:W-:Y:S01]  /*1a340*/  STL [R1+0x9d8], R169 ;  /* 0x0009d8a901007387 */ /* 0x000fe20000100800 */
[----:B-1----:R-:W-:-:S03]  /*1a350*/  F2FP.SATFINITE.E5M2.F32.PACK_AB_MERGE_C R9, R167, R168, RZ ;  /* 0x000000a8a709723e */ /* 0x002fc600048060ff */
        /* <DEDUP_REMOVED lines=36> */
[----:B------:R1:W-:Y:S04]  /*1a5a0*/  STL [R1+0xa10], R9 ;  /* 0x000a100901007387 */ /* 0x0003e80000100800 */
[----:B------:R-:W2:Y:S01]  /*1a5b0*/  LDL.LU R176, [R1+0x580] ;  /* 0x0005800001b07983 */ /* 0x000ea20000300800 */
[----:B0-----:R-:W-:Y:S01]  /*1a5c0*/  VIADD R0, R0, UR6 ;  /* 0x0000000600007c36 */ /* 0x001fe20008000000 */
[----:B------:R-:W-:-:S02]  /*1a5d0*/  ULDC UR6, c[0x0][0x248] ;  /* 0x0000920000067ab9 */ /* 0x000fc40000000800 */
[----:B------:R-:W2:Y:S01]  /*1a5e0*/  LDL.LU R175, [R1+0x584] ;  /* 0x0005840001af7983 */ /* 0x000ea20000300800 */
[----:B-1----:R-:W-:-:S05]  /*1a5f0*/  F2FP.SATFINITE.E5M2.F32.PACK_AB_MERGE_C R9, R10, R11, RZ ;  /* 0x0000000b0a09723e */ /* 0x002fca00048060ff */
[----:B------:R-:W-:Y:S04]  /*1a600*/  STL [R1+0xa08], R9 ;  /* 0x000a080901007387 */ /* 0x000fe80000100800 */
[----:B------:R-:W3:Y:S04]  /*1a610*/  LDL.LU R174, [R1+0x588] ;  /* 0x0005880001ae7983 */ /* 0x000ee80000300800 */
[----:B------:R-:W3:Y:S04]  /*1a620*/  LDL.LU R173, [R1+0x58c] ;  /* 0x00058c0001ad7983 */ /* 0x000ee80000300800 */
        /* <DEDUP_REMOVED lines=31> */
[----:B--2---:R-:W-:-:S05]  /*1a820*/  F2FP.SATFINITE.E5M2.F32.PACK_AB_MERGE_C R9, R175, R176, RZ ;  /* 0x000000b0af09723e */ /* 0x004fca00048060ff */
[----:B------:R4:W-:Y:S01]  /*1a830*/  STL [R1+0xa34], R9 ;  /* 0x000a340901007387 */ /* 0x0009e20000100800 */
[----:B---3--:R-:W-:-:S05]  /*1a840*/  F2FP.SATFINITE.E5M2.F32.PACK_AB_MERGE_C R173, R173, R174, RZ ;  /* 0x000000aeadad723e */ /* 0x008fca00048060ff */
        /* <DEDUP_REMOVED lines=398> */
[----:B------:R-:W2:Y:S01]  /*1c130*/  LDL.LU R176, [R1] ;  /* 0x0000000001b07983 */ /* 0x000ea20000300800 */
        /* <DEDUP_REMOVED lines=12> */
[----:B------:R-:W3:Y:S04]  /*1c200*/  LDL.LU R171, [R1+0x20] ;  /* 0x0000200001ab7983 */ /* 0x000ee80000300800 */
[----:B------:R-:W3:Y:S04]  /*1c210*/  LDL.LU R170, [R1+0x24] ;  /* 0x0000240001aa7983 */ /* 0x000ee80000300800 */
        /* <DEDUP_REMOVED lines=23> */
[----:B------:R-:W-:-:S03]  /*1c390*/  ULDC UR6, c[0x0][0x248] ;  /* 0x0000920000067ab9 */ /* 0x000fc60000000800 */
[----:B------:R-:W-:Y:S01]  /*1c3a0*/  VIADD R9, R0, UR6 ;  /* 0x0000000600097c36 */ /* 0x000fe20008000000 */
[----:B------:R-:W-:Y:S01]  /*1c3b0*/  STL [R1+0x5c4], R0 ;  /* 0x0005c40001007387 */ /* 0x000fe20000100800 */
[----:B------:R-:W-:-:S03]  /*1c3c0*/  ULDC UR6, c[0x0][0x248] ;  /* 0x0000920000067ab9 */ /* 0x000fc60000000800 */
[----:B------:R0:W-:Y:S02]  /*1c3d0*/  STL [R1+0x5c0], R9 ;  /* 0x0005c00901007387 */ /* 0x0001e40000100800 */
[----:B0-----:R-:W-:Y:S01]  /*1c3e0*/  VIADD R9, R9, UR6 ;  /* 0x0000000609097c36 */ /* 0x001fe20008000000 */
[----:B------:R-:W-:Y:S01]  /*1c3f0*/  ULDC UR6, c[0x0][0x248] ;  /* 0x0000920000067ab9 */ /* 0x000fe20000000800 */
[----:B--2---:R-:W-:Y:S02]  /*1c400*/  F2FP.SATFINITE.E5M2.F32.PACK_AB_MERGE_C R13, R13, R176, RZ ;  /* 0x000000b00d0d723e */ /* 0x004fe400048060ff */
[----:B---3--:R-:W-:Y:S02]  /*1c410*/  F2FP.SATFINITE.E5M2.F32.PACK_AB_MERGE_C R170, R170, R171, RZ ;  /* 0x000000abaaaa723e */ /* 0x008fe400048060ff */
[----:B----4-:R-:W-:-:S03]  /*1c420*/  F2FP.SATFINITE.E5M2.F32.PACK_AB_MERGE_C R196, R168, R169, RZ ;  /* 0x000000a9a8c4723e */ /* 0x010fc600048060ff */
[----:B------:R-:W-:Y:S04]  /*1c430*/  STL [R1+0x780], R170 ;  /* 0x000780aa01007387 */ /* 0x000fe80000100800 */
[----:B------:R-:W-:Y:S01]  /*1c440*/  STL [R1+0xf40], R196 ;  /* 0x000f40c401007387 */ /* 0x000fe20000100800 */
[----:B------:R-:W-:-:S03]  /*1c450*/  F2FP.SATFINITE.E5M2.F32.PACK_AB_MERGE_C R166, R166, R167, RZ ;  /* 0x000000a7a6a6723e */ /* 0x000fc600048060ff */
[----:B------:R0:W-:Y:S01]  /*1c460*/  STL [R1+0x5bc], R9 ;  /* 0x0005bc0901007387 */ /* 0x0001e20000100800 */
[----:B------:R-:W-:Y:S01]  /*1c470*/  F2FP.SATFINITE.E5M2.F32.PACK_AB_MERGE_C R164, R164, R165, RZ ;  /* 0x000000a5a4a4723e */ /* 0x000fe200048060ff */
[----:B0-----:R-:W-:Y:S02]  /*1c480*/  VIADD R9, R9, UR6 ;  /* 0x0000000609097c36 */ /* 0x001fe40008000000 */
[----:B------:R-:W-:Y:S01]  /*1c490*/  STL [R1+0x778], R166 ;  /* 0x000778a601007387 */ /* 0x000fe20000100800 */
[----:B------:R-:W-:Y:S01]  /*1c4a0*/  ULDC UR6, c[0x0][0x248] ;  /* 0x0000920000067ab9 */ /* 0x000fe20000000800 */
[----:B------:R-:W-:Y:S02]  /*1c4b0*/  F2FP.SATFINITE.E5M2.F32.PACK_AB_MERGE_C R162, R162, R163, RZ ;  /* 0x000000a3a2a2723e */ /* 0x000fe400048060ff */
[----:B------:R-:W-:Y:S04]  /*1c4c0*/  STL [R1+0x774], R164 ;  /* 0x000774a401007387 */ /* 0x000fe80000100800 */
[----:B------:R0:W-:Y:S01]  /*1c4d0*/  STL [R1+0x5b8], R9 ;  /* 0x0005b80901007387 */ /* 0x0001e20000100800 */
[----:B------:R-:W-:-:S03]  /*1c4e0*/  F2FP.SATFINITE.E5M2.F32.PACK_AB_MERGE_C R160, R160, R161, RZ ;  /* 0x000000a1a0a0723e */ /* 0x000fc600048060ff */
[----:B------:R-:W-:Y:S01]  /*1c4f0*/  STL [R1+0x798], R162 ;  /* 0x000798a201007387 */ /* 0x000fe20000100800 */
[----:B0-----:R-:W-:Y:S01]  /*1c500*/  VIADD R9, R9, UR6 ;  /* 0x0000000609097c36 */ /* 0x001fe20008000000 */
[----:B------:R-:W-:Y:S01]  /*1c510*/  ULDC UR6, c[0x0][0x248] ;  /* 0x0000920000067ab9 */ /* 0x000fe20000000800 */
[----:B------:R-:W-:Y:S01]  /*1c520*/  F2FP.SATFINITE.E5M2.F32.PACK_AB_MERGE_C R158, R158, R159, RZ ;  /* 0x0000009f9e9e723e */ /* 0x000fe200048060ff */
        /* <DEDUP_REMOVED lines=11> */
[----:B------:R-:W-:Y:S01]  /*1c5e0*/  F2FP.SATFINITE.E5M2.F32.PACK_AB_MERGE_C R22, R22, R23, RZ ;  /* 0x000000171616723e */ /* 0x000fe200048060ff */
[----:B0-----:R-:W-:Y:S02]  /*1c5f0*/  VIADD R9, R9, UR6 ;  /* 0x0000000609097c36 */ /* 0x001fe40008000000 */
[----:B------:R-:W-:Y:S01]  /*1c600*/  STL [R1+0x7a0], R152 ;  /* 0x0007a09801007387 */ /* 0x000fe20000100800 */
[----:B------:R-:W-:-:S03]  /*1c610*/  ULDC UR6, c[0x0][0x248] ;  /* 0x0000920000067ab9 */ /* 0x000fc60000000800 */
[----:B------:R0:W-:Y:S01]  /*1c620*/  STL [R1+0x5ac], R9 ;  /* 0x0005ac0901007387 */ /* 0x0001e20000100800 */
[----:B------:R-:W-:-:S03]  /*1c630*/  F2FP.SATFINITE.E5M2.F32.PACK_AB_MERGE_C R11, R11, R21, RZ ;  /* 0x000000150b0b723e */ /* 0x000fc600048060ff */
[----:B------:R1:W-:Y:S04]  /*1c640*/  STL [R1+0x794], R22 ;  /* 0x0007941601007387 */ /* 0x0003e80000100800 */
[----:B------:R-:W2:Y:S01]  /*1c650*/  LDL.LU R179, [R1+0x80] ;  /* 0x0000800001b37983 */ /* 0x000ea20000300800 */
[----:B0-----:R-:W-:Y:S01]  /*1c660*/  VIADD R9, R9, UR6 ;  /* 0x0000000609097c36 */ /* 0x001fe20008000000 */
[----:B------:R-:W-:Y:S02]  /*1c670*/  F2FP.SATFINITE.E5M2.F32.PACK_AB_MERGE_C R12, R12, R175, RZ ;  /* 0x000000af0c0c723e */ /* 0x000fe400048060ff */
[----:B------:R-:W2:Y:S01]  /*1c680*/  LDL.LU R178, [R1+0x84] ;  /* 0x0000840001b27983 */ /* 0x000ea20000300800 */
[----:B------:R-:W-:Y:S01]  /*1c690*/  F2FP.SATFINITE.E5M2.F32.PACK_AB_MERGE_C R10, R10, R174, RZ ;  /* 0x000000ae0a0a723e */ /* 0x000fe200048060ff */
[----:B------:R-:W-:-:S02]  /*1c6a0*/  ULDC UR6, c[0x0][0x248] ;  /* 0x0000920000067ab9 */ /* 0x000fc40000000800 */
[----:B------:R0:W-:Y:S04]  /*1c6b0*/  STL [R1+0x78c], R11 ;  /* 0x00078c0b01007387 */ /* 0x0001e80000100800 */
[----:B------:R-:W3:Y:S04]  /*1c6c0*/  LDL.LU R177, [R1+0x88] ;  /* 0x0000880001b17983 */ /* 0x000ee80000300800 */
[----:B------:R-:W3:Y:S01]  /*1c6d0*/  LDL.LU R176, [R1+0x8c] ;  /* 0x00008c0001b07983 */ /* 0x000ee20000300800 */
[----:B------:R-:W-:-:S03]  /*1c6e0*/  F2FP.SATFINITE.E5M2.F32.PACK_AB_MERGE_C R0, R172, R173, RZ ;  /* 0x000000adac00723e */ /* 0x000fc600048060ff */
[----:B------:R4:W-:Y:S04]  /*1c6f0*/  STL [R1+0x5a8], R9 ;  /* 0x0005a80901007387 */ /* 0x0009e80000100800 */
[----:B------:R-:W3:Y:S04]  /*1c700*/  LDL.LU R175, [R1+0x90] ;  /* 0x0000900001af7983 */ /* 0x000ee80000300800 */
        /* <DEDUP_REMOVED lines=24> */
[----:B-1----:R-:W3:Y:S04]  /*1c890*/  LDL.LU R22, [R1+0xf4] ;  /* 0x0000f40001167983 */ /* 0x002ee80000300800 */
[----:B------:R-:W3:Y:S04]  /*1c8a0*/  LDL.LU R21, [R1+0xf8] ;  /* 0x0000f80001157983 */ /* 0x000ee80000300800 */
[----:B0-----:R-:W3:Y:S01]  /*1c8b0*/  LDL.LU R11, [R1+0xfc] ;  /* 0x0000fc00010b7983 */ /* 0x001ee20000300800 */
[----:B----4-:R-:W-:Y:S01]  /*1c8c0*/  VIADD R9, R9, UR6 ;  /* 0x0000000609097c36 */ /* 0x010fe20008000000 */
[----:B------:R-:W-:Y:S01]  /*1c8d0*/  ULDC UR6, c[0x0][0x248] ;  /* 0x0000920000067ab9 */ /* 0x000fe20000000800 */
[----:B--2---:R-:W-:-:S05]  /*1c8e0*/  F2FP.SATFINITE.E5M2.F32.PACK_AB_MERGE_C R178, R178, R179, RZ ;  /* 0x000000b3b2b2723e */ /* 0x004fca00048060ff */
[----:B------:R-:W-:Y:S01]  /*1c8f0*/  STL [R1+0x7b8], R178 ;  /* 0x0007b8b201007387 */ /* 0x000fe20000100800 */
[----:B---3--:R-:W-:-:S05]  /*1c900*/  F2FP.SATFINITE.E5M2.F32.PACK_AB_MERGE_C R176, R176, R177, RZ ;  /* 0x000000b1b0b0723e */ /* 0x008fca00048060ff */
[----:B------:R-:W-:Y:S04]  /*1c910*/  STL [R1+0x7b0], R176 ;  /* 0x0007b0b001007387 */ /* 0x000fe80000100800 */
[----:B------:R0:W-:Y:S01]  /*1c920*/  STL [R1+0x5a4], R9 ;  /* 0x0005a40901007387 */ /* 0x0001e20000100800 */
[----:B------:R-:W-:Y:S01]  /*1c930*/  F2FP.SATFINITE.E5M2.F32.PACK_AB_MERGE_C R174, R174, R175, RZ ;  /* 0x000000afaeae723e */ /* 0x000fe200048060ff */
[----:B0-----:R-:W-:Y:S01]  /*1c940*/  VIADD R9, R9, UR6 ;  /* 0x0000000609097c36 */ /* 0x001fe20008000000 */
[----:B------:R-:W-:-:S03]  /*1c950*/  F2FP.SATFINITE.E5M2.F32.PACK_AB_MERGE_C R172, R172, R173, RZ ;  /* 0x000000adacac723e */ /* 0x000fc600048060ff */
[----:B------:R-:W-:Y:S01]  /*1c960*/  STL [R1+0x7a4], R174 ;  /* 0x0007a4ae01007387 */ /* 0x000fe20000100800 */
[----:B------:R-:W-:-:S03]  /*1c970*/  ULDC UR6, c[0x0][0x248] ;  /* 0x0000920000067ab9 */ /* 0x000fc60000000800 */
        /* <DEDUP_REMOVED lines=42> */
[----:B------:R-:W-:Y:S02]  /*1cc20*/  ULDC UR6, c[0x0][0x248] ;  /* 0x0000920000067ab9 */ /* 0x000fe40000000800 */
[----:B------:R-:W2:Y:S04]  /*1cc30*/  LDL.LU R178, [R1+0x104] ;  /* 0x0001040001b27983 */ /* 0x000ea80000300800 */
[----:B------:R0:W-:Y:S04]  /*1cc40*/  STL [R1+0x7cc], R11 ;  /* 0x0007cc0b01007387 */ /* 0x0001e80000100800 */
[----:B------:R-:W3:Y:S04]  /*1cc50*/  LDL.LU R177, [R1+0x108] ;  /* 0x0001080001b17983 */ /* 0x000ee80000300800 */
[----:B------:R-:W3:Y:S04]  /*1cc60*/  LDL.LU R176, [R1+0x10c] ;  /* 0x00010c0001b07983 */ /* 0x000ee80000300800 */
        /* <DEDUP_REMOVED lines=165> */
[----:B------:R-:W-:Y:S01]  /*1d6c0*/  STL [R1+0x860], R152 ;  /* 0x0008609801007387 */ /* 0x000fe20000100800 */
[----:B------:R-:W-:-:S03]  /*1d6d0*/  F2FP.SATFINITE.E5M2.F32.PACK_AB_MERGE_C R21, R11, R21, RZ ;  /* 0x000000150b15723e */ /* 0x000fc600048060ff */
[----:B------:R0:W-:Y:S01]  /*1d6e0*/  STL [R1+0x54c], R9 ;  /* 0x00054c0901007387 */ /* 0x0001e20000100800 */
[----:B------:R-:W-:-:S03]  /*1d6f0*/  F2FP.SATFINITE.E5M2.F32.PACK_AB_MERGE_C R11, R25, R24, RZ ;  /* 0x00000018190b723e */ /* 0x000fc600048060ff */
[----:B------:R-:W-:Y:S01]  /*1d700*/  STL [R1+0x854], R22 ;  /* 0x0008541601007387 */ /* 0x000fe20000100800 */
[----:B0-----:R-:W-:Y:S01]  /*1d710*/  VIADD R9, R9, UR6 ;  /* 0x0000000609097c36 */ /* 0x001fe20008000000 */
[----:B------:R-:W-:Y:S02]  /*1d720*/  ULDC UR6, c[0x0][0x248] ;  /* 0x0000920000067ab9 */ /* 0x000fe40000000800 */
[----:B------:R0:W-:Y:S04]  /*1d730*/  STL [R1+0x84c], R21 ;  /* 0x00084c1501007387 */ /* 0x0001e80000100800 */
[----:B------:R1:W-:Y:S04]  /*1d740*/  STL [R1+0x548], R9 ;  /* 0x0005480901007387 */ /* 0x0003e80000100800 */
[----:B------:R2:W-:Y:S01]  /*1d750*/  STL [R1+0x878], R11 ;  /* 0x0008780b01007387 */ /* 0x0005e20000100800 */
[----:B0-----:R-:W-:Y:S01]  /*1d760*/  F2FP.SATFINITE.E5M2.F32.PACK_AB_MERGE_C R21, R27, R26, RZ ;  /* 0x0000001a1b15723e */ /* 0x001fe200048060ff */
[----:B-1----:R-:W-:Y:S01]  /*1d770*/  VIADD R9, R9, UR6 ;  /* 0x0000000609097c36 */ /* 0x002fe20008000000 */
[----:B------:R-:W-:Y:S01]  /*1d780*/  ULDC UR6, c[0x0][0x248] ;  /* 0x0000920000067ab9 */ /* 0x000fe20000000800 */
[----:B--2---:R-:W-:-:S02]  /*1d790*/  F2FP.SATFINITE.E5M2.F32.PACK_AB_MERGE_C R11, R29, R28, RZ ;  /* 0x0000001c1d0b723e */ /* 0x004fc400048060ff */
        /* <DEDUP_REMOVED lines=200> */
[----:B-1----:R-:W-:-:S04]  /*1e420*/  VIADD R9, R9, UR6 ;  /* 0x0000000609097c36 */ /* 0x002fc80008000000 */
[----:B------:R-:W-:Y:S01]  /*1e430*/  STL [R1+0x880], R21 ;  /* 0x0008801501007387 */ /* 0x000fe20000100800 */
[----:B------:R-:W-:Y:S01]  /*1e440*/  ULDC UR6, c[0x0][0x248] ;  /* 0x0000920000067ab9 */ /* 0x000fe20000000800 */
[----:B--2---:R-:W-:Y:S02]  /*1e450*/  F2FP.SATFINITE.E5M2.F32.PACK_AB_MERGE_C R11, R145, R144, RZ ;  /* 0x00000090910b723e */ /* 0x004fe400048060ff */
[----:B------:R0:W-:Y:S04]  /*1e460*/  STL [R1+0x3dc], R9 ;  /* 0x0003dc0901007387 */ /* 0x0001e80000100800 */
[----:B------:R1:W-:Y:S01]  /*1e470*/  STL [R1+0x92c], R11 ;  /* 0x00092c0b01007387 */ /* 0x0003e20000100800 */
[----:B0-----:R-:W-:Y:S01]  /*1e480*/  VIADD R9, R9, UR6 ;  /* 0x0000000609097c36 */ /* 0x001fe20008000000 */
[----:B------:R-:W-:Y:S01]  /*1e490*/  ULDC UR6, c[0x0][0x248] ;  /* 0x0000920000067ab9 */ /* 0x000fe20000000800 */
[----:B-1----:R-:W-:-:S05]  /*1e4a0*/  F2FP.SATFINITE.E5M2.F32.PACK_AB_MERGE_C R11, R147, R146, RZ ;  /* 0x00000092930b723e */ /* 0x002fca00048060ff */
[----:B------:R-:W-:Y:S04]  /*1e4b0*/  STL [R1+0x8f4], R11 ;  /* 0x0008f40b01007387 */ /* 0x000fe80000100800 */
[----:B------:R0:W-:Y:S02]  /*1e4c0*/  STL [R1+0x394], R9 ;  /* 0x0003940901007387 */ /* 0x0001e40000100800 */
[----:B0-----:R-:W-:Y:S01]  /*1e4d0*/  VIADD R9, R9, UR6 ;  /* 0x0000000609097c36 */ /* 0x001fe20008000000 */
[----:B------:R-:W0:Y:S01]  /*1e4e0*/  S2R R22, SR_TID.X ;  /* 0x0000000000167919 */ /* 0x000e220000002100 */
[----:B------:R-:W-:-:S03]  /*1e4f0*/  ULDC UR6, c[0x0][0x248] ;  /* 0x0000920000067ab9 */ /* 0x000fc60000000800 */
[----:B------:R1:W-:Y:S04]  /*1e500*/  STL [R1+0x384], R9 ;  /* 0x0003840901007387 */ /* 0x0003e80000100800 */
[----:B------:R-:W2:Y:S01]  /*1e510*/  LDL.LU R24, [R1+0x930] ;  /* 0x0009300001187983 */ /* 0x000ea20000300800 */
[----:B------:R-:W-:Y:S01]  /*1e520*/  F2FP.SATFINITE.E5M2.F32.PACK_AB_MERGE_C R23, R149, R148, RZ ;  /* 0x000000949517723e */ /* 0x000fe200048060ff */
[----:B-1----:R-:W-:Y:S01]  /*1e530*/  VIADD R9, R9, UR6 ;  /* 0x0000000609097c36 */ /* 0x002fe20008000000 */
[----:B------:R-:W-:-:S04]  /*1e540*/  ULDC UR6, c[0x0][0x248] ;  /* 0x0000920000067ab9 */ /* 0x000fc80000000800 */
[----:B------:R1:W-:Y:S01]  /*1e550*/  STL [R1+0x3cc], R9 ;  /* 0x0003cc0901007387 */ /* 0x0003e20000100800 */
[C---:B0-----:R-:W-:Y:S02]  /*1e560*/  IMAD.SHL.U32 R21, R22.reuse, 0x10, RZ ;  /* 0x0000001016157824 */ /* 0x041fe400078e00ff */
[----:B------:R-:W-:-:S03]  /*1e570*/  IMAD.SHL.U32 R11, R22, 0x40, RZ ;  /* 0x00000040160b7824 */ /* 0x000fc600078e00ff */
[----:B------:R-:W-:Y:S02]  /*1e580*/  LOP3.LUT R21, R21, 0xf0, RZ, 0xc0, !PT ;  /* 0x000000f015157812 */ /* 0x000fe400078ec0ff */
[----:B------:R-:W-:Y:S01]  /*1e590*/  LOP3.LUT R11, R11, 0x400, RZ, 0xc0, !PT ;  /* 0x000004000b0b7812 */ /* 0x000fe200078ec0ff */
[----:B-1----:R-:W-:Y:S01]  /*1e5a0*/  VIADD R9, R9, UR6 ;  /* 0x0000000609097c36 */ /* 0x002fe20008000000 */
[----:B------:R0:W-:Y:S01]  /*1e5b0*/  STL [R1+0x8b4], R23 ;  /* 0x0008b41701007387 */ /* 0x0001e20000100800 */
[----:B------:R-:W-:Y:S01]  /*1e5c0*/  ULDC UR6, c[0x0][0x248] ;  /* 0x0000920000067ab9 */ /* 0x000fe20000000800 */
[----:B------:R-:W-:Y:S02]  /*1e5d0*/  IADD3 R11, R11, UR5, R21 ;  /* 0x000000050b0b7c10 */ /* 0x000fe4000fffe015 */
[----:B------:R-:W-:Y:S01]  /*1e5e0*/  MOV R21, UR5 ;  /* 0x0000000500157c02 */ /* 0x000fe20008000f00 */
[----:B------:R1:W-:Y:S01]  /*1e5f0*/  STL [R1+0x3bc], R9 ;  /* 0x0003bc0901007387 */ /* 0x0003e20000100800 */
[----:B------:R-:W-:Y:S01]  /*1e600*/  LOP3.LUT R22, R22, 0x60, RZ, 0xc0, !PT ;  /* 0x0000006016167812 */ /* 0x000fe200078ec0ff */
[----:B------:R-:W-:-:S02]  /*1e610*/  VIADD R242, R4, 0x6 ;  /* 0x0000000604f27836 */ /* 0x000fc40000000000 */
[----:B------:R-:W-:Y:S01]  /*1e620*/  VIADD R243, R4, 0x5 ;  /* 0x0000000504f37836 */ /* 0x000fe20000000000 */
[----:B------:R3:W-:Y:S01]  /*1e630*/  STL [R1+0x4d0], R21 ;  /* 0x0004d01501007387 */ /* 0x0007e20000100800 */
[----:B0-----:R-:W-:Y:S01]  /*1e640*/  PRMT R23, R12, 0x5410, R0 ;  /* 0x000054100c177816 */ /* 0x001fe20000000000 */
[----:B------:R-:W-:Y:S01]  /*1e650*/  VIADD R29, R4, 0x18e ;  /* 0x0000018e041d7836 */ /* 0x000fe20000000000 */
[----:B------:R-:W-:Y:S01]  /*1e660*/  PRMT R20, R20, 0x5410, R18 ;  /* 0x0000541014147816 */ /* 0x000fe20000000012 */
[----:B------:R-:W-:Y:S01]  /*1e670*/  VIADD R28, R4, 0x18f ;  /* 0x0000018f041c7836 */ /* 0x000fe20000000000 */
[----:B------:R-:W-:Y:S01]  /*1e680*/  ULDC UR5, c[0x0][0x22c] ;  /* 0x00008b0000057ab9 */ /* 0x000fe20000000800 */
[----:B-1----:R-:W-:Y:S01]  /*1e690*/  VIADD R9, R9, UR6 ;  /* 0x0000000609097c36 */ /* 0x002fe20008000000 */
[----:B------:R-:W-:Y:S01]  /*1e6a0*/  ULDC UR6, c[0x0][0x248] ;  /* 0x0000920000067ab9 */ /* 0x000fe20000000800 */
[----:B---3--:R-:W-:-:S05]  /*1e6b0*/  F2FP.SATFINITE.E5M2.F32.PACK_AB_MERGE_C R21, R151, R150, RZ ;  /* 0x000000969715723e */ /* 0x008fca00048060ff */
[----:B------:R-:W-:Y:S04]  /*1e6c0*/  STL [R1+0x87c], R21 ;  /* 0x00087c1501007387 */ /* 0x000fe80000100800 */
[----:B------:R0:W-:Y:S02]  /*1e6d0*/  STL [R1+0x3ac], R9 ;  /* 0x0003ac0901007387 */ /* 0x0001e40000100800 */
[----:B0-----:R-:W-:Y:S01]  /*1e6e0*/  VIADD R9, R9, UR6 ;  /* 0x0000000609097c36 */ /* 0x001fe20008000000 */
[----:B------:R-:W-:-:S04]  /*1e6f0*/  ULDC UR6, c[0x0][0x248] ;  /* 0x0000920000067ab9 */ /* 0x000fc80000000800 */
[----:B------:R0:W-:Y:S01]  /*1e700*/  STL [R1+0x414], R9 ;  /* 0x0004140901007387 */ /* 0x0001e20000100800 */
[----:B------:R-:W-:Y:S02]  /*1e710*/  IMAD R11, R22, 0x8, R11 ;  /* 0x00000008160b7824 */ /* 0x000fe400078e020b */
[----:B0-----:R-:W-:Y:S01]  /*1e720*/  VIADD R9, R9, UR6 ;  /* 0x0000000609097c36 */ /* 0x001fe20008000000 */
[----:B------:R-:W-:-:S04]  /*1e730*/  ULDC UR6, c[0x0][0x248] ;  /* 0x0000920000067ab9 */ /* 0x000fc80000000800 */
[----:B------:R0:W-:Y:S04]  /*1e740*/  STL [R1+0x404], R9 ;  /* 0x0004040901007387 */ /* 0x0001e80000100800 */
[----:B------:R-:W-:Y:S01]  /*1e750*/  STL [R1+0xf44], R11 ;  /* 0x000f440b01007387 */ /* 0x000fe20000100800 */
[----:B0-----:R-:W-:Y:S01]  /*1e760*/  VIADD R9, R9, UR6 ;  /* 0x0000000609097c36 */ /* 0x001fe20008000000 */
[----:B------:R-:W-:-:S04]  /*1e770*/  ULDC UR6, c[0x0][0x248] ;  /* 0x0000920000067ab9 */ /* 0x000fc80000000800 */
[----:B------:R0:W-:Y:S01]  /*1e780*/  STL [R1+0x3f4], R9 ;  /* 0x0003f40901007387 */ /* 0x0001e20000100800 */
[----:B------:R-:W-:Y:S01]  /*1e790*/  PRMT R22, R13, 0x5410, R10 ;  /* 0x000054100d167816 */ /* 0x000fe2000000000a */
[----:B------:R-:W-:Y:S02]  /*1e7a0*/  VIADD R10, R4, 0xb1 ;  /* 0x000000b1040a7836 */ /* 0x000fe40000000000 */
[----:B0-----:R-:W-:Y:S01]  /*1e7b0*/  VIADD R9, R9, UR6 ;  /* 0x0000000609097c36 */ /* 0x001fe20008000000 */
[----:B------:R-:W-:-:S04]  /*1e7c0*/  ULDC UR6, c[0x0][0x248] ;  /* 0x0000920000067ab9 */ /* 0x000fc80000000800 */
[----:B------:R0:W-:Y:S01]  /*1e7d0*/  STL [R1+0x43c], R9 ;  /* 0x00043c0901007387 */ /* 0x0001e20000100800 */
[----:B------:R-:W-:Y:S02]  /*1e7e0*/  VIADD R0, R4, 0x1ff ;  /* 0x000001ff04007836 */ /* 0x000fe40000000000 */
        /* <DEDUP_REMOVED lines=17> */
[----:B------:R0:W-:Y:S01]  /*1e900*/  STL [R1+0x4ac], R9 ;  /* 0x0004ac0901007387 */ /* 0x0001e20000100800 */
[----:B------:R-:W-:Y:S02]  /*1e910*/  PRMT R21, R19, 0x5410, R16 ;  /* 0x0000541013157816 */ /* 0x000fe40000000010 */
[C---:B--2---:R-:W-:Y:S01]  /*1e920*/  ISETP.GE.AND P6, PT, R24.reuse, UR8, PT ;  /* 0x0000000818007c0c */ /* 0x044fe2000bfc6270 */
[----:B------:R-:W-:Y:S01]  /*1e930*/  IMAD R12, R24, UR6, RZ ;  /* 0x00000006180c7c24 */ /* 0x000fe2000f8e02ff */
[----:B------:R-:W-:Y:S02]  /*1e940*/  ULDC UR8, c[0x0][0x248] ;  /* 0x0000920000087ab9 */ /* 0x000fe40000000800 */
[----:B------:R-:W-:Y:S01]  /*1e950*/  ISETP.LT.AND P0, PT, R10, UR9, !P6 ;  /* 0x000000090a007c0c */ /* 0x000fe2000f701270 */
[----:B------:R-:W-:Y:S01]  /*1e960*/  ULDC UR9, c[0x0][0x22c] ;  /* 0x00008b0000097ab9 */ /* 0x000fe20000000800 */
[----:B------:R-:W-:Y:S01]  /*1e970*/  ISETP.LT.AND P5, PT, R0, UR7, !P6 ;  /* 0x0000000700007c0c */ /* 0x000fe2000f7a1270 */
[----:B------:R-:W-:Y:S01]  /*1e980*/  VIADD R0, R4, 0xb0 ;  /* 0x000000b004007836 */ /* 0x000fe20000000000 */
[----:B------:R-:W-:-:S09]  /*1e990*/  ULDC UR7, c[0x0][0x22c] ;  /* 0x00008b0000077ab9 */ /* 0x000fd20000000800 */
[----:B------:R-:W-:Y:S02]  /*1e9a0*/  @P0 LOP3.LUT R2, R2, 0x1000000, RZ, 0xfc, !PT ;  /* 0x0100000002020812 */ /* 0x000fe400078efcff */
[----:B------:R-:W-:Y:S01]  /*1e9b0*/  ISETP.LT.AND P0, PT, R0, UR7, !P6 ;  /* 0x0000000700007c0c */ /* 0x000fe2000f701270 */
[----:B------:R-:W-:Y:S01]  /*1e9c0*/  VIADD R0, R4, 0xaf ;  /* 0x000000af04007836 */ /* 0x000fe20000000000 */
[----:B------:R-:W-:Y:S01]  /*1e9d0*/  LOP3.LUT R2, R2, 0xff7fffff, RZ, 0xc0, !PT ;  /* 0xff7fffff02027812 */ /* 0x000fe200078ec0ff */
[----:B------:R-:W-:-:S10]  /*1e9e0*/  ULDC UR7, c[0x0][0x22c] ;  /* 0x00008b0000077ab9 */ /* 0x000fd40000000800 */
[----:B------:R-:W-:Y:S02]  /*1e9f0*/  @P0 LOP3.LUT R2, R2, 0x800000, RZ, 0xfc, !PT ;  /* 0x0080000002020812 */ /* 0x000fe400078efcff */
[----:B------:R-:W-:Y:S01]  /*1ea00*/  ISETP.LT.AND P0, PT, R0, UR7, !P6 ;  /* 0x0000000700007c0c */ /* 0x000fe2000f701270 */
[----:B------:R-:W-:Y:S02]  /*1ea10*/  ULDC UR7, c[0x0][0x248] ;  /* 0x0000920000077ab9 */ /* 0x000fe40000000800 */
[----:B0-----:R-:W-:Y:S01]  /*1ea20*/  VIADD R9, R9, UR7 ;  /* 0x0000000709097c36 */ /* 0x001fe20008000000 */
[----:B------:R-:W-:-:S04]  /*1ea30*/  ULDC UR7, c[0x0][0x248] ;  /* 0x0000920000077ab9 */ /* 0x000fc80000000800 */
[----:B------:R0:W-:Y:S01]  /*1ea40*/  STL [R1+0x4c4], R9 ;  /* 0x0004c40901007387 */ /* 0x0001e20000100800 */
[----:B------:R-:W-:Y:S01]  /*1ea50*/  LOP3.LUT R2, R2, 0xffbfffff, RZ, 0xc0, !PT ;  /* 0xffbfffff02027812 */ /* 0x000fe200078ec0ff */
[----:B------:R-:W-:Y:S02]  /*1ea60*/  VIADD R0, R4, 0xae ;  /* 0x000000ae04007836 */ /* 0x000fe40000000000 */
[----:B0-----:R-:W-:Y:S01]  /*1ea70*/  VIADD R9, R9, UR7 ;  /* 0x0000000709097c36 */ /* 0x001fe20008000000 */
[----:B------:R-:W-:Y:S01]  /*1ea80*/  ULDC.64 UR6, c[0x0][0x220] ;  /* 0x0000880000067ab9 */ /* 0x000fe20000000a00 */
[----:B------:R-:W-:-:S03]  /*1ea90*/  @P0 LOP3.LUT R2, R2, 0x400000, RZ, 0xfc, !PT ;  /* 0x0040000002020812 */ /* 0x000fc600078efcff */
[----:B------:R0:W-:Y:S01]  /*1eaa0*/  STL [R1+0x4cc], R9 ;  /* 0x0004cc0901007387 */ /* 0x0001e20000100800 */
[----:B------:R-:W-:Y:S01]  /*1eab0*/  IADD3 R10, P0, R12, UR6, RZ ;  /* 0x000000060c0a7c10 */ /* 0x000fe2000ff1e0ff */
[----:B------:R-:W-:Y:S01]  /*1eac0*/  ULDC UR6, c[0x0][0x248] ;  /* 0x0000920000067ab9 */ /* 0x000fe20000000800 */
[----:B------:R-:W-:Y:S01]  /*1ead0*/  ISETP.LT.AND P1, PT, R0, UR9, !P6 ;  /* 0x0000000900007c0c */ /* 0x000fe2000f721270 */
[----:B------:R-:W-:Y:S02]  /*1eae0*/  VIADD R27, R4, 0x190 ;  /* 0x00000190041b7836 */ /* 0x000fe40000000000 */
[----:B0-----:R-:W-:Y:S01]  /*1eaf0*/  VIADD R9, R9, UR8 ;  /* 0x0000000809097c36 */ /* 0x001fe20008000000 */
[----:B------:R-:W-:Y:S01]  /*1eb00*/  LEA.HI.X.SX32 R0, R12, UR7, 0x1, P0 ;  /* 0x000000070c007c11 */ /* 0x000fe200080f0eff */
[----:B------:R-:W-:Y:S01]  /*1eb10*/  ULDC UR7, c[0x0][0x248] ;  /* 0x0000920000077ab9 */ /* 0x000fe20000000800 */
[----:B------:R-:W-:Y:S01]  /*1eb20*/  IADD3 R12, P0, R14, R10, RZ ;  /* 0x0000000a0e0c7210 */ /* 0x000fe20007f1e0ff */
[C---:B------:R-:W-:Y:S01]  /*1eb30*/  VIADD R26, R4.reuse, 0x191 ;  /* 0x00000191041a7836 */ /* 0x040fe20000000000 */
[----:B------:R0:W-:Y:S01]  /*1eb40*/  STL [R1+0x4d8], R9 ;  /* 0x0004d80901007387 */ /* 0x0001e20000100800 */
[----:B------:R-:W-:Y:S01]  /*1eb50*/  VIADD R18, R4, 0xad ;  /* 0x000000ad04127836 */ /* 0x000fe20000000000 */
[----:B------:R-:W-:-:S02]  /*1eb60*/  LEA.HI.X.SX32 R13, R14, R0, 0x1, P0 ;  /* 0x000000000e0d7211 */ /* 0x000fc400000f0eff */
[----:B------:R-:W-:Y:S02]  /*1eb70*/  LOP3.LUT R8, R8, 0x7fffffff, RZ, 0xc0, !PT ;  /* 0x7fffffff08087812 */ /* 0x000fe400078ec0ff */
[----:B------:R-:W-:Y:S02]  /*1eb80*/  LOP3.LUT R7, R7, 0x7fffffff, RZ, 0xc0, !PT ;  /* 0x7fffffff07077812 */ /* 0x000fe400078ec0ff */
[----:B------:R-:W-:Y:S02]  /*1eb90*/  LOP3.LUT R6, R6, 0x7fffffff, RZ, 0xc0, !PT ;  /* 0x7fffffff06067812 */ /* 0x000fe400078ec0ff */
[----:B------:R-:W-:Y:S01]  /*1eba0*/  LOP3.LUT R5, R5, 0x7fffffff, RZ, 0xc0, !PT ;  /* 0x7fffffff05057812 */ /* 0x000fe200078ec0ff */
[----:B0-----:R-:W-:Y:S01]  /*1ebb0*/  VIADD R9, R9, UR6 ;  /* 0x0000000609097c36 */ /* 0x001fe20008000000 */
[----:B------:R-:W-:Y:S01]  /*1ebc0*/  ULDC UR6, c[0x0][0x248] ;  /* 0x0000920000067ab9 */ /* 0x000fe20000000800 */
[----:B------:R-:W-:Y:S02]  /*1ebd0*/  LOP3.LUT R2, R2, 0xffdfffff, RZ, 0xc0, !PT ;  /* 0xffdfffff02027812 */ /* 0x000fe400078ec0ff */
[----:B------:R-:W-:Y:S01]  /*1ebe0*/  LOP3.LUT R3, R3, 0x7fffffff, RZ, 0xc0, !PT ;  /* 0x7fffffff03037812 */ /* 0x000fe200078ec0ff */
[----:B------:R0:W-:Y:S01]  /*1ebf0*/  STL [R1+0x4e0], R9 ;  /* 0x0004e00901007387 */ /* 0x0001e20000100800 */
[----:B------:R-:W-:Y:S01]  /*1ec00*/  IADD3 R14, P0, R15, R10, RZ ;  /* 0x0000000a0f0e7210 */ /* 0x000fe20007f1e0ff */
[C---:B------:R-:W-:Y:S01]  /*1ec10*/  VIADD R244, R4.reuse, 0x4 ;  /* 0x0000000404f47836 */ /* 0x040fe20000000000 */
[----:B------:R-:W-:Y:S01]  /*1ec20*/  ULDC UR9, c[0x0][0x22c] ;  /* 0x00008b0000097ab9 */ /* 0x000fe20000000800 */
[----:B------:R-:W-:Y:S01]  /*1ec30*/  STL [R1+0xf4c], R12 ;  /* 0x000f4c0c01007387 */ /* 0x000fe20000100800 */
[----:B------:R-:W-:Y:S01]  /*1ec40*/  VIADD R245, R4, 0x3 ;  /* 0x0000000304f57836 */ /* 0x000fe20000000000 */
[----:B------:R-:W-:Y:S01]  /*1ec50*/  ULDC UR8, c[0x0][0x22c] ;  /* 0x00008b0000087ab9 */ /* 0x000fe20000000800 */
[----:B0-----:R-:W-:Y:S01]  /*1ec60*/  VIADD R9, R9, UR6 ;  /* 0x0000000609097c36 */ /* 0x001fe20008000000 */
[----:B------:R-:W-:Y:S01]  /*1ec70*/  STL [R1+0xf48], R13 ;  /* 0x000f480d01007387 */ /* 0x000fe20000100800 */
[----:B------:R-:W-:-:S03]  /*1ec80*/  ULDC UR6, c[0x0][0x248] ;  /* 0x0000920000067ab9 */ /* 0x000fc60000000800 */
[----:B------:R0:W-:Y:S01]  /*1ec90*/  STL [R1+0x4e8], R9 ;  /* 0x0004e80901007387 */ /* 0x0001e20000100800 */
[----:B------:R-:W-:Y:S02]  /*1eca0*/  LEA.HI.X.SX32 R15, R15, R0, 0x1, P0 ;  /* 0x000000000f0f7211 */ /* 0x000fe400000f0eff */
[----:B------:R-:W-:Y:S01]  /*1ecb0*/  IADD3 R16, P0, R17, R10, RZ ;  /* 0x0000000a11107210 */ /* 0x000fe20007f1e0ff */
[----:B------:R-:W-:Y:S01]  /*1ecc0*/  STL [R1+0xf54], R14 ;  /* 0x000f540e01007387 */ /* 0x000fe20000100800 */
[----:B0-----:R-:W-:Y:S02]  /*1ecd0*/  VIADD R9, R9, UR7 ;  /* 0x0000000709097c36 */ /* 0x001fe40008000000 */
[----:B------:R-:W-:Y:S01]  /*1ece0*/  LEA.HI.X.SX32 R17, R17, R0, 0x1, P0 ;  /* 0x0000000011117211 */ /* 0x000fe200000f0eff */
[----:B------:R-:W-:Y:S02]  /*1ecf0*/  ULDC UR7, c[0x0][0x22c] ;  /* 0x00008b0000077ab9 */ /* 0x000fe40000000800 */
[----:B------:R0:W-:Y:S04]  /*1ed00*/  STL [R1+0x4ec], R9 ;  /* 0x0004ec0901007387 */ /* 0x0001e80000100800 */
[----:B------:R-:W-:Y:S01]  /*1ed10*/  STL [R1+0xf50], R15 ;  /* 0x000f500f01007387 */ /* 0x000fe20000100800 */
[----:B0-----:R-:W-:-:S03]  /*1ed20*/  VIADD R9, R9, UR6 ;  /* 0x0000000609097c36 */ /* 0x001fc60008000000 */
[----:B------:R-:W-:Y:S01]  /*1ed30*/  STL [R1+0xf58], R10 ;  /* 0x000f580a01007387 */ /* 0x000fe20000100800 */
[----:B------:R-:W-:-:S03]  /*1ed40*/  ULDC UR6, c[0x0][0x248] ;  /* 0x0000920000067ab9 */ /* 0x000fc60000000800 */
[----:B------:R0:W-:Y:S04]  /*1ed50*/  STL [R1+0x4f4], R9 ;  /* 0x0004f40901007387 */ /* 0x0001e80000100800 */
[----:B------:R-:W-:Y:S04]  /*1ed60*/  STL [R1+0xf64], R16 ;  /* 0x000f641001007387 */ /* 0x000fe80000100800 */
[----:B------:R-:W-:Y:S01]  /*1ed70*/  STL [R1+0xf60], R17 ;  /* 0x000f601101007387 */ /* 0x000fe20000100800 */
[----:B0-----:R-:W-:Y:S01]  /*1ed80*/  VIADD R9, R9, UR6 ;  /* 0x0000000609097c36 */ /* 0x001fe20008000000 */
[----:B------:R-:W-:-:S02]  /*1ed90*/  ULDC UR6, c[0x0][0x248] ;  /* 0x0000920000067ab9 */ /* 0x000fc40000000800 */
[----:B------:R0:W-:Y:S04]  /*1eda0*/  STL [R1+0xf5c], R0 ;  /* 0x000f5c0001007387 */ /* 0x0001e80000100800 */
[----:B------:R-:W-:Y:S01]  /*1edb0*/  STL [R1+0x4f8], R9 ;  /* 0x0004f80901007387 */ /* 0x000fe20000100800 */
        /* <DEDUP_REMOVED lines=243> */
[----:B------:R-:W-:Y:S02]  /*1fcf0*/  VIADD R9, R4, 0x7 ;  /* 0x0000000704097836 */ /* 0x000fe40000000000 */
[----:B0-----:R-:W-:Y:S01]  /*1fd00*/  VIADD R0, R0, UR6 ;  /* 0x0000000600007c36 */ /* 0x001fe20008000000 */
[----:B------:R-:W-:-:S04]  /*1fd10*/  ULDC UR6, c[0x0][0x248] ;  /* 0x0000920000067ab9 */ /* 0x000fc80000000800 */
[----:B------:R0:W-:Y:S04]  /*1fd20*/  STL [R1+0xc48], R0 ;  /* 0x000c480001007387 */ /* 0x0001e80000100800 */
[----:B------:R-:W-:Y:S01]  /*1fd30*/  STL [R1+0xf9c], R9 ;  /* 0x000f9c0901007387 */ /* 0x000fe20000100800 */
[----:B0-----:R-:W-:Y:S01]  /*1fd40*/  VIADD R0, R0, UR6 ;  /* 0x0000000600007c36 */ /* 0x001fe20008000000 */
[----:B------:R-:W-:-:S04]  /*1fd50*/  ULDC UR6, c[0x0][0x248] ;  /* 0x0000920000067ab9 */ /* 0x000fc80000000800 */
[----:B------:R0:W-:Y:S04]  /*1fd60*/  STL [R1+0xc4c], R0 ;  /* 0x000c4c0001007387 */ /* 0x0001e80000100800 */
[----:B------:R-:W-:Y:S01]  /*1fd70*/  STL [R1+0xfa0], R242 ;  /* 0x000fa0f201007387 */ /* 0x000fe20000100800 */
[----:B0-----:R-:W-:-:S03]  /*1fd80*/  VIADD R0, R0, UR6 ;  /* 0x0000000600007c36 */ /* 0x001fc60008000000 */
[----:B------:R-:W-:Y:S01]  /*1fd90*/  STL [R1+0xfa4], R243 ;  /* 0x000fa4f301007387 */ /* 0x000fe20000100800 */
[----:B------:R-:W-:-:S03]  /*1fda0*/  ULDC UR6, c[0x0][0x248] ;  /* 0x0000920000067ab9 */ /* 0x000fc60000000800 */
        /* <DEDUP_REMOVED lines=336> */
[----:B------:R0:W-:Y:S04]  /*212b0*/  STL [R1+0xe10], R0 ;  /* 0x000e100001007387 */ /* 0x0001e80000100800 */
[----:B------:R-:W-:Y:S01]  /*212c0*/  STL [R1+0xf7c], R29 ;  /* 0x000f7c1d01007387 */ /* 0x000fe20000100800 */
[----:B0-----:R-:W-:-:S03]  /*212d0*/  VIADD R0, R0, UR6 ;  /* 0x0000000600007c36 */ /* 0x001fc60008000000 */
[----:B------:R-:W-:Y:S01]  /*212e0*/  STL [R1+0xf78], R28 ;  /* 0x000f781c01007387 */ /* 0x000fe20000100800 */
[----:B------:R-:W-:-:S03]  /*212f0*/  ULDC UR6, c[0x0][0x248] ;  /* 0x0000920000067ab9 */ /* 0x000fc60000000800 */
[----:B------:R0:W-:Y:S04]  /*21300*/  STL [R1+0xe14], R0 ;  /* 0x000e140001007387 */ /* 0x0001e80000100800 */
[----:B------:R-:W-:Y:S01]  /*21310*/  STL [R1+0xf74], R27 ;  /* 0x000f741b01007387 */ /* 0x000fe20000100800 */
[----:B0-----:R-:W-:-:S03]  /*21320*/  VIADD R0, R0, UR6 ;  /* 0x0000000600007c36 */ /* 0x001fc60008000000 */
[----:B------:R-:W-:Y:S01]  /*21330*/  STL [R1+0xf70], R26 ;  /* 0x000f701a01007387 */ /* 0x000fe20000100800 */
[----:B------:R-:W-:-:S03]  /*21340*/  ULDC UR6, c[0x0][0x248] ;  /* 0x0000920000067ab9 */ /* 0x000fc60000000800 */
[----:B------:R0:W-:Y:S01]  /*21350*/  STL [R1+0xe18], R0 ;  /* 0x000e180001007387 */ /* 0x0001e20000100800 */
[C---:B------:R-:W-:Y:S02]  /*21360*/  VIADD R9, R4.reuse, 0x194 ;  /* 0x0000019404097836 */ /* 0x040fe40000000000 */
[----:B------:R-:W-:Y:S02]  /*21370*/  VIADD R10, R4, 0x195 ;  /* 0x00000195040a7836 */ /* 0x000fe40000000000 */
[----:B0-----:R-:W-:Y:S01]  /*21380*/  VIADD R0, R0, UR6 ;  /* 0x0000000600007c36 */ /* 0x001fe20008000000 */
[----:B------:R-:W-:-:S04]  /*21390*/  ULDC UR6, c[0x0][0x248] ;  /* 0x0000920000067ab9 */ /* 0x000fc80000000800 */
[----:B------:R0:W-:Y:S04]  /*213a0*/  STL [R1+0xe1c], R0 ;  /* 0x000e1c0001007387 */ /* 0x0001e80000100800 */
[----:B------:R1:W-:Y:S01]  /*213b0*/  STL [R1], R9 ;  /* 0x0000000901007387 */ /* 0x0003e20000100800 */
[----:B0-----:R-:W-:Y:S01]  /*213c0*/  VIADD R0, R0, UR6 ;  /* 0x0000000600007c36 */ /* 0x001fe20008000000 */
[----:B------:R-:W-:Y:S02]  /*213d0*/  ULDC UR6, c[0x0][0x248] ;  /* 0x0000920000067ab9 */ /* 0x000fe40000000800 */
[----:B------:R0:W-:Y:S01]  /*213e0*/  STL [R1+0x4], R10 ;  /* 0x0000040a01007387 */ /* 0x0001e20000100800 */
[----:B-1----:R-:W-:-:S03]  /*213f0*/  VIADD R9, R4, 0x196 ;  /* 0x0000019604097836 */ /* 0x002fc60000000000 */
[----:B------:R1:W-:Y:S01]  /*21400*/  STL [R1+0xe20], R0 ;  /* 0x000e200001007387 */ /* 0x0003e20000100800 */
[----:B0-----:R-:W-:-:S03]  /*21410*/  VIADD R10, R4, 0x197 ;  /* 0x00000197040a7836 */ /* 0x001fc60000000000 */
[----:B------:R0:W-:Y:S01]  /*21420*/  STL [R1+0x8], R9 ;  /* 0x0000080901007387 */ /* 0x0001e20000100800 */
[----:B-1----:R-:W-:Y:S01]  /*21430*/  VIADD R0, R0, UR6 ;  /* 0x0000000600007c36 */ /* 0x002fe20008000000 */
[----:B------:R-:W-:Y:S02]  /*21440*/  ULDC UR6, c[0x0][0x248] ;  /* 0x0000920000067ab9 */ /* 0x000fe40000000800 */
[----:B------:R1:W-:Y:S04]  /*21450*/  STL [R1+0xc], R10 ;  /* 0x00000c0a01007387 */ /* 0x0003e80000100800 */
[----:B------:R2:W-:Y:S01]  /*21460*/  STL [R1+0xe24], R0 ;  /* 0x000e240001007387 */ /* 0x0005e20000100800 */
[C---:B0-----:R-:W-:Y:S02]  /*21470*/  VIADD R9, R4.reuse, 0x198 ;  /* 0x0000019804097836 */ /* 0x041fe40000000000 */
[----:B-1----:R-:W-:-:S03]  /*21480*/  VIADD R10, R4, 0x199 ;  /* 0x00000199040a7836 */ /* 0x002fc60000000000 */
[----:B------:R0:W-:Y:S01]  /*21490*/  STL [R1+0x10], R9 ;  /* 0x0000100901007387 */ /* 0x0001e20000100800 */
[----:B--2---:R-:W-:Y:S01]  /*214a0*/  VIADD R0, R0, UR6 ;  /* 0x0000000600007c36 */ /* 0x004fe20008000000 */
[----:B------:R-:W-:Y:S02]  /*214b0*/  ULDC UR6, c[0x0][0x248] ;  /* 0x0000920000067ab9 */ /* 0x000fe40000000800 */
[----:B------:R-:W-:Y:S04]  /*214c0*/  STL [R1+0x14], R10 ;  /* 0x0000140a01007387 */ /* 0x000fe80000100800 */
[----:B------:R1:W-:Y:S01]  /*214d0*/  STL [R1+0xe28], R0 ;  /* 0x000e280001007387 */ /* 0x0003e20000100800 */
[----:B0-----:R-:W-:-:S05]  /*214e0*/  VIADD R9, R4, 0x19a ;  /* 0x0000019a04097836 */ /* 0x001fca0000000000 */
[----:B------:R0:W-:Y:S01]  /*214f0*/  STL [R1+0x18], R9 ;  /* 0x0000180901007387 */ /* 0x0001e20000100800 */
[----:B-1----:R-:W-:Y:S01]  /*21500*/  VIADD R0, R0, UR6 ;  /* 0x0000000600007c36 */ /* 0x002fe20008000000 */
[----:B------:R-:W-:Y:S01]  /*21510*/  ULDC UR6, c[0x0][0x248] ;  /* 0x0000920000067ab9 */ /* 0x000fe20000000800 */
[----:B------:R-:W-:-:S03]  /*21520*/  VIADD R10, R4, 0x19d ;  /* 0x0000019d040a7836 */ /* 0x000fc60000000000 */
[----:B------:R1:W-:Y:S01]  /*21530*/  STL [R1+0xe2c], R0 ;  /* 0x000e2c0001007387 */ /* 0x0003e20000100800 */
[----:B0-----:R-:W-:-:S05]  /*21540*/  VIADD R9, R4, 0x19c ;  /* 0x0000019c04097836 */ /* 0x001fca0000000000 */
[----:B------:R0:W-:Y:S01]  /*21550*/  STL [R1+0x20], R9 ;  /* 0x0000200901007387 */ /* 0x0001e20000100800 */
[----:B-1----:R-:W-:Y:S01]  /*21560*/  VIADD R0, R0, UR6 ;  /* 0x0000000600007c36 */ /* 0x002fe20008000000 */
[----:B------:R-:W-:Y:S02]  /*21570*/  ULDC UR6, c[0x0][0x248] ;  /* 0x0000920000067ab9 */ /* 0x000fe40000000800 */
[----:B------:R1:W-:Y:S01]  /*21580*/  STL [R1+0x24], R10 ;  /* 0x0000240a01007387 */ /* 0x0003e20000100800 */
[----:B0-----:R-:W-:-:S03]  /*21590*/  VIADD R9, R4, 0x19e ;  /* 0x0000019e04097836 */ /* 0x001fc60000000000 */
[----:B------:R0:W-:Y:S01]  /*215a0*/  STL [R1+0xe30], R0 ;  /* 0x000e300001007387 */ /* 0x0001e20000100800 */
[----:B-1----:R-:W-:-:S03]  /*215b0*/  VIADD R10, R4, 0x19f ;  /* 0x0000019f040a7836 */ /* 0x002fc60000000000 */
[----:B------:R1:W-:Y:S01]  /*215c0*/  STL [R1+0x28], R9 ;  /* 0x0000280901007387 */ /* 0x0003e20000100800 */
        /* <DEDUP_REMOVED lines=95> */
[----:B------:R0:W-:Y:S04]  /*21bc0*/  STL [R1+0xe68], R0 ;  /* 0x000e680001007387 */ /* 0x0001e80000100800 */
[----:B------:R2:W-:Y:S01]  /*21bd0*/  STL [R1+0x98], R9 ;  /* 0x0000980901007387 */ /* 0x0005e20000100800 */
[----:B-1----:R-:W-:Y:S02]  /*21be0*/  VIADD R10, R4, 0x1bd ;  /* 0x000001bd040a7836 */ /* 0x002fe40000000000 */
[----:B0-----:R-:W-:Y:S01]  /*21bf0*/  VIADD R0, R0, UR6 ;  /* 0x0000000600007c36 */ /* 0x001fe20008000000 */
[----:B------:R-:W-:Y:S01]  /*21c00*/  ULDC UR6, c[0x0][0x248] ;  /* 0x0000920000067ab9 */ /* 0x000fe20000000800 */
[----:B--2---:R-:W-:-:S03]  /*21c10*/  VIADD R9, R4, 0x1bc ;  /* 0x000001bc04097836 */ /* 0x004fc60000000000 */
[----:B------:R0:W-:Y:S04]  /*21c20*/  STL [R1+0xe6c], R0 ;  /* 0x000e6c0001007387 */ /* 0x0001e80000100800 */
        /* <DEDUP_REMOVED lines=10> */
[----:B------:R-:W-:Y:S04]  /*21cd0*/  STL [R1+0xac], R10 ;  /* 0x0000ac0a01007387 */ /* 0x000fe80000100800 */
[----:B------:R1:W-:Y:S01]  /*21ce0*/  STL [R1+0xe74], R0 ;  /* 0x000e740001007387 */ /* 0x0003e20000100800 */
[----:B0-----:R-:W-:-:S05]  /*21cf0*/  VIADD R9, R4, 0x1c0 ;  /* 0x000001c004097836 */ /* 0x001fca0000000000 */
[----:B------:R0:W-:Y:S01]  /*21d00*/  STL [R1+0xb0], R9 ;  /* 0x0000b00901007387 */ /* 0x0001e20000100800 */
[----:B-1----:R-:W-:Y:S01]  /*21d10*/  VIADD R0, R0, UR6 ;  /* 0x0000000600007c36 */ /* 0x002fe20008000000 */
[----:B------:R-:W-:-:S04]  /*21d20*/  ULDC UR6, c[0x0][0x248] ;  /* 0x0000920000067ab9 */ /* 0x000fc80000000800 */
[----:B------:R1:W-:Y:S01]  /*21d30*/  STL [R1+0xe78], R0 ;  /* 0x000e780001007387 */ /* 0x0003e20000100800 */
[----:B0-----:R-:W-:-:S05]  /*21d40*/  VIADD R9, R4, 0x1c1 ;  /* 0x000001c104097836 */ /* 0x001fca0000000000 */
[----:B------:R-:W-:Y:S01]  /*21d50*/  STL [R1+0xb4], R9 ;  /* 0x0000b40901007387 */ /* 0x000fe20000100800 */
[----:B-1----:R-:W-:Y:S01]  /*21d60*/  VIADD R0, R0, UR6 ;  /* 0x0000000600007c36 */ /* 0x002fe20008000000 */
        /* <DEDUP_REMOVED lines=76> */
[----:B------:R-:W-:Y:S01]  /*22230*/  ULDC UR6, c[0x0][0x248] ;  /* 0x0000920000067ab9 */ /* 0x000fe20000000800 */
[----:B------:R-:W-:-:S03]  /*22240*/  VIADD R9, R4, 0x1c3 ;  /* 0x000001c304097836 */ /* 0x000fc60000000000 */
[----:B------:R0:W-:Y:S02]  /*22250*/  STL [R1+0xee0], R0 ;  /* 0x000ee00001007387 */ /* 0x0001e40000100800 */
[----:B0-----:R-:W-:Y:S01]  /*22260*/  VIADD R0, R0, UR6 ;  /* 0x0000000600007c36 */ /* 0x001fe20008000000 */
[----:B------:R-:W-:Y:S01]  /*22270*/  ISETP.LT.AND P0, PT, R18, UR7, !P6 ;  /* 0x0000000712007c0c */ /* 0x000fe2000f701270 */
[----:B------:R-:W-:Y:S01]  /*22280*/  VIADD R242, R4, 0xac ;  /* 0x000000ac04f27836 */ /* 0x000fe20000000000 */
[----:B------:R-:W-:Y:S01]  /*22290*/  @P1 LOP3.LUT R2, R2, 0x200000, RZ, 0xfc, !PT ;  /* 0x0020000002021812 */ /* 0x000fe200078efcff */
[C---:B------:R-:W-:Y:S01]  /*222a0*/  VIADD R243, R4.reuse, 0xaa ;  /* 0x000000aa04f37836 */ /* 0x040fe20000000000 */
[----:B------:R0:W-:Y:S01]  /*222b0*/  STL [R1+0xee4], R0 ;  /* 0x000ee40001007387 */ /* 0x0001e20000100800 */
[----:B------:R-:W-:Y:S01]  /*222c0*/  MOV R27, UR33 ;  /* 0x00000021001b7c02 */ /* 0x000fe20008000f00 */
[----:B------:R-:W-:Y:S01]  /*222d0*/  ULDC UR33, c[0x0][0x22c] ;  /* 0x00008b0000217ab9 */ /* 0x000fe20000000800 */
[----:B------:R-:W-:Y:S01]  /*222e0*/  MOV R26, UR5 ;  /* 0x00000005001a7c02 */ /* 0x000fe20008000f00 */
[----:B------:R1:W-:Y:S01]  /*222f0*/  STL [R1+0xb8], R10 ;  /* 0x0000b80a01007387 */ /* 0x0003e20000100800 */
[----:B------:R-:W-:Y:S01]  /*22300*/  MOV R29, UR61 ;  /* 0x0000003d001d7c02 */ /* 0x000fe20008000f00 */
[----:B------:R-:W-:Y:S01]  /*22310*/  ULDC UR5, c[0x0][0x22c] ;  /* 0x00008b0000057ab9 */ /* 0x000fe20000000800 */
[----:B------:R-:W-:Y:S01]  /*22320*/  MOV R28, UR32 ;  /* 0x00000020001c7c02 */ /* 0x000fe20008000f00 */
[----:B------:R2:W-:Y:S01]  /*22330*/  STL [R1+0xbc], R9 ;  /* 0x0000bc0901007387 */ /* 0x0005e20000100800 */
[C---:B------:R-:W-:Y:S01]  /*22340*/  VIADD R246, R4.reuse, 0x2 ;  /* 0x0000000204f67836 */ /* 0x040fe20000000000 */
[----:B------:R-:W-:Y:S01]  /*22350*/  ULDC UR7, c[0x0][0x22c] ;  /* 0x00008b0000077ab9 */ /* 0x000fe20000000800 */
[----:B0-----:R-:W-:Y:S01]  /*22360*/  VIADD R0, R4, 0x1c4 ;  /* 0x000001c404007836 */ /* 0x001fe20000000000 */
[----:B------:R-:W-:Y:S01]  /*22370*/  ISETP.LT.AND P1, PT, R242, UR33, !P6 ;  /* 0x00000021f2007c0c */ /* 0x000fe2000f721270 */
[----:B------:R-:W-:Y:S01]  /*22380*/  ULDC UR61, c[0x0][0x22c] ;  /* 0x00008b00003d7ab9 */ /* 0x000fe20000000800 */
[----:B-1----:R-:W-:Y:S01]  /*22390*/  VIADD R10, R4, 0x1c5 ;  /* 0x000001c5040a7836 */ /* 0x002fe20000000000 */
[----:B------:R-:W-:Y:S01]  /*223a0*/  LOP3.LUT R2, R2, 0xffefffff, RZ, 0xc0, !PT ;  /* 0xffefffff02027812 */ /* 0x000fe200078ec0ff */
[----:B------:R-:W-:Y:S01]  /*223b0*/  ULDC UR32, c[0x0][0x22c] ;  /* 0x00008b0000207ab9 */ /* 0x000fe20000000800 */
[----:B------:R-:W-:Y:S01]  /*223c0*/  STSM.16.M88.4 [R11], R20 ;  /* 0x000000140b007844 */ /* 0x000fe20000000200 */
[----:B--2---:R-:W-:Y:S01]  /*223d0*/  VIADD R9, R4, 0x1c6 ;  /* 0x000001c604097836 */ /* 0x004fe20000000000 */
[----:B------:R-:W-:-:S02]  /*223e0*/  ULDC UR6, c[0x0][0x22c] ;  /* 0x00008b0000067ab9 */ /* 0x000fc40000000800 */
[----:B------:R0:W-:Y:S01]  /*223f0*/  STL [R1+0xc0], R0 ;  /* 0x0000c00001007387 */ /* 0x0001e20000100800 */
[C---:B------:R-:W-:Y:S01]  /*22400*/  VIADD R242, R4.reuse, 0xa8 ;  /* 0x000000a804f27836 */ /* 0x040fe20000000000 */
[----:B------:R-:W-:Y:S02]  /*22410*/  ULDC UR33, c[0x0][0x22c] ;  /* 0x00008b0000217ab9 */ /* 0x000fe40000000800 */
[----:B------:R1:W-:Y:S04]  /*22420*/  STL [R1+0xc4], R10 ;  /* 0x0000c40a01007387 */ /* 0x0003e80000100800 */
[----:B------:R2:W-:Y:S01]  /*22430*/  STL [R1+0xc8], R9 ;  /* 0x0000c80901007387 */ /* 0x0005e20000100800 */
[C---:B0-----:R-:W-:Y:S02]  /*22440*/  VIADD R0, R4.reuse, 0x1c7 ;  /* 0x000001c704007836 */ /* 0x041fe40000000000 */
[----:B-1----:R-:W-:-:S03]  /*22450*/  VIADD R10, R4, 0x1c8 ;  /* 0x000001c8040a7836 */ /* 0x002fc60000000000 */
[----:B------:R0:W-:Y:S01]  /*22460*/  STL [R1+0xcc], R0 ;  /* 0x0000cc0001007387 */ /* 0x0001e20000100800 */
[----:B--2---:R-:W-:-:S03]  /*22470*/  VIADD R9, R4, 0x1c9 ;  /* 0x000001c904097836 */ /* 0x004fc60000000000 */
        /* <DEDUP_REMOVED lines=82> */
[----:B------:R-:W-:Y:S01]  /*229a0*/  STL [R1+0x174], R0 ;  /* 0x0001740001007387 */ /* 0x000fe20000100800 */
[----:B--2---:R-:W-:-:S03]  /*229b0*/  VIADD R9, R4, 0x1f3 ;  /* 0x000001f304097836 */ /* 0x004fc60000000000 */
[----:B------:R-:W-:Y:S01]  /*229c0*/  STL [R1+0x178], R10 ;  /* 0x0001780a01007387 */ /* 0x000fe20000100800 */
[----:B------:R-:W-:-:S03]  /*229d0*/  @P0 LOP3.LUT R2, R2, 0x100000, RZ, 0xfc, !PT ;  /* 0x0010000002020812 */ /* 0x000fc600078efcff */
[----:B------:R0:W-:Y:S01]  /*229e0*/  STL [R1+0x17c], R9 ;  /* 0x00017c0901007387 */ /* 0x0001e20000100800 */
[----:B------:R-:W-:Y:S01]  /*229f0*/  LOP3.LUT R2, R2, 0xfff7ffff, RZ, 0xc0, !PT ;  /* 0xfff7ffff02027812 */ /* 0x000fe200078ec0ff */
[----:B0-----:R-:W-:-:S05]  /*22a00*/  VIADD R9, R4, 0xab ;  /* 0x000000ab04097836 */ /* 0x001fca0000000000 */
[----:B------:R-:W-:Y:S02]  /*22a10*/  ISETP.LT.AND P0, PT, R9, UR5, !P6 ;  /* 0x0000000509007c0c */ /* 0x000fe4000f701270 */
[----:B------:R-:W-:Y:S01]  /*22a20*/  @P1 LOP3.LUT R2, R2, 0x80000, RZ, 0xfc, !PT ;  /* 0x0008000002021812 */ /* 0x000fe200078efcff */
[----:B------:R-:W-:Y:S01]  /*22a30*/  VIADD R9, R4, 0xa9 ;  /* 0x000000a904097836 */ /* 0x000fe20000000000 */
[----:B------:R-:W-:Y:S02]  /*22a40*/  ULDC UR5, c[0x0][0x22c] ;  /* 0x00008b0000057ab9 */ /* 0x000fe40000000800 */
[----:B------:R-:W-:-:S07]  /*22a50*/  LOP3.LUT R2, R2, 0xfffbffff, RZ, 0xc0, !PT ;  /* 0xfffbffff02027812 */ /* 0x000fce00078ec0ff */
[----:B------:R-:W-:Y:S02]  /*22a60*/  @P0 LOP3.LUT R2, R2, 0x40000, RZ, 0xfc, !PT ;  /* 0x0004000002020812 */ /* 0x000fe400078efcff */
[----:B------:R-:W-:Y:S02]  /*22a70*/  ISETP.LT.AND P0, PT, R243, UR61, !P6 ;  /* 0x0000003df3007c0c */ /* 0x000fe4000f701270 */
[----:B------:R-:W-:Y:S02]  /*22a80*/  ISETP.LT.AND P2, PT, R9, UR32, !P6 ;  /* 0x0000002009007c0c */ /* 0x000fe4000f741270 */
[----:B------:R-:W-:Y:S02]  /*22a90*/  LOP3.LUT R2, R2, 0xfffdffff, RZ, 0xc0, !PT ;  /* 0xfffdffff02027812 */ /* 0x000fe400078ec0ff */
[----:B------:R-:W-:Y:S01]  /*22aa0*/  ISETP.LT.AND P1, PT, R242, UR33, !P6 ;  /* 0x00000021f2007c0c */ /* 0x000fe2000f721270 */
[C---:B------:R-:W-:Y:S01]  /*22ab0*/  VIADD R9, R4.reuse, 0xa7 ;  /* 0x000000a704097836 */ /* 0x040fe20000000000 */
[----:B------:R-:W-:Y:S01]  /*22ac0*/  ULDC UR61, c[0x0][0x22c] ;  /* 0x00008b00003d7ab9 */ /* 0x000fe20000000800 */
[----:B------:R-:W-:Y:S01]  /*22ad0*/  VIADD R243, R4, 0xa6 ;  /* 0x000000a604f37836 */ /* 0x000fe20000000000 */
[----:B------:R-:W-:-:S03]  /*22ae0*/  ULDC UR32, c[0x0][0x22c] ;  /* 0x00008b0000207ab9 */ /* 0x000fc60000000800 */
[----:B------:R-:W-:Y:S01]  /*22af0*/  @P0 LOP3.LUT R2, R2, 0x20000, RZ, 0xfc, !PT ;  /* 0x0002000002020812 */ /* 0x000fe200078efcff */
[----:B------:R-:W-:Y:S01]  /*22b00*/  VIADD R242, R4, 0xa4 ;  /* 0x000000a404f27836 */ /* 0x000fe20000000000 */
[----:B------:R-:W-:Y:S02]  /*22b10*/  ULDC UR33, c[0x0][0x22c] ;  /* 0x00008b0000217ab9 */ /* 0x000fe40000000800 */
[----:B------:R-:W-:-:S04]  /*22b20*/  LOP3.LUT R2, R2, 0xfffeffff, RZ, 0xc0, !PT ;  /* 0xfffeffff02027812 */ /* 0x000fc800078ec0ff */
[----:B------:R-:W-:Y:S02]  /*22b30*/  @P2 LOP3.LUT R2, R2, 0x10000, RZ, 0xfc, !PT ;  /* 0x0001000002022812 */ /* 0x000fe400078efcff */
[----:B------:R-:W-:Y:S02]  /*22b40*/  ISETP.LT.AND P0, PT, R9, UR5, !P6 ;  /* 0x0000000509007c0c */ /* 0x000fe4000f701270 */
[----:B------:R-:W-:Y:S01]  /*22b50*/  LOP3.LUT R2, R2, 0xffff7fff, RZ, 0xc0, !PT ;  /* 0xffff7fff02027812 */ /* 0x000fe200078ec0ff */
[----:B------:R-:W-:Y:S01]  /*22b60*/  VIADD R9, R4, 0xa5 ;  /* 0x000000a504097836 */ /* 0x000fe20000000000 */
[----:B------:R-:W-:Y:S02]  /*22b70*/  ULDC UR5, c[0x0][0x22c] ;  /* 0x00008b0000057ab9 */ /* 0x000fe40000000800 */
[----:B------:R-:W-:-:S04]  /*22b80*/  @P1 LOP3.LUT R2, R2, 0x8000, RZ, 0xfc, !PT ;  /* 0x0000800002021812 */ /* 0x000fc800078efcff */
[----:B------:R-:W-:-:S04]  /*22b90*/  LOP3.LUT R2, R2, 0xffffbfff, RZ, 0xc0, !PT ;  /* 0xffffbfff02027812 */ /* 0x000fc800078ec0ff */
        /* <DEDUP_REMOVED lines=48> */
[----:B------:R-:W-:Y:S01]  /*22ea0*/  ULDC UR33, c[0x0][0x22c] ;  /* 0x00008b0000217ab9 */ /* 0x000fe20000000800 */
[----:B------:R-:W-:-:S02]  /*22eb0*/  ULDC UR32, c[0x0][0x22c] ;  /* 0x00008b0000207ab9 */ /* 0x000fc40000000800 */
[----:B------:R-:W-:-:S04]  /*22ec0*/  @P0 LOP3.LUT R2, R2, 0x20, RZ, 0xfc, !PT ;  /* 0x0000002002020812 */ /* 0x000fc800078efcff */
        /* <DEDUP_REMOVED lines=9> */
[----:B------:R-:W-:Y:S01]  /*22f60*/  ISETP.LT.AND P0, PT, R243, UR61, !P6 ;  /* 0x0000003df3007c0c */ /* 0x000fe2000f701270 */
[----:B------:R-:W-:Y:S01]  /*22f70*/  VIADD R9, R4, 0x99 ;  /* 0x0000009904097836 */ /* 0x000fe20000000000 */
[----:B------:R-:W-:Y:S02]  /*22f80*/  ISETP.LT.AND P1, PT, R242, UR33, !P6 ;  /* 0x00000021f2007c0c */ /* 0x000fe4000f721270 */
[----:B------:R-:W-:Y:S01]  /*22f90*/  LOP3.LUT R2, R2, 0xfffffffd, RZ, 0xc0, !PT ;  /* 0xfffffffd02027812 */ /* 0x000fe200078ec0ff */
[C---:B------:R-:W-:Y:S01]  /*22fa0*/  VIADD R243, R4.reuse, 0x96 ;  /* 0x0000009604f37836 */ /* 0x040fe20000000000 */
[----:B------:R-:W-:Y:S01]  /*22fb0*/  ISETP.LT.AND P2, PT, R9, UR32, !P6 ;  /* 0x0000002009007c0c */ /* 0x000fe2000f741270 */
[C---:B------:R-:W-:Y:S01]  /*22fc0*/  VIADD R9, R4.reuse, 0x97 ;  /* 0x0000009704097836 */ /* 0x040fe20000000000 */
[----:B------:R-:W-:Y:S01]  /*22fd0*/  ULDC UR61, c[0x0][0x22c] ;  /* 0x00008b00003d7ab9 */ /* 0x000fe20000000800 */
[----:B------:R-:W-:Y:S01]  /*22fe0*/  ULDC UR32, c[0x0][0x22c] ;  /* 0x00008b0000207ab9 */ /* 0x000fe20000000800 */
[----:B------:R-:W-:Y:S01]  /*22ff0*/  VIADD R242, R4, 0x94 ;  /* 0x0000009404f27836 */ /* 0x000fe20000000000 */
[----:B------:R-:W-:-:S02]  /*23000*/  ULDC UR33, c[0x0][0x22c] ;  /* 0x00008b0000217ab9 */ /* 0x000fc40000000800 */
[----:B------:R-:W-:Y:S02]  /*23010*/  @P0 LOP3.LUT R2, R2, 0x2, RZ, 0xfc, !PT ;  /* 0x0000000202020812 */ /* 0x000fe400078efcff */
[----:B------:R-:W-:Y:S02]  /*23020*/  ISETP.LT.AND P0, PT, R9, UR5, !P6 ;  /* 0x0000000509007c0c */ /* 0x000fe4000f701270 */
[----:B------:R-:W-:Y:S01]  /*23030*/  @P1 LOP3.LUT R8, R8, 0x80000000, RZ, 0xfc, !PT ;  /* 0x8000000008081812 */ /* 0x000fe200078efcff */
[----:B------:R-:W-:Y:S01]  /*23040*/  VIADD R9, R4, 0x95 ;  /* 0x0000009504097836 */ /* 0x000fe20000000000 */
[----:B------:R-:W-:Y:S01]  /*23050*/  LOP3.LUT R2, R2, 0xfffffffe, RZ, 0xc0, !PT ;  /* 0xfffffffe02027812 */ /* 0x000fe200078ec0ff */
[----:B------:R-:W-:Y:S01]  /*23060*/  ULDC UR5, c[0x0][0x22c] ;  /* 0x00008b0000057ab9 */ /* 0x000fe20000000800 */
[----:B------:R-:W-:-:S07]  /*23070*/  LOP3.LUT R8, R8, 0xbfffffff, RZ, 0xc0, !PT ;  /* 0xbfffffff08087812 */ /* 0x000fce00078ec0ff */
[----:B------:R-:W-:Y:S02]  /*23080*/  @P0 LOP3.LUT R8, R8, 0x40000000, RZ, 0xfc, !PT ;  /* 0x4000000008080812 */ /* 0x000fe400078efcff */
[----:B------:R-:W-:Y:S02]  /*23090*/  ISETP.LT.AND P0, PT, R243, UR61, !P6 ;  /* 0x0000003df3007c0c */ /* 0x000fe4000f701270 */
[----:B------:R-:W-:Y:S02]  /*230a0*/  @P2 LOP3.LUT R2, R2, 0x1, RZ, 0xfc, !PT ;  /* 0x0000000102022812 */ /* 0x000fe400078efcff */
[----:B------:R-:W-:Y:S02]  /*230b0*/  LOP3.LUT R8, R8, 0xdfffffff, RZ, 0xc0, !PT ;  /* 0xdfffffff08087812 */ /* 0x000fe400078ec0ff */
[----:B------:R-:W-:Y:S01]  /*230c0*/  ISETP.LT.AND P1, PT, R242, UR33, !P6 ;  /* 0x00000021f2007c0c */ /* 0x000fe2000f721270 */
[----:B------:R-:W-:Y:S01]  /*230d0*/  VIADD R243, R4, 0x92 ;  /* 0x0000009204f37836 */ /* 0x000fe20000000000 */
[----:B------:R-:W-:Y:S01]  /*230e0*/  ISETP.LT.AND P2, PT, R9, UR32, !P6 ;  /* 0x0000002009007c0c */ /* 0x000fe2000f741270 */
[----:B------:R-:W-:-:S04]  /*230f0*/  ULDC UR61, c[0x0][0x22c] ;  /* 0x00008b00003d7ab9 */ /* 0x000fc80000000800 */
[----:B------:R-:W-:Y:S01]  /*23100*/  @P0 LOP3.LUT R8, R8, 0x20000000, RZ, 0xfc, !PT ;  /* 0x2000000008080812 */ /* 0x000fe200078efcff */
[C---:B------:R-:W-:Y:S01]  /*23110*/  VIADD R9, R4.reuse, 0x93 ;  /* 0x0000009304097836 */ /* 0x040fe20000000000 */
[----:B------:R-:W-:Y:S01]  /*23120*/  ULDC UR32, c[0x0][0x22c] ;  /* 0x00008b0000207ab9 */ /* 0x000fe20000000800 */
[----:B------:R-:W-:Y:S01]  /*23130*/  VIADD R242, R4, 0x90 ;  /* 0x0000009004f27836 */ /* 0x000fe20000000000 */
[----:B------:R-:W-:Y:S01]  /*23140*/  LOP3.LUT R8, R8, 0xefffffff, RZ, 0xc0, !PT ;  /* 0xefffffff08087812 */ /* 0x000fe200078ec0ff */
[----:B------:R-:W-:-:S03]  /*23150*/  ULDC UR33, c[0x0][0x22c] ;  /* 0x00008b0000217ab9 */ /* 0x000fc60000000800 */
        /* <DEDUP_REMOVED lines=679> */
[C---:B------:R-:W-:Y:S01]  /*25bd0*/  VIADD R242, R4.reuse, 0x9 ;  /* 0x0000000904f27836 */ /* 0x040fe20000000000 */
[----:B------:R0:W-:Y:S01]  /*25be0*/  STL [R1+0x180], R0 ;  /* 0x0001800001007387 */ /* 0x0001e20000100800 */
[----:B------:R-:W-:Y:S01]  /*25bf0*/  VIADD R9, R4, 0x8 ;  /* 0x0000000804097836 */ /* 0x000fe20000000000 */
[----:B------:R-:W-:Y:S01]  /*25c00*/  @P1 LOP3.LUT R3, R3, 0x80000, RZ, 0xfc, !PT ;  /* 0x0008000003031812 */ /* 0x000fe200078efcff */
[----:B------:R-:W-:-:S03]  /*25c10*/  ULDC UR5, c[0x0][0x22c] ;  /* 0x00008b0000057ab9 */ /* 0x000fc60000000800 */
[----:B------:R-:W-:Y:S02]  /*25c20*/  LOP3.LUT R3, R3, 0xfffbffff, RZ, 0xc0, !PT ;  /* 0xfffbffff03037812 */ /* 0x000fe400078ec0ff */
[----:B------:R-:W-:Y:S01]  /*25c30*/  ISETP.LT.AND P2, PT, R242, UR32, !P6 ;  /* 0x00000020f2007c0c */ /* 0x000fe2000f741270 */
[----:B------:R-:W-:Y:S01]  /*25c40*/  ULDC UR32, c[0x0][0x22c] ;  /* 0x00008b0000207ab9 */ /* 0x000fe20000000800 */
[----:B------:R-:W-:Y:S02]  /*25c50*/  @P0 LOP3.LUT R3, R3, 0x40000, RZ, 0xfc, !PT ;  /* 0x0004000003030812 */ /* 0x000fe400078efcff */
[----:B------:R-:W-:Y:S01]  /*25c60*/  ISETP.LT.AND P0, PT, R243, UR61, !P6 ;  /* 0x0000003df3007c0c */ /* 0x000fe2000f701270 */
[----:B------:R-:W-:Y:S01]  /*25c70*/  ULDC UR61, c[0x0][0x22c] ;  /* 0x00008b00003d7ab9 */ /* 0x000fe20000000800 */
[----:B------:R-:W2:Y:S01]  /*25c80*/  LDL.LU R243, [R1+0xfa4] ;  /* 0x000fa40001f37983 */ /* 0x000ea20000300800 */
[----:B------:R-:W-:Y:S01]  /*25c90*/  ISETP.LT.AND P1, PT, R9, UR33, !P6 ;  /* 0x0000002109007c0c */ /* 0x000fe2000f721270 */
[----:B------:R-:W-:-:S02]  /*25ca0*/  ULDC UR33, c[0x0][0x22c] ;  /* 0x00008b0000217ab9 */ /* 0x000fc40000000800 */
[----:B------:R-:W3:Y:S04]  /*25cb0*/  LDL.LU R242, [R1+0xfa0] ;  /* 0x000fa00001f27983 */ /* 0x000ee80000300800 */
[----:B------:R-:W4:Y:S01]  /*25cc0*/  LDL.LU R9, [R1+0xf9c] ;  /* 0x000f9c0001097983 */ /* 0x000f220000300800 */
[----:B------:R-:W-:-:S04]  /*25cd0*/  LOP3.LUT R3, R3, 0xfffdffff, RZ, 0xc0, !PT ;  /* 0xfffdffff03037812 */ /* 0x000fc800078ec0ff */
[----:B------:R-:W-:-:S04]  /*25ce0*/  @P0 LOP3.LUT R3, R3, 0x20000, RZ, 0xfc, !PT ;  /* 0x0002000003030812 */ /* 0x000fc800078efcff */
[----:B------:R-:W-:-:S04]  /*25cf0*/  LOP3.LUT R3, R3, 0xfffeffff, RZ, 0xc0, !PT ;  /* 0xfffeffff03037812 */ /* 0x000fc800078ec0ff */
[----:B------:R-:W-:-:S04]  /*25d00*/  @P2 LOP3.LUT R3, R3, 0x10000, RZ, 0xfc, !PT ;  /* 0x0001000003032812 */ /* 0x000fc800078efcff */
[----:B------:R-:W-:-:S04]  /*25d10*/  LOP3.LUT R3, R3, 0xffff7fff, RZ, 0xc0, !PT ;  /* 0xffff7fff03037812 */ /* 0x000fc800078ec0ff */
[----:B------:R-:W-:-:S04]  /*25d20*/  @P1 LOP3.LUT R3, R3, 0x8000, RZ, 0xfc, !PT ;  /* 0x0000800003031812 */ /* 0x000fc800078efcff */
[----:B------:R-:W-:Y:S02]  /*25d30*/  LOP3.LUT R3, R3, 0xffffbfff, RZ, 0xc0, !PT ;  /* 0xffffbfff03037812 */ /* 0x000fe400078ec0ff */
[----:B------:R-:W-:Y:S01]  /*25d40*/  ISETP.LT.AND P1, PT, R244, UR33, !P6 ;  /* 0x00000021f4007c0c */ /* 0x000fe2000f721270 */
[----:B------:R-:W-:Y:S01]  /*25d50*/  ULDC UR33, c[0x0][0x22c] ;  /* 0x00008b0000217ab9 */ /* 0x000fe20000000800 */
[C---:B------:R-:W-:Y:S01]  /*25d60*/  VIADD R247, R4.reuse, 0x1 ;  /* 0x0000000104f77836 */ /* 0x040fe20000000000 */
[C---:B------:R-:W-:Y:S01]  /*25d70*/  ISETP.LT.AND P4, PT, R4.reuse, UR33, !P6 ;  /* 0x0000002104007c0c */ /* 0x040fe2000f781270 */
[C---:B------:R-:W-:Y:S01]  /*25d80*/  VIADD R22, R4.reuse, 0xbe ;  /* 0x000000be04167836 */ /* 0x040fe20000000000 */
[----:B------:R-:W-:Y:S01]  /*25d90*/  ULDC UR33, c[0x0][0x22c] ;  /* 0x00008b0000217ab9 */ /* 0x000fe20000000800 */
[C---:B------:R-:W-:Y:S02]  /*25da0*/  VIADD R23, R4.reuse, 0xde ;  /* 0x000000de04177836 */ /* 0x040fe40000000000 */
[----:B------:R-:W-:-:S02]  /*25db0*/  VIADD R177, R4, 0xf3 ;  /* 0x000000f304b17836 */ /* 0x000fc40000000000 */
[C---:B------:R-:W-:Y:S02]  /*25dc0*/  VIADD R179, R4.reuse, 0xf4 ;  /* 0x000000f404b37836 */ /* 0x040fe40000000000 */
[C---:B------:R-:W-:Y:S02]  /*25dd0*/  VIADD R178, R4.reuse, 0xf5 ;  /* 0x000000f504b27836 */ /* 0x040fe40000000000 */
[C---:B------:R-:W-:Y:S02]  /*25de0*/  VIADD R176, R4.reuse, 0xf6 ;  /* 0x000000f604b07836 */ /* 0x040fe40000000000 */
[C---:B------:R-:W-:Y:S02]  /*25df0*/  VIADD R173, R4.reuse, 0xf7 ;  /* 0x000000f704ad7836 */ /* 0x040fe40000000000 */
        /* <DEDUP_REMOVED lines=28> */
[C---:B------:R-:W-:Y:S01]  /*25fc0*/  VIADD R148, R4.reuse, 0x114 ;  /* 0x0000011404947836 */ /* 0x040fe20000000000 */
[----:B----4-:R-:W-:Y:S01]  /*25fd0*/  ISETP.LT.AND P0, PT, R9, UR5, !P6 ;  /* 0x0000000509007c0c */ /* 0x010fe2000f701270 */
[----:B------:R-:W-:Y:S01]  /*25fe0*/  ULDC UR5, c[0x0][0x22c] ;  /* 0x00008b0000057ab9 */ /* 0x000fe20000000800 */
[----:B------:R-:W4:Y:S01]  /*25ff0*/  LDL.LU R9, [R1+0xf98] ;  /* 0x000f980001097983 */ /* 0x000f220000300800 */
[----:B--2---:R-:W-:Y:S01]  /*26000*/  ISETP.LT.AND P2, PT, R243, UR32, !P6 ;  /* 0x00000020f3007c0c */ /* 0x004fe2000f741270 */
[----:B------:R-:W-:Y:S01]  /*26010*/  VIADD R147, R4, 0x115 ;  /* 0x0000011504937836 */ /* 0x000fe20000000000 */
[----:B------:R-:W-:-:S08]  /*26020*/  ULDC UR32, c[0x0][0x22c] ;  /* 0x00008b0000207ab9 */ /* 0x000fd00000000800 */
[----:B------:R-:W-:Y:S02]  /*26030*/  @P0 LOP3.LUT R3, R3, 0x4000, RZ, 0xfc, !PT ;  /* 0x0000400003030812 */ /* 0x000fe400078efcff */
[----:B---3--:R-:W-:Y:S01]  /*26040*/  ISETP.LT.AND P0, PT, R242, UR61, !P6 ;  /* 0x0000003df2007c0c */ /* 0x008fe2000f701270 */
[----:B------:R-:W-:Y:S01]  /*26050*/  ULDC UR61, c[0x0][0x22c] ;  /* 0x00008b00003d7ab9 */ /* 0x000fe20000000800 */
[----:B------:R-:W-:Y:S01]  /*26060*/  LOP3.LUT R3, R3, 0xffffdfff, RZ, 0xc0, !PT ;  /* 0xffffdfff03037812 */ /* 0x000fe200078ec0ff */
[C---:B------:R-:W-:Y:S01]  /*26070*/  VIADD R145, R4.reuse, 0x116 ;  /* 0x0000011604917836 */ /* 0x040fe20000000000 */
[----:B------:R-:W2:Y:S01]  /*26080*/  LDL.LU R242, [R1+0xf94] ;  /* 0x000f940001f27983 */ /* 0x000ea20000300800 */
[C---:B------:R-:W-:Y:S02]  /*26090*/  VIADD R142, R4.reuse, 0x117 ;  /* 0x00000117048e7836 */ /* 0x040fe40000000000 */
[C---:B------:R-:W-:Y:S01]  /*260a0*/  VIADD R144, R4.reuse, 0x118 ;  /* 0x0000011804907836 */ /* 0x040fe20000000000 */
[----:B------:R-:W3:Y:S01]  /*260b0*/  LDL.LU R243, [R1+0xf90] ;  /* 0x000f900001f37983 */ /* 0x000ee20000300800 */
[----:B------:R-:W-:-:S02]  /*260c0*/  VIADD R143, R4, 0x119 ;  /* 0x00000119048f7836 */ /* 0x000fc40000000000 */
[----:B------:R-:W-:Y:S01]  /*260d0*/  VIADD R141, R4, 0x11a ;  /* 0x0000011a048d7836 */ /* 0x000fe20000000000 */
[----:B------:R-:W3:Y:S01]  /*260e0*/  LDL.LU R244, [R1+0xf8c] ;  /* 0x000f8c0001f47983 */ /* 0x000ee20000300800 */
[----:B------:R-:W-:-:S04]  /*260f0*/  @P0 LOP3.LUT R3, R3, 0x2000, RZ, 0xfc, !PT ;  /* 0x0000200003030812 */ /* 0x000fc800078efcff */
[----:B------:R-:W-:-:S04]  /*26100*/  LOP3.LUT R3, R3, 0xffffefff, RZ, 0xc0, !PT ;  /* 0xffffefff03037812 */ /* 0x000fc800078ec0ff */
[----:B------:R-:W-:Y:S02]  /*26110*/  @P2 LOP3.LUT R3, R3, 0x1000, RZ, 0xfc, !PT ;  /* 0x0000100003032812 */ /* 0x000fe400078efcff */
[----:B------:R-:W-:Y:S01]  /*26120*/  ISETP.LT.AND P0, PT, R245, UR5, !P6 ;  /* 0x00000005f5007c0c */ /* 0x000fe2000f701270 */
[C---:B------:R-:W-:Y:S01]  /*26130*/  VIADD R138, R4.reuse, 0x11b ;  /* 0x0000011b048a7836 */ /* 0x040fe20000000000 */
[----:B------:R-:W-:Y:S01]  /*26140*/  LOP3.LUT R3, R3, 0xfffff7ff, RZ, 0xc0, !PT ;  /* 0xfffff7ff03037812 */ /* 0x000fe200078ec0ff */
[C---:B------:R-:W-:Y:S01]  /*26150*/  VIADD R140, R4.reuse, 0x11c ;  /* 0x0000011c048c7836 */ /* 0x040fe20000000000 */
[----:B------:R-:W-:Y:S01]  /*26160*/  ULDC UR5, c[0x0][0x22c] ;  /* 0x00008b0000057ab9 */ /* 0x000fe20000000800 */
[C---:B------:R-:W-:Y:S01]  /*26170*/  VIADD R139, R4.reuse, 0x11d ;  /* 0x0000011d048b7836 */ /* 0x040fe20000000000 */
[----:B------:R-:W-:Y:S01]  /*26180*/  @P1 LOP3.LUT R3, R3, 0x800, RZ, 0xfc, !PT ;  /* 0x0000080003031812 */ /* 0x000fe200078efcff */
[----:B------:R-:W-:Y:S01]  /*26190*/  VIADD R18, R4, 0x11e ;  /* 0x0000011e04127836 */ /* 0x000fe20000000000 */
[----:B------:R-:W3:Y:S02]  /*261a0*/  LDL.LU R245, [R1+0xf88] ;  /* 0x000f880001f57983 */ /* 0x000ee40000300800 */
[----:B------:R-:W-:-:S04]  /*261b0*/  LOP3.LUT R3, R3, 0xfffffbff, RZ, 0xc0, !PT ;  /* 0xfffffbff03037812 */ /* 0x000fc800078ec0ff */
[----:B------:R-:W-:Y:S02]  /*261c0*/  @P0 LOP3.LUT R3, R3, 0x400, RZ, 0xfc, !PT ;  /* 0x0000040003030812 */ /* 0x000fe400078efcff */
[----:B------:R-:W-:Y:S01]  /*261d0*/  ISETP.LT.AND P0, PT, R246, UR61, !P6 ;  /* 0x0000003df6007c0c */ /* 0x000fe2000f701270 */
        /* <DEDUP_REMOVED lines=116> */
[C---:B0-----:R-:W-:Y:S02]  /*26920*/  VIADD R0, R4.reuse, 0x1f7 ;  /* 0x000001f704007836 */ /* 0x041fe40000000000 */
[C---:B------:R-:W-:Y:S02]  /*26930*/  VIADD R10, R4.reuse, 0x1f8 ;  /* 0x000001f8040a7836 */ /* 0x040fe40000000000 */
[----:B------:R-:W-:-:S02]  /*26940*/  VIADD R14, R4, 0x1f9 ;  /* 0x000001f9040e7836 */ /* 0x000fc40000000000 */
[C---:B------:R-:W-:Y:S02]  /*26950*/  VIADD R15, R4.reuse, 0x1fa ;  /* 0x000001fa040f7836 */ /* 0x040fe40000000000 */
[C---:B------:R-:W-:Y:S02]  /*26960*/  VIADD R12, R4.reuse, 0x1fb ;  /* 0x000001fb040c7836 */ /* 0x040fe40000000000 */
[C---:B------:R-:W-:Y:S02]  /*26970*/  VIADD R13, R4.reuse, 0x1fc ;  /* 0x000001fc040d7836 */ /* 0x040fe40000000000 */
[C---:B------:R-:W-:Y:S02]  /*26980*/  VIADD R11, R4.reuse, 0x1fd ;  /* 0x000001fd040b7836 */ /* 0x040fe40000000000 */
[C---:B------:R-:W-:Y:S01]  /*26990*/  VIADD R196, R4.reuse, 0x1fe ;  /* 0x000001fe04c47836 */ /* 0x040fe20000000000 */
[----:B------:R-:W-:Y:S01]  /*269a0*/  LOP3.LUT R4, R4, 0xfffffffd, RZ, 0xc0, !PT ;  /* 0xfffffffd04047812 */ /* 0x000fe200078ec0ff */
[----:B------:R-:W-:Y:S01]  /*269b0*/  ULDC UR61, c[0x0][0x22c] ;  /* 0x00008b00003d7ab9 */ /* 0x000fe20000000800 */
[----:B------:R-:W-:Y:S01]  /*269c0*/  LOP3.LUT R3, R3, 0xfffffdff, RZ, 0xc0, !PT ;  /* 0xfffffdff03037812 */ /* 0x000fe200078ec0ff */
[----:B------:R-:W3:Y:S01]  /*269d0*/  LDL.LU R246, [R1+0xf84] ;  /* 0x000f840001f67983 */ /* 0x000ee20000300800 */
[----:B------:R-:W-:-:S02]  /*269e0*/  @P0 LOP3.LUT R4, R4, 0x2, RZ, 0xfc, !PT ;  /* 0x0000000204040812 */ /* 0x000fc400078efcff */
[----:B------:R-:W-:Y:S01]  /*269f0*/  ISETP.LT.AND P0, PT, R251, UR5, !P6 ;  /* 0x00000005fb007c0c */ /* 0x000fe2000f701270 */
[----:B------:R-:W-:Y:S01]  /*26a00*/  ULDC UR5, c[0x0][0x22c] ;  /* 0x00008b0000057ab9 */ /* 0x000fe20000000800 */
[----:B------:R-:W-:Y:S01]  /*26a10*/  ISETP.LT.AND P1, PT, R247, UR32, !P6 ;  /* 0x00000020f7007c0c */ /* 0x000fe2000f721270 */
[----:B------:R-:W-:Y:S01]  /*26a20*/  ULDC UR32, c[0x0][0x22c] ;  /* 0x00008b0000207ab9 */ /* 0x000fe20000000800 */
[----:B------:R-:W-:Y:S01]  /*26a30*/  LOP3.LUT R4, R4, 0xfffffffe, RZ, 0xc0, !PT ;  /* 0xfffffffe04047812 */ /* 0x000fe200078ec0ff */
[----:B------:R-:W3:Y:S08]  /*26a40*/  LDL.LU R247, [R1+0xf80] ;  /* 0x000f800001f77983 */ /* 0x000ef00000300800 */
[----:B------:R-:W-:Y:S01]  /*26a50*/  @P0 LOP3.LUT R3, R3, 0x200, RZ, 0xfc, !PT ;  /* 0x0000020003030812 */ /* 0x000fe200078efcff */
[----:B------:R-:W3:Y:S01]  /*26a60*/  LDL.LU R251, [R1+0x9a0] ;  /* 0x0009a00001fb7983 */ /* 0x000ee20000300800 */
[----:B------:R-:W-:Y:S01]  /*26a70*/  ISETP.LT.AND P0, PT, R240, UR61, !P6 ;  /* 0x0000003df0007c0c */ /* 0x000fe2000f701270 */
[----:B------:R-:W-:Y:S01]  /*26a80*/  ULDC UR61, c[0x0][0x22c] ;  /* 0x00008b00003d7ab9 */ /* 0x000fe20000000800 */
[----:B------:R-:W-:Y:S01]  /*26a90*/  ISETP.LT.AND P2, PT, R250, UR32, !P6 ;  /* 0x00000020fa007c0c */ /* 0x000fe2000f741270 */
[----:B------:R-:W-:Y:S01]  /*26aa0*/  ULDC UR32, c[0x0][0x22c] ;  /* 0x00008b0000207ab9 */ /* 0x000fe20000000800 */
[----:B------:R-:W-:Y:S01]  /*26ab0*/  LOP3.LUT R3, R3, 0xfffffeff, RZ, 0xc0, !PT ;  /* 0xfffffeff03037812 */ /* 0x000fe200078ec0ff */
[----:B------:R-:W3:Y:S01]  /*26ac0*/  LDL.LU R240, [R1+0x4d0] ;  /* 0x0004d00001f07983 */ /* 0x000ee20000300800 */
[----:B------:R-:W-:-:S02]  /*26ad0*/  @P1 LOP3.LUT R4, R4, 0x1, RZ, 0xfc, !PT ;  /* 0x0000000104041812 */ /* 0x000fc400078efcff */
[----:B------:R-:W-:Y:S01]  /*26ae0*/  ISETP.LT.AND P1, PT, R241, UR33, !P6 ;  /* 0x00000021f1007c0c */ /* 0x000fe2000f721270 */
[----:B------:R-:W-:-:S04]  /*26af0*/  ULDC UR33, c[0x0][0x22c] ;  /* 0x00008b0000217ab9 */ /* 0x000fc80000000800 */
[----:B------:R-:W-:-:S04]  /*26b00*/  @P0 LOP3.LUT R3, R3, 0x100, RZ, 0xfc, !PT ;  /* 0x0000010003030812 */ /* 0x000fc800078efcff */
[----:B------:R-:W-:-:S04]  /*26b10*/  LOP3.LUT R3, R3, 0xffffff7f, RZ, 0xc0, !PT ;  /* 0xffffff7f03037812 */ /* 0x000fc800078ec0ff */
[----:B------:R-:W-:Y:S02]  /*26b20*/  @P2 LOP3.LUT R3, R3, 0x80, RZ, 0xfc, !PT ;  /* 0x0000008003032812 */ /* 0x000fe400078efcff */
[----:B------:R-:W-:Y:S01]  /*26b30*/  ISETP.LT.AND P0, PT, R239, UR5, !P6 ;  /* 0x00000005ef007c0c */ /* 0x000fe2000f701270 */
[----:B------:R-:W-:Y:S01]  /*26b40*/  ULDC UR5, c[0x0][0x22c] ;  /* 0x00008b0000057ab9 */ /* 0x000fe20000000800 */
[----:B------:R-:W-:-:S04]  /*26b50*/  LOP3.LUT R3, R3, 0xffffffbf, RZ, 0xc0, !PT ;  /* 0xffffffbf03037812 */ /* 0x000fc800078ec0ff */
[----:B------:R-:W-:-:S04]  /*26b60*/  @P1 LOP3.LUT R3, R3, 0x40, RZ, 0xfc, !PT ;  /* 0x0000004003031812 */ /* 0x000fc800078efcff */
[----:B------:R-:W-:-:S04]  /*26b70*/  LOP3.LUT R3, R3, 0xffffffdf, RZ, 0xc0, !PT ;  /* 0xffffffdf03037812 */ /* 0x000fc800078ec0ff */
[----:B------:R-:W-:Y:S02]  /*26b80*/  @P0 LOP3.LUT R3, R3, 0x20, RZ, 0xfc, !PT ;  /* 0x0000002003030812 */ /* 0x000fe400078efcff */
[----:B------:R-:W-:Y:S01]  /*26b90*/  ISETP.LT.AND P0, PT, R236, UR61, !P6 ;  /* 0x0000003dec007c0c */ /* 0x000fe2000f701270 */
[----:B------:R-:W-:Y:S01]  /*26ba0*/  ULDC UR61, c[0x0][0x22c] ;  /* 0x00008b00003d7ab9 */ /* 0x000fe20000000800 */
[----:B------:R-:W-:Y:S01]  /*26bb0*/  ISETP.LT.AND P2, PT, R238, UR32, !P6 ;  /* 0x00000020ee007c0c */ /* 0x000fe2000f741270 */
[----:B------:R-:W-:Y:S01]  /*26bc0*/  ULDC UR32, c[0x0][0x22c] ;  /* 0x00008b0000207ab9 */ /* 0x000fe20000000800 */
[----:B------:R-:W-:Y:S01]  /*26bd0*/  LOP3.LUT R3, R3, 0xffffffef, RZ, 0xc0, !PT ;  /* 0xffffffef03037812 */ /* 0x000fe200078ec0ff */
[----:B------:R-:W3:Y:S01]  /*26be0*/  LDL.LU R236, [R1+0x9a4] ;  /* 0x0009a40001ec7983 */ /* 0x000ee20000300800 */
[----:B------:R-:W-:Y:S01]  /*26bf0*/  ISETP.LT.AND P1, PT, R237, UR33, !P6 ;  /* 0x00000021ed007c0c */ /* 0x000fe2000f721270 */
[----:B------:R-:W-:-:S06]  /*26c00*/  ULDC UR33, c[0x0][0x22c] ;  /* 0x00008b0000217ab9 */ /* 0x000fcc0000000800 */
[----:B------:R-:W-:-:S04]  /*26c10*/  @P0 LOP3.LUT R3, R3, 0x10, RZ, 0xfc, !PT ;  /* 0x0000001003030812 */ /* 0x000fc800078efcff */
[----:B------:R-:W-:-:S04]  /*26c20*/  LOP3.LUT R3, R3, 0xfffffff7, RZ, 0xc0, !PT ;  /* 0xfffffff703037812 */ /* 0x000fc800078ec0ff */
[----:B------:R-:W-:Y:S02]  /*26c30*/  @P2 LOP3.LUT R3, R3, 0x8, RZ, 0xfc, !PT ;  /* 0x0000000803032812 */ /* 0x000fe400078efcff */
[----:B------:R-:W-:Y:S01]  /*26c40*/  ISETP.LT.AND P0, PT, R235, UR5, !P6 ;  /* 0x00000005eb007c0c */ /* 0x000fe2000f701270 */
[----:B------:R-:W-:Y:S01]  /*26c50*/  ULDC UR5, c[0x0][0x22c] ;  /* 0x00008b0000057ab9 */ /* 0x000fe20000000800 */
[----:B------:R-:W-:-:S04]  /*26c60*/  LOP3.LUT R3, R3, 0xfffffffb, RZ, 0xc0, !PT ;  /* 0xfffffffb03037812 */ /* 0x000fc800078ec0ff */
[----:B------:R-:W-:-:S04]  /*26c70*/  @P1 LOP3.LUT R3, R3, 0x4, RZ, 0xfc, !PT ;  /* 0x0000000403031812 */ /* 0x000fc800078efcff */
[----:B------:R-:W-:Y:S02]  /*26c80*/  LOP3.LUT R3, R3, 0xfffffffd, RZ, 0xc0, !PT ;  /* 0xfffffffd03037812 */ /* 0x000fe400078ec0ff */
[----:B------:R-:W-:Y:S01]  /*26c90*/  ISETP.LT.AND P2, PT, R234, UR32, !P6 ;  /* 0x00000020ea007c0c */ /* 0x000fe2000f741270 */
[----:B------:R-:W-:Y:S01]  /*26ca0*/  ULDC UR32, c[0x0][0x22c] ;  /* 0x00008b0000207ab9 */ /* 0x000fe20000000800 */
[----:B------:R-:W-:Y:S02]  /*26cb0*/  @P0 LOP3.LUT R3, R3, 0x2, RZ, 0xfc, !PT ;  /* 0x0000000203030812 */ /* 0x000fe400078efcff */
[----:B------:R-:W-:Y:S01]  /*26cc0*/  ISETP.LT.AND P0, PT, R232, UR61, !P6 ;  /* 0x0000003de8007c0c */ /* 0x000fe2000f701270 */
[----:B------:R-:W-:Y:S01]  /*26cd0*/  ULDC UR61, c[0x0][0x22c] ;  /* 0x00008b00003d7ab9 */ /* 0x000fe20000000800 */
[----:B------:R-:W-:Y:S01]  /*26ce0*/  ISETP.LT.AND P1, PT, R233, UR33, !P6 ;  /* 0x00000021e9007c0c */ /* 0x000fe2000f721270 */
[----:B------:R-:W-:Y:S01]  /*26cf0*/  ULDC UR33, c[0x0][0x22c] ;  /* 0x00008b0000217ab9 */ /* 0x000fe20000000800 */
[----:B----4-:R-:W-:-:S02]  /*26d00*/  LOP3.LUT R9, R9, 0x7fffffff, RZ, 0xc0, !PT ;  /* 0x7fffffff09097812 */ /* 0x010fc400078ec0ff */
[----:B------:R-:W-:-:S03]  /*26d10*/  LOP3.LUT R3, R3, 0xfffffffe, RZ, 0xc0, !PT ;  /* 0xfffffffe03037812 */ /* 0x000fc600078ec0ff */
[----:B------:R-:W-:-:S04]  /*26d20*/  @P2 LOP3.LUT R9, R9, 0x80000000, RZ, 0xfc, !PT ;  /* 0x8000000009092812 */ /* 0x000fc800078efcff */
        /* <DEDUP_REMOVED lines=11> */
[----:B------:R-:W-:Y:S02]  /*26de0*/  LOP3.LUT R9, R9, 0xefffffff, RZ, 0xc0, !PT ;  /* 0xefffffff09097812 */ /* 0x000fe400078ec0ff */
        /* <DEDUP_REMOVED lines=113> */
[----:B--2---:R-:W-:-:S02]  /*27500*/  LOP3.LUT R242, R242, 0x7fffffff, RZ, 0xc0, !PT ;  /* 0x7ffffffff2f27812 */ /* 0x004fc400078ec0ff */
        /* <DEDUP_REMOVED lines=127> */
[----:B---3--:R-:W-:-:S02]  /*27d00*/  LOP3.LUT R243, R243, 0x7fffffff, RZ, 0xc0, !PT ;  /* 0x7ffffffff3f37812 */ /* 0x008fc400078ec0ff */
        /* <DEDUP_REMOVED lines=14> */
[----:B------:R-:W-:Y:S01]  /*27df0*/  BAR.SYNC.DEFER_BLOCKING 0x0 ;  /* 0x0000000000007b1d */ /* 0x000fe20000010000 */
[----:B------:R-:W-:-:S05]  /*27e00*/  ISETP.LT.AND P1, PT, R167, UR33, !P6 ;  /* 0x00000021a7007c0c */ /* 0x000fca000f721270 */
[----:B------:R-:W-:Y:S02]  /*27e10*/  ULDC UR33, c[0x0][0x22c] ;  /* 0x00008b0000217ab9 */ /* 0x000fe40000000800 */
        /* <DEDUP_REMOVED lines=111> */
[----:B------:R-:W-:-:S02]  /*28510*/  LOP3.LUT R244, R244, 0x7fffffff, RZ, 0xc0, !PT ;  /* 0x7ffffffff4f47812 */ /* 0x000fc400078ec0ff */
        /* <DEDUP_REMOVED lines=441> */
[----:B------:R-:W-:Y:S02]  /*2a0b0*/  ISETP.LT.AND P0, PT, R31, UR61, !P6 ;  /* 0x0000003d1f007c0c */ /* 0x000fe4000f701270 */
[----:B------:R-:W-:Y:S02]  /*2a0c0*/  R2UR UR61, R29 ;  /* 0x000000001d3d72ca */ /* 0x000fe400000e0000 */
[----:B------:R-:W2:Y:S01]  /*2a0d0*/  LDL.LU R29, [R1+0xf7c] ;  /* 0x000f7c00011d7983 */ /* 0x000ea20000300800 */
[----:B------:R-:W-:Y:S02]  /*2a0e0*/  ISETP.LT.AND P1, PT, R32, UR32, !P6 ;  /* 0x0000002020007c0c */ /* 0x000fe4000f721270 */
[----:B------:R-:W-:Y:S02]  /*2a0f0*/  R2UR UR32, R28 ;  /* 0x000000001c2072ca */ /* 0x000fe400000e0000 */
[----:B------:R-:W3:Y:S01]  /*2a100*/  LDL.LU R28, [R1+0xf78] ;  /* 0x000f7800011c7983 */ /* 0x000ee20000300800 */
[----:B------:R-:W-:-:S04]  /*2a110*/  LOP3.LUT R247, R247, 0xfffeffff, RZ, 0xc0, !PT ;  /* 0xfffefffff7f77812 */ /* 0x000fc800078ec0ff */
[----:B------:R-:W-:Y:S02]  /*2a120*/  @P0 LOP3.LUT R247, R247, 0x10000, RZ, 0xfc, !PT ;  /* 0x00010000f7f70812 */ /* 0x000fe400078efcff */
[----:B------:R-:W-:Y:S02]  /*2a130*/  ISETP.LT.AND P0, PT, R30, UR33, !P6 ;  /* 0x000000211e007c0c */ /* 0x000fe4000f701270 */
[----:B------:R-:W-:Y:S02]  /*2a140*/  LOP3.LUT R247, R247, 0xffff7fff, RZ, 0xc0, !PT ;  /* 0xffff7ffff7f77812 */ /* 0x000fe400078ec0ff */
[----:B------:R-:W-:Y:S02]  /*2a150*/  R2UR UR33, R27 ;  /* 0x000000001b2172ca */ /* 0x000fe400000e0000 */
[----:B------:R-:W-:Y:S01]  /*2a160*/  @P1 LOP3.LUT R247, R247, 0x8000, RZ, 0xfc, !PT ;  /* 0x00008000f7f71812 */ /* 0x000fe200078efcff */
[----:B------:R-:W4:Y:S04]  /*2a170*/  LDL.LU R27, [R1+0xf74] ;  /* 0x000f7400011b7983 */ /* 0x000f280000300800 */
[----:B------:R-:W4:Y:S04]  /*2a180*/  LDL.LU R237, [R1] ;  /* 0x0000000001ed7983 */ /* 0x000f280000300800 */
[----:B------:R-:W4:Y:S01]  /*2a190*/  LDL.LU R239, [R1+0x4] ;  /* 0x0000040001ef7983 */ /* 0x000f220000300800 */
[----:B--2---:R-:W-:-:S02]  /*2a1a0*/  ISETP.LT.AND P1, PT, R29, UR5, !P6 ;  /* 0x000000051d007c0c */ /* 0x004fc4000f721270 */
[----:B------:R-:W-:Y:S02]  /*2a1b0*/  R2UR UR5, R26 ;  /* 0x000000001a0572ca */ /* 0x000fe400000e0000 */
[----:B------:R-:W2:Y:S04]  /*2a1c0*/  LDL.LU R26, [R1+0xf70] ;  /* 0x000f7000011a7983 */ /* 0x000ea80000300800 */
[----:B------:R-:W2:Y:S01]  /*2a1d0*/  LDL.LU R241, [R1+0x8] ;  /* 0x0000080001f17983 */ /* 0x000ea20000300800 */
[----:B------:R-:W-:-:S04]  /*2a1e0*/  LOP3.LUT R247, R247, 0xffffbfff, RZ, 0xc0, !PT ;  /* 0xffffbffff7f77812 */ /* 0x000fc800078ec0ff */
[----:B------:R-:W-:Y:S02]  /*2a1f0*/  @P0 LOP3.LUT R247, R247, 0x4000, RZ, 0xfc, !PT ;  /* 0x00004000f7f70812 */ /* 0x000fe400078efcff */
[----:B---3--:R-:W-:Y:S02]  /*2a200*/  ISETP.LT.AND P0, PT, R28, UR5, !P6 ;  /* 0x000000051c007c0c */ /* 0x008fe4000f701270 */
[----:B------:R-:W-:Y:S02]  /*2a210*/  R2UR UR5, R240 ;  /* 0x00000000f00572ca */ /* 0x000fe400000e0000 */
[----:B------:R-:W3:Y:S01]  /*2a220*/  LDL.LU R240, [R1+0xc] ;  /* 0x00000c0001f07983 */ /* 0x000ee20000300800 */
[----:B------:R-:W-:-:S03]  /*2a230*/  LOP3.LUT R247, R247, 0xffffdfff, RZ, 0xc0, !PT ;  /* 0xffffdffff7f77812 */ /* 0x000fc600078ec0ff */
[----:B------:R-:W3:Y:S01]  /*2a240*/  LDL.LU R238, [R1+0x10] ;  /* 0x0000100001ee7983 */ /* 0x000ee20000300800 */
[----:B------:R-:W-:-:S04]  /*2a250*/  @P1 LOP3.LUT R247, R247, 0x2000, RZ, 0xfc, !PT ;  /* 0x00002000f7f71812 */ /* 0x000fc800078efcff */
[----:B------:R-:W-:-:S04]  /*2a260*/  LOP3.LUT R247, R247, 0xffffefff, RZ, 0xc0, !PT ;  /* 0xffffeffff7f77812 */ /* 0x000fc800078ec0ff */
[----:B------:R-:W-:Y:S02]  /*2a270*/  @P0 LOP3.LUT R247, R247, 0x1000, RZ, 0xfc, !PT ;  /* 0x00001000f7f70812 */ /* 0x000fe400078efcff */
[----:B----4-:R-:W-:Y:S02]  /*2a280*/  ISETP.LT.AND P1, PT, R27, UR33, !P6 ;  /* 0x000000211b007c0c */ /* 0x010fe4000f721270 */
[----:B------:R-:W-:-:S11]  /*2a290*/  LOP3.LUT R247, R247, 0xfffff7ff, RZ, 0xc0, !PT ;  /* 0xfffff7fff7f77812 */ /* 0x000fd600078ec0ff */
[----:B------:R-:W-:Y:S02]  /*2a2a0*/  @P1 LOP3.LUT R247, R247, 0x800, RZ, 0xfc, !PT ;  /* 0x00000800f7f71812 */ /* 0x000fe400078efcff */
[----:B------:R-:W-:Y:S01]  /*2a2b0*/  ISETP.LT.AND P1, PT, R25, UR61, !P6 ;  /* 0x0000003d19007c0c */ /* 0x000fe2000f721270 */
[----:B------:R-:W-:Y:S01]  /*2a2c0*/  ULDC UR61, c[0x0][0x22c] ;  /* 0x00008b00003d7ab9 */ /* 0x000fe20000000800 */
[----:B------:R-:W-:Y:S02]  /*2a2d0*/  LOP3.LUT R247, R247, 0xfffffbff, RZ, 0xc0, !PT ;  /* 0xfffffbfff7f77812 */ /* 0x000fe400078ec0ff */
[----:B------:R-:W-:Y:S02]  /*2a2e0*/  R2UR UR33, R236 ;  /* 0x00000000ec2172ca */ /* 0x000fe400000e0000 */
[----:B--2---:R-:W-:Y:S02]  /*2a2f0*/  ISETP.LT.AND P0, PT, R26, UR32, !P6 ;  /* 0x000000201a007c0c */ /* 0x004fe4000f701270 */
[----:B------:R-:W-:-:S02]  /*2a300*/  R2UR UR32, R251 ;  /* 0x00000000fb2072ca */ /* 0x000fc400000e0000 */
[----:B------:R-:W2:Y:S04]  /*2a310*/  LDL.LU R251, [R1+0x14] ;  /* 0x0000140001fb7983 */ /* 0x000ea80000300800 */
[----:B------:R-:W4:Y:S05]  /*2a320*/  LDL.LU R236, [R1+0x18] ;  /* 0x0000180001ec7983 */ /* 0x000f2a0000300800 */
[----:B------:R-:W-:Y:S02]  /*2a330*/  @P0 LOP3.LUT R247, R247, 0x400, RZ, 0xfc, !PT ;  /* 0x00000400f7f70812 */ /* 0x000fe400078efcff */
[----:B------:R-:W-:Y:S01]  /*2a340*/  ISETP.LT.AND P0, PT, R252, UR60, !P6 ;  /* 0x0000003cfc007c0c */ /* 0x000fe2000f701270 */
[----:B------:R-:W-:Y:S01]  /*2a350*/  ULDC UR60, c[0x0][0x22c] ;  /* 0x00008b00003c7ab9 */ /* 0x000fe20000000800 */
[----:B------:R-:W-:-:S04]  /*2a360*/  LOP3.LUT R247, R247, 0xfffffdff, RZ, 0xc0, !PT ;  /* 0xfffffdfff7f77812 */ /* 0x000fc800078ec0ff */
[----:B------:R-:W-:Y:S02]  /*2a370*/  @P1 LOP3.LUT R247, R247, 0x200, RZ, 0xfc, !PT ;  /* 0x00000200f7f71812 */ /* 0x000fe400078efcff */
[----:B------:R-:W-:Y:S01]  /*2a380*/  ISETP.LT.AND P1, PT, R237, UR59, !P6 ;  /* 0x0000003bed007c0c */ /* 0x000fe2000f721270 */
[----:B------:R-:W-:Y:S01]  /*2a390*/  ULDC UR59, c[0x0][0x22c] ;  /* 0x00008b00003b7ab9 */ /* 0x000fe20000000800 */
[----:B------:R-:W-:-:S04]  /*2a3a0*/  LOP3.LUT R247, R247, 0xfffffeff, RZ, 0xc0, !PT ;  /* 0xfffffefff7f77812 */ /* 0x000fc800078ec0ff */
[----:B------:R-:W-:Y:S02]  /*2a3b0*/  @P0 LOP3.LUT R247, R247, 0x100, RZ, 0xfc, !PT ;  /* 0x00000100f7f70812 */ /* 0x000fe400078efcff */
[----:B------:R-:W-:Y:S01]  /*2a3c0*/  ISETP.LT.AND P0, PT, R239, UR58, !P6 ;  /* 0x0000003aef007c0c */ /* 0x000fe2000f701270 */
[----:B------:R-:W-:Y:S01]  /*2a3d0*/  ULDC UR58, c[0x0][0x22c] ;  /* 0x00008b00003a7ab9 */ /* 0x000fe20000000800 */
[----:B------:R-:W4:Y:S01]  /*2a3e0*/  LDL.LU R239, [R1+0x20] ;  /* 0x0000200001ef7983 */ /* 0x000f220000300800 */
[----:B------:R-:W-:-:S04]  /*2a3f0*/  LOP3.LUT R247, R247, 0xffffff7f, RZ, 0xc0, !PT ;  /* 0xffffff7ff7f77812 */ /* 0x000fc800078ec0ff */
[----:B------:R-:W-:Y:S02]  /*2a400*/  @P1 LOP3.LUT R247, R247, 0x80, RZ, 0xfc, !PT ;  /* 0x00000080f7f71812 */ /* 0x000fe400078efcff */
[----:B------:R-:W-:Y:S01]  /*2a410*/  ISETP.LT.AND P1, PT, R241, UR57, !P6 ;  /* 0x00000039f1007c0c */ /* 0x000fe2000f721270 */
[----:B------:R-:W-:Y:S01]  /*2a420*/  ULDC UR57, c[0x0][0x22c] ;  /* 0x00008b0000397ab9 */ /* 0x000fe20000000800 */
[----:B------:R-:W4:Y:S01]  /*2a430*/  LDL.LU R241, [R1+0x24] ;  /* 0x0000240001f17983 */ /* 0x000f220000300800 */
[----:B------:R-:W-:-:S04]  /*2a440*/  LOP3.LUT R247, R247, 0xffffffbf, RZ, 0xc0, !PT ;  /* 0xffffffbff7f77812 */ /* 0x000fc800078ec0ff */
[----:B------:R-:W-:Y:S02]  /*2a450*/  @P0 LOP3.LUT R247, R247, 0x40, RZ, 0xfc, !PT ;  /* 0x00000040f7f70812 */ /* 0x000fe400078efcff */
[----:B---3--:R-:W-:Y:S01]  /*2a460*/  ISETP.LT.AND P0, PT, R240, UR56, !P6 ;  /* 0x00000038f0007c0c */ /* 0x008fe2000f701270 */
[----:B------:R-:W-:Y:S01]  /*2a470*/  ULDC UR56, c[0x0][0x22c] ;  /* 0x00008b0000387ab9 */ /* 0x000fe20000000800 */
[----:B------:R-:W-:Y:S01]  /*2a480*/  LOP3.LUT R247, R247, 0xffffffdf, RZ, 0xc0, !PT ;  /* 0xffffffdff7f77812 */ /* 0x000fe200078ec0ff */
[----:B------:R-:W3:Y:S03]  /*2a490*/  LDL.LU R240, [R1+0x28] ;  /* 0x0000280001f07983 */ /* 0x000ee60000300800 */
[----:B------:R-:W-:Y:S01]  /*2a4a0*/  @P1 LOP3.LUT R247, R247, 0x20, RZ, 0xfc, !PT ;  /* 0x00000020f7f71812 */ /* 0x000fe200078efcff */
[----:B------:R-:W3:Y:S01]  /*2a4b0*/  LDL.LU R237, [R1+0x2c] ;  /* 0x00002c0001ed7983 */ /* 0x000ee20000300800 */
[----:B------:R-:W-:Y:S01]  /*2a4c0*/  ISETP.LT.AND P1, PT, R238, UR55, !P6 ;  /* 0x00000037ee007c0c */ /* 0x000fe2000f721270 */
[----:B------:R-:W-:Y:S01]  /*2a4d0*/  ULDC UR55, c[0x0][0x22c] ;  /* 0x00008b0000377ab9 */ /* 0x000fe20000000800 */
[----:B------:R-:W-:-:S04]  /*2a4e0*/  LOP3.LUT R247, R247, 0xffffffef, RZ, 0xc0, !PT ;  /* 0xffffffeff7f77812 */ /* 0x000fc800078ec0ff */
[----:B------:R-:W-:-:S04]  /*2a4f0*/  @P0 LOP3.LUT R247, R247, 0x10, RZ, 0xfc, !PT ;  /* 0x00000010f7f70812 */ /* 0x000fc800078efcff */
[----:B------:R-:W-:-:S04]  /*2a500*/  LOP3.LUT R247, R247, 0xfffffff7, RZ, 0xc0, !PT ;  /* 0xfffffff7f7f77812 */ /* 0x000fc800078ec0ff */
[----:B------:R-:W-:-:S04]  /*2a510*/  @P1 LOP3.LUT R247, R247, 0x8, RZ, 0xfc, !PT ;  /* 0x00000008f7f71812 */ /* 0x000fc800078efcff */
[----:B------:R-:W-:Y:S02]  /*2a520*/  LOP3.LUT R247, R247, 0xfffffffb, RZ, 0xc0, !PT ;  /* 0xfffffffbf7f77812 */ /* 0x000fe400078ec0ff */
[----:B--2---:R-:W-:Y:S01]  /*2a530*/  ISETP.LT.AND P0, PT, R251, UR54, !P6 ;  /* 0x00000036fb007c0c */ /* 0x004fe2000f701270 */
[----:B------:R-:W-:Y:S01]  /*2a540*/  ULDC UR54, c[0x0][0x22c] ;  /* 0x00008b0000367ab9 */ /* 0x000fe20000000800 */
[----:B------:R-:W2:Y:S04]  /*2a550*/  LDL.LU R251, [R1+0x30] ;  /* 0x0000300001fb7983 */ /* 0x000ea80000300800 */
[----:B------:R-:W2:Y:S07]  /*2a560*/  LDL.LU R238, [R1+0x34] ;  /* 0x0000340001ee7983 */ /* 0x000eae0000300800 */
[----:B------:R-:W-:-:S02]  /*2a570*/  @P0 LOP3.LUT R247, R247, 0x4, RZ, 0xfc, !PT ;  /* 0x00000004f7f70812 */ /* 0x000fc400078efcff */
[----:B------:R-:W-:Y:S01]  /*2a580*/  ISETP.LT.AND P0, PT, R248, UR52, !P6 ;  /* 0x00000034f8007c0c */ /* 0x000fe2000f701270 */
[----:B------:R-:W-:Y:S01]  /*2a590*/  ULDC UR52, c[0x0][0x22c] ;  /* 0x00008b0000347ab9 */ /* 0x000fe20000000800 */
[----:B------:R-:W3:Y:S01]  /*2a5a0*/  LDL.LU R248, [R1+0xf6c] ;  /* 0x000f6c0001f87983 */ /* 0x000ee20000300800 */
[----:B----4-:R-:W-:Y:S01]  /*2a5b0*/  ISETP.LT.AND P1, PT, R236, UR53, !P6 ;  /* 0x00000035ec007c0c */ /* 0x010fe2000f721270 */
[----:B------:R-:W-:Y:S02]  /*2a5c0*/  ULDC UR53, c[0x0][0x22c] ;  /* 0x00008b0000357ab9 */ /* 0x000fe40000000800 */
[----:B------:R-:W4:Y:S01]  /*2a5d0*/  LDL.LU R236, [R1+0x38] ;  /* 0x0000380001ec7983 */ /* 0x000f220000300800 */
[----:B------:R-:W-:-:S09]  /*2a5e0*/  LOP3.LUT R247, R247, 0xfffffffd, RZ, 0xc0, !PT ;  /* 0xfffffffdf7f77812 */ /* 0x000fd200078ec0ff */
        /* <DEDUP_REMOVED lines=9> */
[----:B---3--:R-:W-:-:S04]  /*2a680*/  LOP3.LUT R248, R248, 0x7fffffff, RZ, 0xc0, !PT ;  /* 0x7ffffffff8f87812 */ /* 0x008fc800078ec0ff */
[----:B------:R-:W-:Y:S02]  /*2a690*/  @P1 LOP3.LUT R248, R248, 0x80000000, RZ, 0xfc, !PT ;  /* 0x80000000f8f81812 */ /* 0x000fe400078efcff */
[----:B------:R-:W-:Y:S01]  /*2a6a0*/  ISETP.LT.AND P1, PT, R240, UR49, !P6 ;  /* 0x00000031f0007c0c */ /* 0x000fe2000f721270 */
[----:B------:R-:W-:Y:S01]  /*2a6b0*/  ULDC UR49, c[0x0][0x22c] ;  /* 0x00008b0000317ab9 */ /* 0x000fe20000000800 */
[----:B------:R-:W3:Y:S01]  /*2a6c0*/  LDL.LU R240, [R1+0x44] ;  /* 0x0000440001f07983 */ /* 0x000ee20000300800 */
[----:B------:R-:W-:-:S04]  /*2a6d0*/  LOP3.LUT R248, R248, 0xbfffffff, RZ, 0xc0, !PT ;  /* 0xbffffffff8f87812 */ /* 0x000fc800078ec0ff */
[----:B------:R-:W-:-:S04]  /*2a6e0*/  @P0 LOP3.LUT R248, R248, 0x40000000, RZ, 0xfc, !PT ;  /* 0x40000000f8f80812 */ /* 0x000fc800078efcff */
[----:B------:R-:W-:Y:S02]  /*2a6f0*/  LOP3.LUT R248, R248, 0xdfffffff, RZ, 0xc0, !PT ;  /* 0xdffffffff8f87812 */ /* 0x000fe400078ec0ff */
[----:B------:R-:W-:Y:S01]  /*2a700*/  ISETP.LT.AND P0, PT, R237, UR48, !P6 ;  /* 0x00000030ed007c0c */ /* 0x000fe2000f701270 */
[----:B------:R-:W-:Y:S01]  /*2a710*/  ULDC UR48, c[0x0][0x22c] ;  /* 0x00008b0000307ab9 */ /* 0x000fe20000000800 */
[----:B------:R-:W-:Y:S01]  /*2a720*/  @P1 LOP3.LUT R248, R248, 0x20000000, RZ, 0xfc, !PT ;  /* 0x20000000f8f81812 */ /* 0x000fe200078efcff */
[----:B------:R-:W3:Y:S01]  /*2a730*/  LDL.LU R237, [R1+0x48] ;  /* 0x0000480001ed7983 */ /* 0x000ee20000300800 */
[----:B--2---:R-:W-:Y:S01]  /*2a740*/  ISETP.LT.AND P1, PT, R251, UR47, !P6 ;  /* 0x0000002ffb007c0c */ /* 0x004fe2000f721270 */
[----:B------:R-:W-:Y:S02]  /*2a750*/  ULDC UR47, c[0x0][0x22c] ;  /* 0x00008b00002f7ab9 */ /* 0x000fe40000000800 */
[----:B------:R-:W2:Y:S01]  /*2a760*/  LDL.LU R251, [R1+0x4c] ;  /* 0x00004c0001fb7983 */ /* 0x000ea20000300800 */
[----:B------:R-:W-:-:S05]  /*2a770*/  LOP3.LUT R248, R248, 0xefffffff, RZ, 0xc0, !PT ;  /* 0xeffffffff8f87812 */ /* 0x000fca00078ec0ff */
[----:B------:R-:W-:Y:S02]  /*2a780*/  @P0 LOP3.LUT R248, R248, 0x10000000, RZ, 0xfc, !PT ;  /* 0x10000000f8f80812 */ /* 0x000fe400078efcff */
[----:B------:R-:W-:Y:S01]  /*2a790*/  ISETP.LT.AND P0, PT, R238, UR46, !P6 ;  /* 0x0000002eee007c0c */ /* 0x000fe2000f701270 */
[----:B------:R-:W-:Y:S01]  /*2a7a0*/  ULDC UR46, c[0x0][0x22c] ;  /* 0x00008b00002e7ab9 */ /* 0x000fe20000000800 */
[----:B------:R-:W2:Y:S01]  /*2a7b0*/  LDL.LU R238, [R1+0x50] ;  /* 0x0000500001ee7983 */ /* 0x000ea20000300800 */
[----:B------:R-:W-:-:S04]  /*2a7c0*/  LOP3.LUT R248, R248, 0xf7ffffff, RZ, 0xc0, !PT ;  /* 0xf7fffffff8f87812 */ /* 0x000fc800078ec0ff */
[----:B------:R-:W-:Y:S02]  /*2a7d0*/  @P1 LOP3.LUT R248, R248, 0x8000000, RZ, 0xfc, !PT ;  /* 0x08000000f8f81812 */ /* 0x000fe400078efcff */
[----:B----4-:R-:W-:Y:S01]  /*2a7e0*/  ISETP.LT.AND P1, PT, R236, UR45, !P6 ;  /* 0x0000002dec007c0c */ /* 0x010fe2000f721270 */
        /* <DEDUP_REMOVED lines=13> */
[----:B------:R-:W-:-:S04]  /*2a8c0*/  @P0 LOP3.LUT R248, R248, 0x1000000, RZ, 0xfc, !PT ;  /* 0x01000000f8f80812 */ /* 0x000fc800078efcff */
[----:B------:R-:W-:-:S04]  /*2a8d0*/  LOP3.LUT R248, R248, 0xff7fffff, RZ, 0xc0, !PT ;  /* 0xff7ffffff8f87812 */ /* 0x000fc800078ec0ff */
[----:B------:R-:W-:-:S04]  /*2a8e0*/  @P1 LOP3.LUT R248, R248, 0x800000, RZ, 0xfc, !PT ;  /* 0x00800000f8f81812 */ /* 0x000fc800078efcff */
[----:B------:R-:W-:Y:S02]  /*2a8f0*/  LOP3.LUT R248, R248, 0xffbfffff, RZ, 0xc0, !PT ;  /* 0xffbffffff8f87812 */ /* 0x000fe400078ec0ff */
[----:B---3--:R-:W-:Y:S01]  /*2a900*/  ISETP.LT.AND P0, PT, R240, UR42, !P6 ;  /* 0x0000002af0007c0c */ /* 0x008fe2000f701270 */
[----:B------:R-:W-:Y:S01]  /*2a910*/  ULDC UR42, c[0x0][0x22c] ;  /* 0x00008b00002a7ab9 */ /* 0x000fe20000000800 */
[----:B------:R-:W3:Y:S11]  /*2a920*/  LDL.LU R240, [R1+0x60] ;  /* 0x0000600001f07983 */ /* 0x000ef60000300800 */
[----:B------:R-:W-:-:S02]  /*2a930*/  @P0 LOP3.LUT R248, R248, 0x400000, RZ, 0xfc, !PT ;  /* 0x00400000f8f80812 */ /* 0x000fc400078efcff */
[----:B------:R-:W-:Y:S01]  /*2a940*/  ISETP.LT.AND P1, PT, R237, UR41, !P6 ;  /* 0x00000029ed007c0c */ /* 0x000fe2000f721270 */
[----:B------:R-:W-:Y:S01]  /*2a950*/  ULDC UR41, c[0x0][0x22c] ;  /* 0x00008b0000297ab9 */ /* 0x000fe20000000800 */
[----:B------:R-:W3:Y:S01]  /*2a960*/  LDL.LU R237, [R1+0x64] ;  /* 0x0000640001ed7983 */ /* 0x000ee20000300800 */
[----:B--2---:R-:W-:Y:S01]  /*2a970*/  ISETP.LT.AND P0, PT, R251, UR40, !P6 ;  /* 0x00000028fb007c0c */ /* 0x004fe2000f701270 */
[----:B------:R-:W-:Y:S02]  /*2a980*/  ULDC UR40, c[0x0][0x22c] ;  /* 0x00008b0000287ab9 */ /* 0x000fe40000000800 */
[----:B------:R-:W2:Y:S01]  /*2a990*/  LDL.LU R251, [R1+0x68] ;  /* 0x0000680001fb7983 */ /* 0x000ea20000300800 */
[----:B------:R-:W-:-:S06]  /*2a9a0*/  LOP3.LUT R248, R248, 0xffdfffff, RZ, 0xc0, !PT ;  /* 0xffdffffff8f87812 */ /* 0x000fcc00078ec0ff */
        /* <DEDUP_REMOVED lines=63> */
[----:B--2---:R-:W-:Y:S01]  /*2ada0*/  ISETP.LT.AND P0, PT, R251, UR24, !P6 ;  /* 0x00000018fb007c0c */ /* 0x004fe2000f701270 */
[----:B------:R-:W-:Y:S01]  /*2adb0*/  ULDC UR24, c[0x0][0x22c] ;  /* 0x00008b0000187ab9 */ /* 0x000fe20000000800 */
[----:B------:R-:W2:Y:S01]  /*2adc0*/  LDL.LU R251, [R1+0xa0] ;  /* 0x0000a00001fb7983 */ /* 0x000ea20000300800 */
[----:B------:R-:W-:Y:S01]  /*2add0*/  ISETP.LT.AND P1, PT, R237, UR25, !P6 ;  /* 0x00000019ed007c0c */ /* 0x000fe2000f721270 */
[----:B------:R-:W-:Y:S01]  /*2ade0*/  ULDC UR25, c[0x0][0x22c] ;  /* 0x00008b0000197ab9 */ /* 0x000fe20000000800 */
[----:B------:R-:W-:-:S11]  /*2adf0*/  LOP3.LUT R248, R248, 0xffffff7f, RZ, 0xc0, !PT ;  /* 0xffffff7ff8f87812 */ /* 0x000fd600078ec0ff */
[----:B------:R-:W-:Y:S02]  /*2ae00*/  @P1 LOP3.LUT R248, R248, 0x80, RZ, 0xfc, !PT ;  /* 0x00000080f8f81812 */ /* 0x000fe400078efcff */
[----:B------:R-:W-:Y:S01]  /*2ae10*/  ISETP.LT.AND P1, PT, R238, UR23, !P6 ;  /* 0x00000017ee007c0c */ /* 0x000fe2000f721270 */
[----:B------:R-:W-:Y:S01]  /*2ae20*/  ULDC UR23, c[0x0][0x22c] ;  /* 0x00008b0000177ab9 */ /* 0x000fe20000000800 */
[----:B------:R-:W-:Y:S01]  /*2ae30*/  LOP3.LUT R248, R248, 0xffffffbf, RZ, 0xc0, !PT ;  /* 0xffffffbff8f87812 */ /* 0x000fe200078ec0ff */
[----:B------:R-:W2:Y:S03]  /*2ae40*/  LDL.LU R238, [R1+0xa4] ;  /* 0x0000a40001ee7983 */ /* 0x000ea60000300800 */
[----:B------:R-:W-:Y:S01]  /*2ae50*/  @P0 LOP3.LUT R248, R248, 0x40, RZ, 0xfc, !PT ;  /* 0x00000040f8f80812 */ /* 0x000fe200078efcff */
[----:B------:R-:W2:Y:S01]  /*2ae60*/  LDL.LU R237, [R1+0xa8] ;  /* 0x0000a80001ed7983 */ /* 0x000ea20000300800 */
[----:B----4-:R-:W-:Y:S01]  /*2ae70*/  ISETP.LT.AND P0, PT, R236, UR22, !P6 ;  /* 0x00000016ec007c0c */ /* 0x010fe2000f701270 */
[----:B------:R-:W-:Y:S01]  /*2ae80*/  ULDC UR22, c[0x0][0x22c] ;  /* 0x00008b0000167ab9 */ /* 0x000fe20000000800 */
[----:B------:R-:W-:Y:S01]  /*2ae90*/  LOP3.LUT R248, R248, 0xffffffdf, RZ, 0xc0, !PT ;  /* 0xffffffdff8f87812 */ /* 0x000fe200078ec0ff */
[----:B------:R-:W4:Y:S03]  /*2aea0*/  LDL.LU R236, [R1+0xac] ;  /* 0x0000ac0001ec7983 */ /* 0x000f260000300800 */
[----:B------:R-:W-:-:S02]  /*2aeb0*/  @P1 LOP3.LUT R248, R248, 0x20, RZ, 0xfc, !PT ;  /* 0x00000020f8f81812 */ /* 0x000fc400078efcff */
[----:B------:R-:W-:Y:S01]  /*2aec0*/  ISETP.LT.AND P1, PT, R239, UR21, !P6 ;  /* 0x00000015ef007c0c */ /* 0x000fe2000f721270 */
[----:B------:R-:W-:Y:S01]  /*2aed0*/  ULDC UR21, c[0x0][0x22c] ;  /* 0x00008b0000157ab9 */ /* 0x000fe20000000800 */
[----:B------:R-:W-:Y:S01]  /*2aee0*/  LOP3.LUT R248, R248, 0xffffffef, RZ, 0xc0, !PT ;  /* 0xffffffeff8f87812 */ /* 0x000fe200078ec0ff */
[----:B------:R-:W4:Y:S03]  /*2aef0*/  LDL.LU R239, [R1+0xb0] ;  /* 0x0000b00001ef7983 */ /* 0x000f260000300800 */
[----:B------:R-:W-:Y:S02]  /*2af00*/  @P0 LOP3.LUT R248, R248, 0x10, RZ, 0xfc, !PT ;  /* 0x00000010f8f80812 */ /* 0x000fe400078efcff */
[----:B------:R-:W-:Y:S01]  /*2af10*/  ISETP.LT.AND P0, PT, R241, UR20, !P6 ;  /* 0x00000014f1007c0c */ /* 0x000fe2000f701270 */
[----:B------:R-:W-:Y:S01]  /*2af20*/  ULDC UR20, c[0x0][0x22c] ;  /* 0x00008b0000147ab9 */ /* 0x000fe20000000800 */
[----:B------:R-:W-:Y:S01]  /*2af30*/  LOP3.LUT R248, R248, 0xfffffff7, RZ, 0xc0, !PT ;  /* 0xfffffff7f8f87812 */ /* 0x000fe200078ec0ff */
[----:B------:R-:W4:Y:S03]  /*2af40*/  LDL.LU R241, [R1+0xb4] ;  /* 0x0000b40001f17983 */ /* 0x000f260000300800 */
[----:B------:R-:W-:-:S04]  /*2af50*/  @P1 LOP3.LUT R248, R248, 0x8, RZ, 0xfc, !PT ;  /* 0x00000008f8f81812 */ /* 0x000fc800078efcff */
[----:B------:R-:W-:-:S04]  /*2af60*/  LOP3.LUT R248, R248, 0xfffffffb, RZ, 0xc0, !PT ;  /* 0xfffffffbf8f87812 */ /* 0x000fc800078ec0ff */
[----:B------:R-:W-:Y:S02]  /*2af70*/  @P0 LOP3.LUT R248, R248, 0x4, RZ, 0xfc, !PT ;  /* 0x00000004f8f80812 */ /* 0x000fe400078efcff */
[----:B------:R-:W-:Y:S01]  /*2af80*/  ISETP.LT.AND P0, PT, R249, UR18, !P6 ;  /* 0x00000012f9007c0c */ /* 0x000fe2000f701270 */
[----:B------:R-:W-:Y:S01]  /*2af90*/  ULDC UR18, c[0x0][0x22c] ;  /* 0x00008b0000127ab9 */ /* 0x000fe20000000800 */
[----:B------:R-:W4:Y:S01]  /*2afa0*/  LDL.LU R249, [R1+0xf68] ;  /* 0x000f680001f97983 */ /* 0x000f220000300800 */
        /* <DEDUP_REMOVED lines=8> */
[----:B------:R-:W-:-:S04]  /*2b030*/  LOP3.LUT R248, R248, 0xfffffffe, RZ, 0xc0, !PT ;  /* 0xfffffffef8f87812 */ /* 0x000fc800078ec0ff */
[----:B------:R-:W-:Y:S02]  /*2b040*/  @P0 LOP3.LUT R248, R248, 0x1, RZ, 0xfc, !PT ;  /* 0x00000001f8f80812 */ /* 0x000fe400078efcff */
[----:B------:R-:W-:Y:S01]  /*2b050*/  ISETP.LT.AND P0, PT, R238, UR16, !P6 ;  /* 0x00000010ee007c0c */ /* 0x000fe2000f701270 */
[----:B------:R-:W-:Y:S01]  /*2b060*/  ULDC UR16, c[0x0][0x22c] ;  /* 0x00008b0000107ab9 */ /* 0x000fe20000000800 */
[----:B------:R-:W2:Y:S01]  /*2b070*/  LDL.LU R238, [R1+0xc0] ;  /* 0x0000c00001ee7983 */ /* 0x000ea20000300800 */
[----:B----4-:R-:W-:-:S04]  /*2b080*/  LOP3.LUT R249, R249, 0x7fffffff, RZ, 0xc0, !PT ;  /* 0x7ffffffff9f97812 */ /* 0x010fc800078ec0ff */
        /* <DEDUP_REMOVED lines=15> */
[----:B------:R-:W-:Y:S02]  /*2b180*/  LOP3.LUT R249, R249, 0xf7ffffff, RZ, 0xc0, !PT ;  /* 0xf7fffffff9f97812 */ /* 0x000fe400078ec0ff */
[----:B------:R-:W-:Y:S01]  /*2b190*/  ISETP.LT.AND P0, PT, R241, UR12, !P6 ;  /* 0x0000000cf1007c0c */ /* 0x000fe2000f701270 */
[----:B------:R-:W-:Y:S01]  /*2b1a0*/  ULDC UR12, c[0x0][0x22c] ;  /* 0x00008b00000c7ab9 */ /* 0x000fe20000000800 */
[----:B------:R-:W-:Y:S01]  /*2b1b0*/  @P1 LOP3.LUT R249, R249, 0x8000000, RZ, 0xfc, !PT ;  /* 0x08000000f9f91812 */ /* 0x000fe200078efcff */
[----:B------:R-:W4:Y:S03]  /*2b1c0*/  LDL.LU R241, [R1+0xcc] ;  /* 0x0000cc0001f17983 */ /* 0x000f260000300800 */
[----:B------:R-:W-:-:S07]  /*2b1d0*/  LOP3.LUT R249, R249, 0xfbffffff, RZ, 0xc0, !PT ;  /* 0xfbfffffff9f97812 */ /* 0x000fce00078ec0ff */
[----:B------:R-:W-:Y:S02]  /*2b1e0*/  @P0 LOP3.LUT R249, R249, 0x4000000, RZ, 0xfc, !PT ;  /* 0x04000000f9f90812 */ /* 0x000fe400078efcff */
[----:B---3--:R-:W-:Y:S01]  /*2b1f0*/  ISETP.LT.AND P1, PT, R240, UR11, !P6 ;  /* 0x0000000bf0007c0c */ /* 0x008fe2000f721270 */
[----:B------:R-:W-:Y:S01]  /*2b200*/  ULDC UR11, c[0x0][0x22c] ;  /* 0x00008b00000b7ab9 */ /* 0x000fe20000000800 */
[----:B------:R-:W3:Y:S01]  /*2b210*/  LDL.LU R240, [R1+0xd0] ;  /* 0x0000d00001f07983 */ /* 0x000ee20000300800 */
[----:B--2---:R-:W-:Y:S01]  /*2b220*/  ISETP.LT.AND P0, PT, R251, UR10, !P6 ;  /* 0x0000000afb007c0c */ /* 0x004fe2000f701270 */
[----:B------:R-:W-:Y:S02]  /*2b230*/  ULDC UR10, c[0x0][0x22c] ;  /* 0x00008b00000a7ab9 */ /* 0x000fe40000000800 */
[----:B------:R-:W2:Y:S04]  /*2b240*/  LDL.LU R251, [R1+0xd4] ;  /* 0x0000d40001fb7983 */ /* 0x000ea80000300800 */
[----:B------:R-:W2:Y:S01]  /*2b250*/  LDL.LU R232, [R1+0xd8] ;  /* 0x0000d80001e87983 */ /* 0x000ea20000300800 */
[----:B------:R-:W-:-:S03]  /*2b260*/  LOP3.LUT R249, R249, 0xfdffffff, RZ, 0xc0, !PT ;  /* 0xfdfffffff9f97812 */ /* 0x000fc600078ec0ff */
[----:B------:R-:W2:Y:S01]  /*2b270*/  LDL.LU R235, [R1+0xdc] ;  /* 0x0000dc0001eb7983 */ /* 0x000ea20000300800 */
[----:B------:R-:W-:-:S03]  /*2b280*/  @P1 LOP3.LUT R249, R249, 0x2000000, RZ, 0xfc, !PT ;  /* 0x02000000f9f91812 */ /* 0x000fc600078efcff */
[----:B------:R-:W2:Y:S01]  /*2b290*/  LDL.LU R237, [R1+0xe0] ;  /* 0x0000e00001ed7983 */ /* 0x000ea20000300800 */
[----:B------:R-:W-:Y:S02]  /*2b2a0*/  LOP3.LUT R249, R249, 0xfeffffff, RZ, 0xc0, !PT ;  /* 0xfefffffff9f97812 */ /* 0x000fe400078ec0ff */
[----:B------:R-:W-:Y:S01]  /*2b2b0*/  ISETP.LT.AND P1, PT, R238, UR9, !P6 ;  /* 0x00000009ee007c0c */ /* 0x000fe2000f721270 */
[----:B------:R-:W-:Y:S01]  /*2b2c0*/  ULDC UR9, c[0x0][0x22c] ;  /* 0x00008b0000097ab9 */ /* 0x000fe20000000800 */
[----:B------:R-:W-:Y:S01]  /*2b2d0*/  @P0 LOP3.LUT R249, R249, 0x1000000, RZ, 0xfc, !PT ;  /* 0x01000000f9f90812 */ /* 0x000fe200078efcff */
[----:B------:R-:W2:Y:S03]  /*2b2e0*/  LDL.LU R238, [R1+0xe4] ;  /* 0x0000e40001ee7983 */ /* 0x000ea60000300800 */
[----:B------:R-:W-:-:S07]  /*2b2f0*/  LOP3.LUT R249, R249, 0xff7fffff, RZ, 0xc0, !PT ;  /* 0xff7ffffff9f97812 */ /* 0x000fce00078ec0ff */
[----:B------:R-:W-:-:S04]  /*2b300*/  @P1 LOP3.LUT R249, R249, 0x800000, RZ, 0xfc, !PT ;  /* 0x00800000f9f91812 */ /* 0x000fc800078efcff */
[----:B------:R-:W-:Y:S02]  /*2b310*/  LOP3.LUT R249, R249, 0xffbfffff, RZ, 0xc0, !PT ;  /* 0xffbffffff9f97812 */ /* 0x000fe400078ec0ff */
[----:B----4-:R-:W-:Y:S01]  /*2b320*/  ISETP.LT.AND P0, PT, R236, UR8, !P6 ;  /* 0x00000008ec007c0c */ /* 0x010fe2000f701270 */
[----:B------:R-:W-:Y:S01]  /*2b330*/  ULDC UR8, c[0x0][0x22c] ;  /* 0x00008b0000087ab9 */ /* 0x000fe20000000800 */
[----:B------:R-:W4:Y:S01]  /*2b340*/  LDL.LU R236, [R1+0xe8] ;  /* 0x0000e80001ec7983 */ /* 0x000f220000300800 */
[----:B------:R-:W-:Y:S01]  /*2b350*/  ISETP.LT.AND P1, PT, R239, UR7, !P6 ;  /* 0x00000007ef007c0c */ /* 0x000fe2000f721270 */
[----:B------:R-:W-:Y:S02]  /*2b360*/  ULDC UR7, c[0x0][0x22c] ;  /* 0x00008b0000077ab9 */ /* 0x000fe40000000800 */
[----:B------:R-:W4:Y:S07]  /*2b370*/  LDL.LU R239, [R1+0xec] ;  /* 0x0000ec0001ef7983 */ /* 0x000f2e0000300800 */
[----:B------:R-:W-:-:S04]  /*2b380*/  @P0 LOP3.LUT R249, R249, 0x400000, RZ, 0xfc, !PT ;  /* 0x00400000f9f90812 */ /* 0x000fc800078efcff */
[----:B------:R-:W-:-:S04]  /*2b390*/  LOP3.LUT R249, R249, 0xffdfffff, RZ, 0xc0, !PT ;  /* 0xffdffffff9f97812 */ /* 0x000fc800078ec0ff */
[----:B------:R-:W-:Y:S02]  /*2b3a0*/  @P1 LOP3.LUT R249, R249, 0x200000, RZ, 0xfc, !PT ;  /* 0x00200000f9f91812 */ /* 0x000fe400078efcff */
[----:B------:R-:W-:Y:S01]  /*2b3b0*/  ISETP.LT.AND P0, PT, R241, UR6, !P6 ;  /* 0x00000006f1007c0c */ /* 0x000fe2000f701270 */
[----:B------:R-:W-:Y:S01]  /*2b3c0*/  ULDC UR6, c[0x0][0x22c] ;  /* 0x00008b0000067ab9 */ /* 0x000fe20000000800 */
[----:B------:R-:W4:Y:S01]  /*2b3d0*/  LDL.LU R241, [R1+0xf0] ;  /* 0x0000f00001f17983 */ /* 0x000f220000300800 */
[----:B------:R-:W-:-:S10]  /*2b3e0*/  LOP3.LUT R249, R249, 0xffefffff, RZ, 0xc0, !PT ;  /* 0xffeffffff9f97812 */ /* 0x000fd400078ec0ff */
[----:B------:R-:W-:Y:S02]  /*2b3f0*/  @P0 LOP3.LUT R249, R249, 0x100000, RZ, 0xfc, !PT ;  /* 0x00100000f9f90812 */ /* 0x000fe400078efcff */
[----:B---3--:R-:W-:Y:S01]  /*2b400*/  ISETP.LT.AND P1, PT, R240, UR4, !P6 ;  /* 0x00000004f0007c0c */ /* 0x008fe2000f721270 */
[----:B------:R-:W-:Y:S01]  /*2b410*/  ULDC UR4, c[0x0][0x238] ;  /* 0x00008e0000047ab9 */ /* 0x000fe20000000800 */
[----:B------:R-:W3:Y:S01]  /*2b420*/  LDL.LU R240, [R1+0xf4] ;  /* 0x0000f40001f07983 */ /* 0x000ee20000300800 */
[----:B--2---:R-:W-:Y:S01]  /*2b430*/  ISETP.LT.AND P0, PT, R251, UR6, !P6 ;  /* 0x00000006fb007c0c */ /* 0x004fe2000f701270 */
[----:B------:R-:W-:Y:S02]  /*2b440*/  ULDC UR6, c[0x0][0x248] ;  /* 0x0000920000067ab9 */ /* 0x000fe40000000800 */
[----:B------:R-:W2:Y:S01]  /*2b450*/  LDL.LU R251, [R1+0xf8] ;  /* 0x0000f80001fb7983 */ /* 0x000ea20000300800 */
[----:B------:R-:W-:-:S06]  /*2b460*/  LOP3.LUT R249, R249, 0xfff7ffff, RZ, 0xc0, !PT ;  /* 0xfff7fffff9f97812 */ /* 0x000fcc00078ec0ff */
[----:B------:R-:W-:Y:S02]  /*2b470*/  @P1 LOP3.LUT R249, R249, 0x80000, RZ, 0xfc, !PT ;  /* 0x00080000f9f91812 */ /* 0x000fe400078efcff */
[----:B------:R-:W-:Y:S02]  /*2b480*/  ISETP.LT.AND P2, PT, R232, UR7, !P6 ;  /* 0x00000007e8007c0c */ /* 0x000fe4000f741270 */
[----:B------:R-:W-:-:S04]  /*2b490*/  LOP3.LUT R249, R249, 0xfffbffff, RZ, 0xc0, !PT ;  /* 0xfffbfffff9f97812 */ /* 0x000fc800078ec0ff */
[----:B------:R-:W-:Y:S02]  /*2b4a0*/  @P0 LOP3.LUT R249, R249, 0x40000, RZ, 0xfc, !PT ;  /* 0x00040000f9f90812 */ /* 0x000fe400078efcff */
[----:B------:R-:W-:Y:S02]  /*2b4b0*/  ISETP.LT.AND P1, PT, R235, UR8, !P6 ;  /* 0x00000008eb007c0c */ /* 0x000fe4000f721270 */
[----:B------:R-:W2:Y:S01]  /*2b4c0*/  LDL.LU R235, [R1+0xfc] ;  /* 0x0000fc0001eb7983 */ /* 0x000ea20000300800 */
        /* <DEDUP_REMOVED lines=9> */
[----:B------:R-:W-:-:S04]  /*2b560*/  @P0 LOP3.LUT R249, R249, 0x8000, RZ, 0xfc, !PT ;  /* 0x00008000f9f90812 */ /* 0x000fc800078efcff */
[----:B------:R-:W-:-:S04]  /*2b570*/  LOP3.LUT R249, R249, 0xffffbfff, RZ, 0xc0, !PT ;  /* 0xffffbffff9f97812 */ /* 0x000fc800078ec0ff */
[----:B------:R-:W-:-:S04]  /*2b580*/  @P2 LOP3.LUT R249, R249, 0x4000, RZ, 0xfc, !PT ;  /* 0x00004000f9f92812 */ /* 0x000fc800078efcff */
[----:B------:R-:W-:Y:S02]  /*2b590*/  LOP3.LUT R249, R249, 0xffffdfff, RZ, 0xc0, !PT ;  /* 0xffffdffff9f97812 */ /* 0x000fe400078ec0ff */
[----:B----4-:R-:W-:Y:S02]  /*2b5a0*/  ISETP.LT.AND P1, PT, R236, UR11, !P6 ;  /* 0x0000000bec007c0c */ /* 0x010fe4000f721270 */
[----:B------:R-:W4:Y:S01]  /*2b5b0*/  LDL.LU R236, [R1+0x108] ;  /* 0x0001080001ec7983 */ /* 0x000f220000300800 */
[----:B------:R-:W-:-:S03]  /*2b5c0*/  ISETP.LT.AND P0, PT, R239, UR12, !P6 ;  /* 0x0000000cef007c0c */ /* 0x000fc6000f701270 */
[----:B------:R-:W4:Y:S07]  /*2b5d0*/  LDL.LU R239, [R1+0x10c] ;  /* 0x00010c0001ef7983 */ /* 0x000f2e0000300800 */
[----:B------:R-:W-:Y:S02]  /*2b5e0*/  @P1 LOP3.LUT R249, R249, 0x2000, RZ, 0xfc, !PT ;  /* 0x00002000f9f91812 */ /* 0x000fe400078efcff */
[----:B------:R-:W-:Y:S02]  /*2b5f0*/  ISETP.LT.AND P2, PT, R241, UR13, !P6 ;  /* 0x0000000df1007c0c */ /* 0x000fe4000f741270 */
[----:B------:R-:W4:Y:S01]  /*2b600*/  LDL.LU R241, [R1+0x110] ;  /* 0x0001100001f17983 */ /* 0x000f220000300800 */
[----:B------:R-:W-:-:S04]  /*2b610*/  LOP3.LUT R249, R249, 0xffffefff, RZ, 0xc0, !PT ;  /* 0xffffeffff9f97812 */ /* 0x000fc800078ec0ff */
[----:B------:R-:W-:Y:S02]  /*2b620*/  @P0 LOP3.LUT R249, R249, 0x1000, RZ, 0xfc, !PT ;  /* 0x00001000f9f90812 */ /* 0x000fe400078efcff */
[----:B---3--:R-:W-:Y:S02]  /*2b630*/  ISETP.LT.AND P1, PT, R240, UR14, !P6 ;  /* 0x0000000ef0007c0c */ /* 0x008fe4000f721270 */
[----:B------:R-:W3:Y:S01]  /*2b640*/  LDL.LU R240, [R1+0x114] ;  /* 0x0001140001f07983 */ /* 0x000ee20000300800 */
[----:B--2---:R-:W-:-:S03]  /*2b650*/  ISETP.LT.AND P0, PT, R251, UR15, !P6 ;  /* 0x0000000ffb007c0c */ /* 0x004fc6000f701270 */
[----:B------:R-:W2:Y:S01]  /*2b660*/  LDL.LU R251, [R1+0x118] ;  /* 0x0001180001fb7983 */ /* 0x000ea20000300800 */
[----:B------:R-:W-:-:S04]  /*2b670*/  LOP3.LUT R249, R249, 0xfffff7ff, RZ, 0xc0, !PT ;  /* 0xfffff7fff9f97812 */ /* 0x000fc800078ec0ff */
[----:B------:R-:W-:-:S04]  /*2b680*/  @P2 LOP3.LUT R249, R249, 0x800, RZ, 0xfc, !PT ;  /* 0x00000800f9f92812 */ /* 0x000fc800078efcff */
        /* <DEDUP_REMOVED lines=32> */
[----:B------:R-:W-:Y:S02]  /*2b890*/  LOP3.LUT R249, R249, 0xfffffffb, RZ, 0xc0, !PT ;  /* 0xfffffffbf9f97812 */ /* 0x000fe400078ec0ff */
[----:B------:R-:W-:Y:S02]  /*2b8a0*/  ISETP.LT.AND P0, PT, R235, UR24, !P6 ;  /* 0x00000018eb007c0c */ /* 0x000fe4000f701270 */
[----:B------:R-:W2:Y:S01]  /*2b8b0*/  LDL.LU R235, [R1+0x13c] ;  /* 0x00013c0001eb7983 */ /* 0x000ea20000300800 */
[----:B------:R-:W-:Y:S02]  /*2b8c0*/  @P2 LOP3.LUT R249, R249, 0x4, RZ, 0xfc, !PT ;  /* 0x00000004f9f92812 */ /* 0x000fe400078efcff */
[----:B------:R-:W-:Y:S02]  /*2b8d0*/  ISETP.LT.AND P2, PT, R237, UR25, !P6 ;  /* 0x00000019ed007c0c */ /* 0x000fe4000f741270 */
[----:B------:R-:W2:Y:S01]  /*2b8e0*/  LDL.LU R237, [R1+0x140] ;  /* 0x0001400001ed7983 */ /* 0x000ea20000300800 */
[----:B------:R-:W-:-:S02]  /*2b8f0*/  LOP3.LUT R249, R249, 0xfffffffd, RZ, 0xc0, !PT ;  /* 0xfffffffdf9f97812 */ /* 0x000fc400078ec0ff */
[----:B------:R-:W-:Y:S02]  /*2b900*/  LOP3.LUT R4, R4, 0x7fffffff, RZ, 0xc0, !PT ;  /* 0x7fffffff04047812 */ /* 0x000fe400078ec0ff */
[----:B------:R-:W-:Y:S02]  /*2b910*/  @P1 LOP3.LUT R249, R249, 0x2, RZ, 0xfc, !PT ;  /* 0x00000002f9f91812 */ /* 0x000fe400078efcff */
[----:B------:R-:W-:Y:S02]  /*2b920*/  ISETP.LT.AND P1, PT, R238, UR26, !P6 ;  /* 0x0000001aee007c0c */ /* 0x000fe4000f721270 */
[----:B------:R-:W2:Y:S01]  /*2b930*/  LDL.LU R238, [R1+0x144] ;  /* 0x0001440001ee7983 */ /* 0x000ea20000300800 */
[----:B------:R-:W-:Y:S02]  /*2b940*/  LOP3.LUT R249, R249, 0xfffffffe, RZ, 0xc0, !PT ;  /* 0xfffffffef9f97812 */ /* 0x000fe400078ec0ff */
[----:B------:R-:W-:Y:S02]  /*2b950*/  @P2 LOP3.LUT R4, R4, 0x80000000, RZ, 0xfc, !PT ;  /* 0x8000000004042812 */ /* 0x000fe400078efcff */
[----:B------:R-:W-:-:S02]  /*2b960*/  @P0 LOP3.LUT R249, R249, 0x1, RZ, 0xfc, !PT ;  /* 0x00000001f9f90812 */ /* 0x000fc400078efcff */
        /* <DEDUP_REMOVED lines=16> */
[----:B------:R-:W-:-:S03]  /*2ba70*/  LOP3.LUT R4, R4, 0xf7ffffff, RZ, 0xc0, !PT ;  /* 0xf7ffffff04047812 */ /* 0x000fc600078ec0ff */
[----:B------:R-:W2:Y:S01]  /*2ba80*/  LDL.LU R234, [R1+0x15c] ;  /* 0x00015c0001ea7983 */ /* 0x000ea20000300800 */
[----:B------:R-:W-:-:S03]  /*2ba90*/  @P1 LOP3.LUT R4, R4, 0x8000000, RZ, 0xfc, !PT ;  /* 0x0800000004041812 */ /* 0x000fc600078efcff */
[----:B------:R-:W2:Y:S01]  /*2baa0*/  LDL.LU R232, [R1+0x160] ;  /* 0x0001600001e87983 */ /* 0x000ea20000300800 */
[----:B------:R-:W-:-:S04]  /*2bab0*/  LOP3.LUT R4, R4, 0xfbffffff, RZ, 0xc0, !PT ;  /* 0xfbffffff04047812 */ /* 0x000fc800078ec0ff */
[----:B------:R-:W-:Y:S02]  /*2bac0*/  @P0 LOP3.LUT R4, R4, 0x4000000, RZ, 0xfc, !PT ;  /* 0x0400000004040812 */ /* 0x000fe400078efcff */
[----:B------:R-:W-:Y:S02]  /*2bad0*/  ISETP.LT.AND P1, PT, R235, UR34, !P6 ;  /* 0x00000022eb007c0c */ /* 0x000fe4000f721270 */
[----:B------:R-:W-:Y:S01]  /*2bae0*/  LOP3.LUT R4, R4, 0xfdffffff, RZ, 0xc0, !PT ;  /* 0xfdffffff04047812 */ /* 0x000fe200078ec0ff */
[----:B------:R-:W2:Y:S03]  /*2baf0*/  LDL.LU R235, [R1+0x164] ;  /* 0x0001640001eb7983 */ /* 0x000ea60000300800 */
[----:B------:R-:W-:Y:S02]  /*2bb00*/  @P2 LOP3.LUT R4, R4, 0x2000000, RZ, 0xfc, !PT ;  /* 0x0200000004042812 */ /* 0x000fe400078efcff */
[----:B------:R-:W-:-:S02]  /*2bb10*/  ISETP.LT.AND P0, PT, R237, UR35, !P6 ;  /* 0x00000023ed007c0c */ /* 0x000fc4000f701270 */
        /* <DEDUP_REMOVED lines=41> */
[----:B------:R-:W-:-:S04]  /*2bdb0*/  @P2 LOP3.LUT R4, R4, 0x2000, RZ, 0xfc, !PT ;  /* 0x0000200004042812 */ /* 0x000fc800078efcff */
[----:B------:R-:W-:-:S04]  /*2bdc0*/  LOP3.LUT R4, R4, 0xffffefff, RZ, 0xc0, !PT ;  /* 0xffffefff04047812 */ /* 0x000fc800078ec0ff */
[----:B------:R-:W-:Y:S02]  /*2bdd0*/  @P1 LOP3.LUT R4, R4, 0x1000, RZ, 0xfc, !PT ;  /* 0x0000100004041812 */ /* 0x000fe400078efcff */
[----:B----4-:R-:W-:Y:S02]  /*2bde0*/  ISETP.LT.AND P0, PT, R236, UR47, !P6 ;  /* 0x0000002fec007c0c */ /* 0x010fe4000f701270 */
[----:B------:R-:W-:-:S11]  /*2bdf0*/  LOP3.LUT R4, R4, 0xfffff7ff, RZ, 0xc0, !PT ;  /* 0xfffff7ff04047812 */ /* 0x000fd600078ec0ff */
[----:B------:R-:W-:Y:S02]  /*2be00*/  @P0 LOP3.LUT R4, R4, 0x800, RZ, 0xfc, !PT ;  /* 0x0000080004040812 */ /* 0x000fe400078efcff */
[----:B------:R-:W-:Y:S02]  /*2be10*/  ISETP.LT.AND P2, PT, R239, UR48, !P6 ;  /* 0x00000030ef007c0c */ /* 0x000fe4000f741270 */
[----:B------:R-:W-:Y:S02]  /*2be20*/  LOP3.LUT R4, R4, 0xfffffbff, RZ, 0xc0, !PT ;  /* 0xfffffbff04047812 */ /* 0x000fe400078ec0ff */
[----:B------:R-:W-:-:S09]  /*2be30*/  ISETP.LT.AND P1, PT, R241, UR49, !P6 ;  /* 0x00000031f1007c0c */ /* 0x000fd2000f721270 */
[----:B------:R-:W-:-:S04]  /*2be40*/  @P2 LOP3.LUT R4, R4, 0x400, RZ, 0xfc, !PT ;  /* 0x0000040004042812 */ /* 0x000fc800078efcff */
[----:B------:R-:W-:-:S04]  /*2be50*/  LOP3.LUT R4, R4, 0xfffffdff, RZ, 0xc0, !PT ;  /* 0xfffffdff04047812 */ /* 0x000fc800078ec0ff */
[----:B------:R-:W-:-:S04]  /*2be60*/  @P1 LOP3.LUT R4, R4, 0x200, RZ, 0xfc, !PT ;  /* 0x0000020004041812 */ /* 0x000fc800078efcff */
[----:B------:R-:W-:Y:S02]  /*2be70*/  LOP3.LUT R4, R4, 0xfffffeff, RZ, 0xc0, !PT ;  /* 0xfffffeff04047812 */ /* 0x000fe400078ec0ff */
[----:B------:R-:W-:Y:S02]  /*2be80*/  ISETP.LT.AND P1, PT, R16, UR52, !P6 ;  /* 0x0000003410007c0c */ /* 0x000fe4000f721270 */
[----:B---3--:R-:W-:Y:S02]  /*2be90*/  ISETP.LT.AND P0, PT, R240, UR50, !P6 ;  /* 0x00000032f0007c0c */ /* 0x008fe4000f701270 */
[----:B------:R-:W3:Y:S04]  /*2bea0*/  LDL R240, [R1+0xee4] ;  /* 0x000ee40001f07983 */ /* 0x000ee80000100800 */
[----:B------:R-:W4:Y:S04]  /*2beb0*/  LDL.LU R235, [R1+0x96c] ;  /* 0x00096c0001eb7983 */ /* 0x000f280000300800 */
[----:B------:R-:W4:Y:S03]  /*2bec0*/  LDL.LU R237, [R1+0x974] ;  /* 0x0009740001ed7983 */ /* 0x000f260000300800 */
[----:B------:R-:W-:Y:S01]  /*2bed0*/  @P0 LOP3.LUT R4, R4, 0x100, RZ, 0xfc, !PT ;  /* 0x0000010004040812 */ /* 0x000fe200078efcff */
[----:B------:R-:W3:Y:S01]  /*2bee0*/  LDL.LU R16, [R1+0xf64] ;  /* 0x000f640001107983 */ /* 0x000ee20000300800 */
[----:B--2---:R-:W-:-:S02]  /*2bef0*/  ISETP.LT.AND P2, PT, R251, UR51, !P6 ;  /* 0x00000033fb007c0c */ /* 0x004fc4000f741270 */
[----:B------:R-:W-:Y:S02]  /*2bf00*/  LOP3.LUT R4, R4, 0xffffff7f, RZ, 0xc0, !PT ;  /* 0xffffff7f04047812 */ /* 0x000fe400078ec0ff */
[----:B------:R-:W-:Y:S02]  /*2bf10*/  ISETP.LT.AND P0, PT, R17, UR53, !P6 ;  /* 0x0000003511007c0c */ /* 0x000fe4000f701270 */
[----:B------:R-:W2:Y:S07]  /*2bf20*/  LDL.LU R17, [R1+0xf60] ;  /* 0x000f600001117983 */ /* 0x000eae0000300800 */
[----:B------:R-:W-:-:S02]  /*2bf30*/  @P2 LOP3.LUT R4, R4, 0x80, RZ, 0xfc, !PT ;  /* 0x0000008004042812 */ /* 0x000fc400078efcff */
[----:B------:R-:W-:Y:S02]  /*2bf40*/  ISETP.LT.AND P2, PT, R0, UR54, !P6 ;  /* 0x0000003600007c0c */ /* 0x000fe4000f741270 */
[----:B------:R-:W2:Y:S04]  /*2bf50*/  LDL.LU R0, [R1+0xf5c] ;  /* 0x000f5c0001007983 */ /* 0x000ea80000300800 */
[----:B------:R-:W3:Y:S04]  /*2bf60*/  LDL.LU R238, [R1+0x968] ;  /* 0x0009680001ee7983 */ /* 0x000ee80000300800 */
[----:B------:R-:W3:Y:S04]  /*2bf70*/  LDL.LU R236, [R1+0x970] ;  /* 0x0009700001ec7983 */ /* 0x000ee80000300800 */
[----:B------:R-:W2:Y:S04]  /*2bf80*/  LDL.LU R239, [R1+0x778] ;  /* 0x0007780001ef7983 */ /* 0x000ea80000300800 */
[----:B------:R-:W2:Y:S01]  /*2bf90*/  LDL.LU R241, [R1+0x780] ;  /* 0x0007800001f17983 */ /* 0x000ea20000300800 */
[----:B------:R-:W-:-:S03]  /*2bfa0*/  LOP3.LUT R4, R4, 0xffffffbf, RZ, 0xc0, !PT ;  /* 0xffffffbf04047812 */ /* 0x000fc600078ec0ff */
[----:B------:R-:W2:Y:S01]  /*2bfb0*/  LDL.LU R251, [R1+0x774] ;  /* 0x0007740001fb7983 */ /* 0x000ea20000300800 */
[----:B------:R-:W-:-:S04]  /*2bfc0*/  @P1 LOP3.LUT R4, R4, 0x40, RZ, 0xfc, !PT ;  /* 0x0000004004041812 */ /* 0x000fc800078efcff */
[----:B------:R-:W-:-:S04]  /*2bfd0*/  LOP3.LUT R4, R4, 0xffffffdf, RZ, 0xc0, !PT ;  /* 0xffffffdf04047812 */ /* 0x000fc800078ec0ff */
[----:B------:R-:W-:Y:S02]  /*2bfe0*/  @P0 LOP3.LUT R4, R4, 0x20, RZ, 0xfc, !PT ;  /* 0x0000002004040812 */ /* 0x000fe400078efcff */
[----:B------:R-:W-:Y:S02]  /*2bff0*/  ISETP.LT.AND P1, PT, R10, UR55, !P6 ;  /* 0x000000370a007c0c */ /* 0x000fe4000f721270 */
[----:B------:R-:W-:Y:S01]  /*2c000*/  LOP3.LUT R4, R4, 0xffffffef, RZ, 0xc0, !PT ;  /* 0xffffffef04047812 */ /* 0x000fe200078ec0ff */
[----:B------:R-:W2:Y:S03]  /*2c010*/  LDL.LU R10, [R1+0xf58] ;  /* 0x000f5800010a7983 */ /* 0x000ea60000300800 */
[----:B------:R-:W-:Y:S02]  /*2c020*/  @P2 LOP3.LUT R4, R4, 0x10, RZ, 0xfc, !PT ;  /* 0x0000001004042812 */ /* 0x000fe400078efcff */
[----:B------:R-:W-:-:S02]  /*2c030*/  ISETP.LT.AND P0, PT, R14, UR56, !P6 ;  /* 0x000000380e007c0c */ /* 0x000fc4000f701270 */
[----:B------:R-:W-:Y:S01]  /*2c040*/  LOP3.LUT R4, R4, 0xfffffff7, RZ, 0xc0, !PT ;  /* 0xfffffff704047812 */ /* 0x000fe200078ec0ff */
[----:B------:R-:W2:Y:S03]  /*2c050*/  LDL.LU R14, [R1+0xf54] ;  /* 0x000f5400010e7983 */ /* 0x000ea60000300800 */
[----:B------:R-:W-:Y:S02]  /*2c060*/  @P1 LOP3.LUT R4, R4, 0x8, RZ, 0xfc, !PT ;  /* 0x0000000804041812 */ /* 0x000fe400078efcff */
[----:B------:R-:W-:Y:S02]  /*2c070*/  ISETP.LT.AND P3, PT, R15, UR57, !P6 ;  /* 0x000000390f007c0c */ /* 0x000fe4000f761270 */
[----:B------:R-:W-:Y:S01]  /*2c080*/  LOP3.LUT R4, R4, 0xfffffffb, RZ, 0xc0, !PT ;  /* 0xfffffffb04047812 */ /* 0x000fe200078ec0ff */
[----:B------:R-:W2:Y:S01]  /*2c090*/  LDL.LU R15, [R1+0xf50] ;  /* 0x000f5000010f7983 */ /* 0x000ea20000300800 */
[----:B------:R-:W-:-:S02]  /*2c0a0*/  ISETP.LT.AND P2, PT, R12, UR58, !P6 ;  /* 0x0000003a0c007c0c */ /* 0x000fc4000f741270 */
[----:B------:R-:W-:Y:S01]  /*2c0b0*/  @P0 LOP3.LUT R4, R4, 0x4, RZ, 0xfc, !PT ;  /* 0x0000000404040812 */ /* 0x000fe200078efcff */
[----:B------:R-:W2:Y:S01]  /*2c0c0*/  LDL.LU R12, [R1+0xf4c] ;  /* 0x000f4c00010c7983 */ /* 0x000ea20000300800 */
[----:B------:R-:W-:Y:S02]  /*2c0d0*/  ISETP.LT.AND P1, PT, R13, UR59, !P6 ;  /* 0x0000003b0d007c0c */ /* 0x000fe4000f721270 */
[----:B------:R-:W-:Y:S01]  /*2c0e0*/  ISETP.LT.AND P0, PT, R11, UR60, !P6 ;  /* 0x0000003c0b007c0c */ /* 0x000fe2000f701270 */
[----:B------:R-:W2:Y:S01]  /*2c0f0*/  LDL.LU R13, [R1+0xf48] ;  /* 0x000f4800010d7983 */ /* 0x000ea20000300800 */
[----:B------:R-:W-:-:S03]  /*2c100*/  ISETP.LT.AND P6, PT, R196, UR61, !P6 ;  /* 0x0000003dc4007c0c */ /* 0x000fc6000f7c1270 */
[----:B------:R-:W2:Y:S04]  /*2c110*/  LDL.LU R11, [R1+0xf44] ;  /* 0x000f4400010b7983 */ /* 0x000ea80000300800 */
[----:B------:R-:W2:Y:S04]  /*2c120*/  LDL.LU R196, [R1+0xf40] ;  /* 0x000f400001c47983 */ /* 0x000ea80000300800 */
[----:B------:R-:W2:Y:S04]  /*2c130*/  LDL.LU R226, [R1+0x97c] ;  /* 0x00097c0001e27983 */ /* 0x000ea80000300800 */
[----:B------:R-:W2:Y:S04]  /*2c140*/  LDL.LU R227, [R1+0x98c] ;  /* 0x00098c0001e37983 */ /* 0x000ea80000300800 */
[----:B------:R-:W2:Y:S04]  /*2c150*/  LDL.LU R225, [R1+0x978] ;  /* 0x0009780001e17983 */ /* 0x000ea80000300800 */
[----:B------:R-:W2:Y:S04]  /*2c160*/  LDL.LU R228, [R1+0x984] ;  /* 0x0009840001e47983 */ /* 0x000ea80000300800 */
[----:B------:R-:W2:Y:S04]  /*2c170*/  LDL.LU R231, [R1+0x788] ;  /* 0x0007880001e77983 */ /* 0x000ea80000300800 */
[----:B------:R-:W2:Y:S01]  /*2c180*/  LDL.LU R233, [R1+0x798] ;  /* 0x0007980001e97983 */ /* 0x000ea20000300800 */
[----:B----4-:R-:W-:-:S03]  /*2c190*/  PRMT R20, R237, 0x5410, R235 ;  /* 0x00005410ed147816 */ /* 0x010fc600000000eb */
[----:B------:R-:W4:Y:S04]  /*2c1a0*/  LDL.LU R235, [R1+0x784] ;  /* 0x0007840001eb7983 */ /* 0x000f280000300800 */
[----:B------:R-:W4:Y:S04]  /*2c1b0*/  LDL.LU R237, [R1+0x790] ;  /* 0x0007900001ed7983 */ /* 0x000f280000300800 */
[----:B------:R-:W4:Y:S04]  /*2c1c0*/  LDL.LU R230, [R1+0x988] ;  /* 0x0009880001e67983 */ /* 0x000f280000300800 */
[----:B------:R-:W4:Y:S04]  /*2c1d0*/  LDL.LU R229, [R1+0x99c] ;  /* 0x00099c0001e57983 */ /* 0x000f280000300800 */
[----:B------:R-:W4:Y:S04]  /*2c1e0*/  LDL.LU R234, [R1+0x980] ;  /* 0x0009800001ea7983 */ /* 0x000f280000300800 */
[----:B------:R-:W4:Y:S01]  /*2c1f0*/  LDL.LU R232, [R1+0x994] ;  /* 0x0009940001e87983 */ /* 0x000f220000300800 */
[----:B---3--:R-:W-:-:S03]  /*2c200*/  PRMT R21, R236, 0x5410, R238 ;  /* 0x00005410ec157816 */ /* 0x008fc600000000ee */
[----:B------:R-:W3:Y:S04]  /*2c210*/  LDL.LU R238, [R1+0x794] ;  /* 0x0007940001ee7983 */ /* 0x000ee80000300800 */
[----:B------:R-:W3:Y:S01]  /*2c220*/  LDL.LU R236, [R1+0x7a8] ;  /* 0x0007a80001ec7983 */ /* 0x000ee20000300800 */
[----:B--2---:R-:W-:-:S03]  /*2c230*/  PRMT R22, R241, 0x5410, R239 ;  /* 0x00005410f1167816 */ /* 0x004fc600000000ef */
[----:B------:R-:W2:Y:S04]  /*2c240*/  LDL.LU R239, [R1+0x78c] ;  /* 0x00078c0001ef7983 */ /* 0x000ea80000300800 */
[----:B------:R-:W2:Y:S01]  /*2c250*/  LDL.LU R241, [R1+0x7a0] ;  /* 0x0007a00001f17983 */ /* 0x000ea20000300800 */
[----:B------:R-:W-:Y:S02]  /*2c260*/  PRMT R23, R196, 0x5410, R251 ;  /* 0x00005410c4177816 */ /* 0x000fe400000000fb */
[----:B------:R-:W0:Y:S02]  /*2c270*/  S2R R196, SR_TID.X ;  /* 0x0000000000c47919 */ /* 0x000e240000002100 */
[----:B0-----:R-:W-:-:S04]  /*2c280*/  LOP3.LUT R196, R196, 0x7f, RZ, 0xc0, !PT ;  /* 0x0000007fc4c47812 */ /* 0x001fc800078ec0ff */
[----:B------:R-:W-:Y:S01]  /*2c290*/  LEA R251, R196, UR5, 0x4 ;  /* 0x00000005c4fb7c11 */ /* 0x000fe2000f8e20ff */
[----:B------:R-:W-:Y:S01]  /*2c2a0*/  VIADD R18, R240, UR6 ;  /* 0x00000006f0127c36 */ /* 0x000fe20008000000 */
[----:B------:R-:W-:Y:S01]  /*2c2b0*/  ULDC UR6, c[0x0][0x248] ;  /* 0x0000920000067ab9 */ /* 0x000fe20000000800 */
[----:B------:R-:W-:Y:S02]  /*2c2c0*/  ULDC UR5, c[0x0][0x248] ;  /* 0x0000920000057ab9 */ /* 0x000fe40000000800 */
[----:B------:R-:W0:Y:S01]  /*2c2d0*/  LDS.128 R176, [R251] ;  /* 0x00000000fbb07984 */ /* 0x000e220000000c00 */
[----:B------:R-:W-:Y:S06]  /*2c2e0*/  BAR.SYNC.DEFER_BLOCKING 0x0 ;  /* 0x0000000000007b1d */ /* 0x000fec0000010000 */
[----:B------:R1:W-:Y:S02]  /*2c2f0*/  STSM.16.M88.4 [R11], R20 ;  /* 0x000000140b007844 */ /* 0x0003e40000000200 */
[----:B------:R-:W-:Y:S01]  /*2c300*/  BAR.SYNC.DEFER_BLOCKING 0x0 ;  /* 0x0000000000007b1d */ /* 0x000fe20000010000 */
[----:B-1----:R-:W-:-:S05]  /*2c310*/  PRMT R20, R227, 0x5410, R226 ;  /* 0x00005410e3147816 */ /* 0x002fca00000000e2 */
[----:B------:R-:W2:Y:S01]  /*2c320*/  LDL.LU R226, [R1+0x998] ;  /* 0x0009980001e27983 */ /* 0x000ea20000300800 */
[----:B------:R-:W-:-:S03]  /*2c330*/  PRMT R21, R228, 0x5410, R225 ;  /* 0x00005410e4157816 */ /* 0x000fc600000000e1 */
[----:B------:R-:W2:Y:S01]  /*2c340*/  LDL.LU R227, [R1+0x9b4] ;  /* 0x0009b40001e37983 */ /* 0x000ea20000300800 */
[----:B------:R-:W-:-:S03]  /*2c350*/  PRMT R22, R233, 0x5410, R231 ;  /* 0x00005410e9167816 */ /* 0x000fc600000000e7 */
[----:B------:R-:W2:Y:S04]  /*2c360*/  LDL.LU R225, [R1+0x990] ;  /* 0x0009900001e17983 */ /* 0x000ea80000300800 */
[----:B------:R-:W2:Y:S04]  /*2c370*/  LDL.LU R228, [R1+0x9ac] ;  /* 0x0009ac0001e47983 */ /* 0x000ea80000300800 */
[----:B------:R-:W2:Y:S04]  /*2c380*/  LDL.LU R231, [R1+0x7a4] ;  /* 0x0007a40001e77983 */ /* 0x000ea80000300800 */
[----:B------:R-:W2:Y:S04]  /*2c390*/  LDL.LU R233, [R1+0x7b8] ;  /* 0x0007b80001e97983 */ /* 0x000ea80000300800 */
[----:B------:R-:W1:Y:S01]  /*2c3a0*/  LDS.128 R172, [R251] ;  /* 0x00000000fbac7984 */ /* 0x000e620000000c00 */
[----:B----4-:R-:W-:Y:S01]  /*2c3b0*/  PRMT R23, R237, 0x5410, R235 ;  /* 0x00005410ed177816 */ /* 0x010fe200000000eb */
[----:B------:R-:W-:Y:S06]  /*2c3c0*/  BAR.SYNC.DEFER_BLOCKING 0x0 ;  /* 0x0000000000007b1d */ /* 0x000fec0000010000 */
[----:B------:R-:W4:Y:S04]  /*2c3d0*/  LDL.LU R235, [R1+0x79c] ;  /* 0x00079c0001eb7983 */ /* 0x000f280000300800 */
[----:B------:R-:W4:Y:S04]  /*2c3e0*/  LDL.LU R237, [R1+0x7b0] ;  /* 0x0007b00001ed7983 */ /* 0x000f280000300800 */
[----:B------:R0:W-:Y:S01]  /*2c3f0*/  STSM.16.M88.4 [R11], R20 ;  /* 0x000000140b007844 */ /* 0x0001e20000000200 */
[----:B------:R-:W-:Y:S01]  /*2c400*/  BAR.SYNC.DEFER_BLOCKING 0x0 ;  /* 0x0000000000007b1d */ /* 0x000fe20000010000 */
[----:B0-----:R-:W-:-:S05]  /*2c410*/  PRMT R20, R229, 0x5410, R230 ;  /* 0x00005410e5147816 */ /* 0x001fca00000000e6 */
[----:B------:R-:W4:Y:S01]  /*2c420*/  LDL.LU R230, [R1+0x9b0] ;  /* 0x0009b00001e67983 */ /* 0x000f220000300800 */
[----:B------:R-:W-:-:S03]  /*2c430*/  PRMT R21, R232, 0x5410, R234 ;  /* 0x00005410e8157816 */ /* 0x000fc600000000ea */
[----:B------:R-:W4:Y:S01]  /*2c440*/  LDL.LU R229, [R1+0x9c4] ;  /* 0x0009c40001e57983 */ /* 0x000f220000300800 */
[----:B---3--:R-:W-:-:S03]  /*2c450*/  PRMT R22, R236, 0x5410, R238 ;  /* 0x00005410ec167816 */ /* 0x008fc600000000ee */
[----:B------:R-:W3:Y:S01]  /*2c460*/  LDL.LU R234, [R1+0x9a8] ;  /* 0x0009a80001ea7983 */ /* 0x000ee20000300800 */
[----:B--2---:R-:W-:-:S03]  /*2c470*/  PRMT R23, R241, 0x5410, R239 ;  /* 0x00005410f1177816 */ /* 0x004fc600000000ef */
[----:B------:R-:W3:Y:S04]  /*2c480*/  LDL.LU R232, [R1+0x9bc] ;  /* 0x0009bc0001e87983 */ /* 0x000ee80000300800 */
[----:B------:R-:W2:Y:S04]  /*2c490*/  LDL.LU R238, [R1+0x7b4] ;  /* 0x0007b40001ee7983 */ /* 0x000ea80000300800 */
[----:B------:R-:W2:Y:S04]  /*2c4a0*/  LDL.LU R236, [R1+0x7c8] ;  /* 0x0007c80001ec7983 */ /* 0x000ea80000300800 */
[----:B------:R-:W2:Y:S04]  /*2c4b0*/  LDL.LU R239, [R1+0x7ac] ;  /* 0x0007ac0001ef7983 */ /* 0x000ea80000300800 */
[----:B------:R-:W2:Y:S04]  /*2c4c0*/  LDL.LU R241, [R1+0x7c0] ;  /* 0x0007c00001f17983 */ /* 0x000ea80000300800 */
[----:B------:R-:W0:Y:S01]  /*2c4d0*/  LDS.128 R168, [R251] ;  /* 0x00000000fba87984 */ /* 0x000e220000000c00 */
[----:B------:R-:W-:Y:S06]  /*2c4e0*/  BAR.SYNC.DEFER_BLOCKING 0x0 ;  /* 0x0000000000007b1d */ /* 0x000fec0000010000 */
[----:B------:R1:W-:Y:S02]  /*2c4f0*/  STSM.16.M88.4 [R11], R20 ;  /* 0x000000140b007844 */ /* 0x0003e40000000200 */
[----:B------:R-:W-:Y:S06]  /*2c500*/  BAR.SYNC.DEFER_BLOCKING 0x0 ;  /* 0x0000000000007b1d */ /* 0x000fec0000010000 */
[----:B------:R-:W0:Y:S01]  /*2c510*/  LDS.128 R164, [R251] ;  /* 0x00000000fba47984 */ /* 0x000e220000000c00 */
[----:B-1----:R-:W-:-:S03]  /*2c520*/  PRMT R20, R227, 0x5410, R226 ;  /* 0x00005410e3147816 */ /* 0x002fc600000000e2 */
[----:B------:R-:W2:Y:S04]  /*2c530*/  LDL.LU R226, [R1+0x9c0] ;  /* 0x0009c00001e27983 */ /* 0x000ea80000300800 */
[----:B------:R-:W2:Y:S01]  /*2c540*/  LDL.LU R227, [R1+0x9d4] ;  /* 0x0009d40001e37983 */ /* 0x000ea20000300800 */
[----:B------:R-:W-:-:S03]  /*2c550*/  PRMT R21, R228, 0x5410, R225 ;  /* 0x00005410e4157816 */ /* 0x000fc600000000e1 */
[----:B------:R-:W2:Y:S04]  /*2c560*/  LDL.LU R225, [R1+0x9b8] ;  /* 0x0009b80001e17983 */ /* 0x000ea80000300800 */
[----:B------:R-:W2:Y:S01]  /*2c570*/  LDL.LU R228, [R1+0x9cc] ;  /* 0x0009cc0001e47983 */ /* 0x000ea20000300800 */
[----:B------:R-:W-:-:S03]  /*2c580*/  PRMT R22, R233, 0x5410, R231 ;  /* 0x00005410e9167816 */ /* 0x000fc600000000e7 */
[----:B------:R-:W2:Y:S04]  /*2c590*/  LDL.LU R231, [R1+0x7c4] ;  /* 0x0007c40001e77983 */ /* 0x000ea80000300800 */
[----:B------:R-:W2:Y:S01]  /*2c5a0*/  LDL.LU R233, [R1+0x7d8] ;  /* 0x0007d80001e97983 */ /* 0x000ea20000300800 */
[----:B----4-:R-:W-:Y:S01]  /*2c5b0*/  PRMT R23, R237, 0x5410, R235 ;  /* 0x00005410ed177816 */ /* 0x010fe200000000eb */
[----:B------:R-:W-:Y:S06]  /*2c5c0*/  BAR.SYNC.DEFER_BLOCKING 0x0 ;  /* 0x0000000000007b1d */ /* 0x000fec0000010000 */
[----:B------:R-:W4:Y:S04]  /*2c5d0*/  LDL.LU R235, [R1+0x7bc] ;  /* 0x0007bc0001eb7983 */ /* 0x000f280000300800 */
[----:B------:R-:W4:Y:S04]  /*2c5e0*/  LDL.LU R237, [R1+0x7d0] ;  /* 0x0007d00001ed7983 */ /* 0x000f280000300800 */
[----:B------:R1:W-:Y:S01]  /*2c5f0*/  STSM.16.M88.4 [R11], R20 ;  /* 0x000000140b007844 */ /* 0x0003e20000000200 */
[----:B------:R-:W-:Y:S01]  /*2c600*/  BAR.SYNC.DEFER_BLOCKING 0x0 ;  /* 0x0000000000007b1d */ /* 0x000fe20000010000 */
[----:B-1----:R-:W-:-:S05]  /*2c610*/  PRMT R20, R229, 0x5410, R230 ;  /* 0x00005410e5147816 */ /* 0x002fca00000000e6 */
[----:B------:R-:W4:Y:S01]  /*2c620*/  LDL.LU R230, [R1+0x9d0] ;  /* 0x0009d00001e67983 */ /* 0x000f220000300800 */
[----:B---3--:R-:W-:-:S03]  /*2c630*/  PRMT R21, R232, 0x5410, R234 ;  /* 0x00005410e8157816 */ /* 0x008fc600000000ea */
[----:B------:R-:W3:Y:S01]  /*2c640*/  LDL.LU R229, [R1+0x9e4] ;  /* 0x0009e40001e57983 */ /* 0x000ee20000300800 */
[----:B--2---:R-:W-:-:S03]  /*2c650*/  PRMT R22, R236, 0x5410, R238 ;  /* 0x00005410ec167816 */ /* 0x004fc600000000ee */
[----:B------:R-:W2:Y:S04]  /*2c660*/  LDL.LU R234, [R1+0x9c8] ;  /* 0x0009c80001ea7983 */ /* 0x000ea80000300800 */
[----:B------:R-:W2:Y:S01]  /*2c670*/  LDL.LU R232, [R1+0x9dc] ;  /* 0x0009dc0001e87983 */ /* 0x000ea20000300800 */
[----:B------:R-:W-:-:S03]  /*2c680*/  PRMT R23, R241, 0x5410, R239 ;  /* 0x00005410f1177816 */ /* 0x000fc600000000ef */
[----:B------:R-:W2:Y:S04]  /*2c690*/  LDL.LU R238, [R1+0x7d4] ;  /* 0x0007d40001ee7983 */ /* 0x000ea80000300800 */
[----:B------:R-:W2:Y:S04]  /*2c6a0*/  LDL.LU R236, [R1+0x7e8] ;  /* 0x0007e80001ec7983 */ /* 0x000ea80000300800 */
[----:B------:R-:W2:Y:S04]  /*2c6b0*/  LDL.LU R239, [R1+0x7cc] ;  /* 0x0007cc0001ef7983 */ /* 0x000ea80000300800 */
[----:B------:R-:W2:Y:S04]  /*2c6c0*/  LDL.LU R241, [R1+0x7e0] ;  /* 0x0007e00001f17983 */ /* 0x000ea80000300800 */
[----:B------:R-:W1:Y:S01]  /*2c6d0*/  LDS.128 R160, [R251] ;  /* 0x00000000fba07984 */ /* 0x000e620000000c00 */
[----:B------:R-:W-:Y:S06]  /*2c6e0*/  BAR.SYNC.DEFER_BLOCKING 0x0 ;  /* 0x0000000000007b1d */ /* 0x000fec0000010000 */
[----:B------:R0:W-:Y:S02]  /*2c6f0*/  STSM.16.M88.4 [R11], R20 ;  /* 0x000000140b007844 */ /* 0x0001e40000000200 */
[----:B------:R-:W-:Y:S06]  /*2c700*/  BAR.SYNC.DEFER_BLOCKING 0x0 ;  /* 0x0000000000007b1d */ /* 0x000fec0000010000 */
[----:B------:R-:W1:Y:S01]  /*2c710*/  LDS.128 R156, [R251] ;  /* 0x00000000fb9c7984 */ /* 0x000e620000000c00 */
[----:B0-----:R-:W-:-:S03]  /*2c720*/  PRMT R20, R227, 0x5410, R226 ;  /* 0x00005410e3147816 */ /* 0x001fc600000000e2 */
        /* <DEDUP_REMOVED lines=14> */
[----:B---3--:R-:W-:-:S05]  /*2c810*/  PRMT R20, R229, 0x5410, R230 ;  /* 0x00005410e5147816 */ /* 0x008fca00000000e6 */
[----:B------:R-:W3:Y:S01]  /*2c820*/  LDL.LU R230, [R1+0x9f0] ;  /* 0x0009f00001e67983 */ /* 0x000ee20000300800 */
[----:B--2---:R-:W-:-:S03]  /*2c830*/  PRMT R21, R232, 0x5410, R234 ;  /* 0x00005410e8157816 */ /* 0x004fc600000000ea */
[----:B------:R-:W3:Y:S01]  /*2c840*/  LDL.LU R229, [R1+0xa04] ;  /* 0x000a040001e57983 */ /* 0x000ee20000300800 */
[----:B------:R-:W-:-:S03]  /*2c850*/  PRMT R22, R236, 0x5410, R238 ;  /* 0x00005410ec167816 */ /* 0x000fc600000000ee */
[----:B------:R-:W2:Y:S04]  /*2c860*/  LDL.LU R234, [R1+0x9e8] ;  /* 0x0009e80001ea7983 */ /* 0x000ea80000300800 */
[----:B------:R-:W2:Y:S01]  /*2c870*/  LDL.LU R232, [R1+0x9fc] ;  /* 0x0009fc0001e87983 */ /* 0x000ea20000300800 */
[----:B------:R-:W-:-:S03]  /*2c880*/  PRMT R23, R241, 0x5410, R239 ;  /* 0x00005410f1177816 */ /* 0x000fc600000000ef */
        /* <DEDUP_REMOVED lines=102> */
[----:B------:R-:W2:Y:S04]  /*2cef0*/  LDL.LU R220, [R1+0xa60] ;  /* 0x000a600001dc7983 */ /* 0x000ea80000300800 */
[----:B------:R-:W2:Y:S04]  /*2cf00*/  LDL.LU R222, [R1+0xa74] ;  /* 0x000a740001de7983 */ /* 0x000ea80000300800 */
[----:B------:R-:W2:Y:S04]  /*2cf10*/  LDL.LU R224, [R1+0xa58] ;  /* 0x000a580001e07983 */ /* 0x000ea80000300800 */
[----:B------:R0:W-:Y:S01]  /*2cf20*/  STSM.16.M88.4 [R11], R20 ;  /* 0x000000140b007844 */ /* 0x0001e20000000200 */
[----:B------:R-:W-:Y:S06]  /*2cf30*/  BAR.SYNC.DEFER_BLOCKING 0x0 ;  /* 0x0000000000007b1d */ /* 0x000fec0000010000 */
[----:B------:R-:W1:Y:S01]  /*2cf40*/  LDS.128 R124, [R251] ;  /* 0x00000000fb7c7984 */ /* 0x000e620000000c00 */
[----:B0-----:R-:W-:-:S02]  /*2cf50*/  PRMT R20, R227, 0x5410, R226 ;  /* 0x00005410e3147816 */ /* 0x001fc400000000e2 */
[----:B------:R-:W-:Y:S02]  /*2cf60*/  PRMT R22, R233, 0x5410, R231 ;  /* 0x00005410e9167816 */ /* 0x000fe400000000e7 */
[----:B------:R-:W2:Y:S04]  /*2cf70*/  LDL.LU R231, [R1+0xa6c] ;  /* 0x000a6c0001e77983 */ /* 0x000ea80000300800 */
[----:B------:R-:W2:Y:S04]  /*2cf80*/  LDL.LU R226, [R1+0x864] ;  /* 0x0008640001e27983 */ /* 0x000ea80000300800 */
[----:B------:R-:W2:Y:S01]  /*2cf90*/  LDL.LU R233, [R1+0x878] ;  /* 0x0008780001e97983 */ /* 0x000ea20000300800 */
[----:B------:R-:W-:Y:S01]  /*2cfa0*/  PRMT R21, R228, 0x5410, R225 ;  /* 0x00005410e4157816 */ /* 0x000fe200000000e1 */
[----:B------:R-:W-:Y:S01]  /*2cfb0*/  VIADD R19, R18, UR6 ;  /* 0x0000000612137c36 */ /* 0x000fe20008000000 */
[----:B------:R-:W-:-:S03]  /*2cfc0*/  ULDC UR6, c[0x0][0x248] ;  /* 0x0000920000067ab9 */ /* 0x000fc60000000800 */
[----:B------:R-:W-:Y:S01]  /*2cfd0*/  VIADD R24, R19, UR6 ;  /* 0x0000000613187c36 */ /* 0x000fe20008000000 */
[----:B------:R-:W-:-:S03]  /*2cfe0*/  ULDC UR6, c[0x0][0x248] ;  /* 0x0000920000067ab9 */ /* 0x000fc60000000800 */
[----:B------:R-:W-:Y:S01]  /*2cff0*/  VIADD R25, R24, UR5 ;  /* 0x0000000518197c36 */ /* 0x000fe20008000000 */
[----:B------:R-:W-:-:S03]  /*2d000*/  ULDC UR5, c[0x0][0x248] ;  /* 0x0000920000057ab9 */ /* 0x000fc60000000800 */
[----:B------:R-:W-:Y:S01]  /*2d010*/  VIADD R26, R25, UR6 ;  /* 0x00000006191a7c36 */ /* 0x000fe20008000000 */
[----:B------:R-:W-:-:S03]  /*2d020*/  ULDC UR6, c[0x0][0x248] ;  /* 0x0000920000067ab9 */ /* 0x000fc60000000800 */
[----:B------:R-:W-:Y:S01]  /*2d030*/  VIADD R27, R26, UR5 ;  /* 0x000000051a1b7c36 */ /* 0x000fe20008000000 */
[----:B------:R-:W-:Y:S01]  /*2d040*/  ULDC UR5, c[0x0][0x248] ;  /* 0x0000920000057ab9 */ /* 0x000fe20000000800 */
[----:B----4-:R-:W-:Y:S01]  /*2d050*/  PRMT R23, R237, 0x5410, R235 ;  /* 0x00005410ed177816 */ /* 0x010fe200000000eb */
[----:B------:R-:W-:Y:S06]  /*2d060*/  BAR.SYNC.DEFER_BLOCKING 0x0 ;  /* 0x0000000000007b1d */ /* 0x000fec0000010000 */
[----:B------:R-:W4:Y:S04]  /*2d070*/  LDL.LU R235, [R1+0x85c] ;  /* 0x00085c0001eb7983 */ /* 0x000f280000300800 */
[----:B------:R-:W4:Y:S04]  /*2d080*/  LDL.LU R237, [R1+0x870] ;  /* 0x0008700001ed7983 */ /* 0x000f280000300800 */
[----:B------:R-:W4:Y:S04]  /*2d090*/  LDL.LU R228, [R1+0xa70] ;  /* 0x000a700001e47983 */ /* 0x000f280000300800 */
[----:B------:R3:W-:Y:S01]  /*2d0a0*/  STSM.16.M88.4 [R11], R20 ;  /* 0x000000140b007844 */ /* 0x0007e20000000200 */
[----:B------:R-:W-:Y:S01]  /*2d0b0*/  VIADD R29, R27, UR5 ;  /* 0x000000051b1d7c36 */ /* 0x000fe20008000000 */
[----:B------:R-:W-:Y:S01]  /*2d0c0*/  ULDC UR5, c[0x0][0x248] ;  /* 0x0000920000057ab9 */ /* 0x000fe20000000800 */
[----:B------:R-:W-:Y:S01]  /*2d0d0*/  BAR.SYNC.DEFER_BLOCKING 0x0 ;  /* 0x0000000000007b1d */ /* 0x000fe20000010000 */
[----:B---3--:R-:W-:-:S02]  /*2d0e0*/  PRMT R20, R229, 0x5410, R230 ;  /* 0x00005410e5147816 */ /* 0x008fc400000000e6 */
[----:B--2---:R-:W-:-:S03]  /*2d0f0*/  PRMT R21, R232, 0x5410, R234 ;  /* 0x00005410e8157816 */ /* 0x004fc600000000ea */
[----:B------:R-:W2:Y:S04]  /*2d100*/  LDL.LU R230, [R1+0xaec] ;  /* 0x000aec0001e67983 */ /* 0x000ea80000300800 */
[----:B------:R-:W3:Y:S01]  /*2d110*/  LDL.LU R234, [R1+0xa68] ;  /* 0x000a680001ea7983 */ /* 0x000ee20000300800 */
[----:B------:R-:W-:Y:S02]  /*2d120*/  PRMT R22, R236, 0x5410, R238 ;  /* 0x00005410ec167816 */ /* 0x000fe400000000ee */
[----:B------:R-:W-:Y:S01]  /*2d130*/  PRMT R23, R241, 0x5410, R239 ;  /* 0x00005410f1177816 */ /* 0x000fe200000000ef */
[----:B------:R-:W-:Y:S01]  /*2d140*/  VIADD R31, R29, UR5 ;  /* 0x000000051d1f7c36 */ /* 0x000fe20008000000 */
[----:B------:R-:W3:Y:S01]  /*2d150*/  LDL.LU R239, [R1+0xae8] ;  /* 0x000ae80001ef7983 */ /* 0x000ee20000300800 */
[----:B------:R-:W-:-:S03]  /*2d160*/  ULDC UR5, c[0x0][0x248] ;  /* 0x0000920000057ab9 */ /* 0x000fc60000000800 */
[----:B------:R-:W2:Y:S04]  /*2d170*/  LDL.LU R232, [R1+0x874] ;  /* 0x0008740001e87983 */ /* 0x000ea80000300800 */
[----:B------:R-:W2:Y:S04]  /*2d180*/  LDL.LU R238, [R1+0x8f0] ;  /* 0x0008f00001ee7983 */ /* 0x000ea80000300800 */
[----:B------:R-:W2:Y:S04]  /*2d190*/  LDL.LU R236, [R1+0x86c] ;  /* 0x00086c0001ec7983 */ /* 0x000ea80000300800 */
[----:B------:R-:W2:Y:S01]  /*2d1a0*/  LDL.LU R241, [R1+0x8ec] ;  /* 0x0008ec0001f17983 */ /* 0x000ea20000300800 */
[----:B------:R-:W-:Y:S01]  /*2d1b0*/  VIADD R28, R31, UR6 ;  /* 0x000000061f1c7c36 */ /* 0x000fe20008000000 */
[----:B------:R-:W-:-:S02]  /*2d1c0*/  ULDC UR6, c[0x0][0x248] ;  /* 0x0000920000067ab9 */ /* 0x000fc40000000800 */
[----:B------:R-:W0:Y:S01]  /*2d1d0*/  LDS.128 R120, [R251] ;  /* 0x00000000fb787984 */ /* 0x000e220000000c00 */
[----:B------:R-:W-:Y:S01]  /*2d1e0*/  VIADD R30, R28, UR5 ;  /* 0x000000051c1e7c36 */ /* 0x000fe20008000000 */
[----:B------:R-:W-:Y:S01]  /*2d1f0*/  ULDC UR5, c[0x0][0x248] ;  /* 0x0000920000057ab9 */ /* 0x000fe20000000800 */
[----:B------:R-:W-:Y:S02]  /*2d200*/  BAR.SYNC.DEFER_BLOCKING 0x0 ;  /* 0x0000000000007b1d */ /* 0x000fe40000010000 */
[----:B------:R-:W-:-:S04]  /*2d210*/  VIADD R33, R30, UR5 ;  /* 0x000000051e217c36 */ /* 0x000fc80008000000 */
[----:B------:R-:W-:Y:S02]  /*2d220*/  ULDC UR5, c[0x0][0x248] ;  /* 0x0000920000057ab9 */ /* 0x000fe40000000800 */
        /* <DEDUP_REMOVED lines=51> */
[----:B------:R1:W-:Y:S01]  /*2d560*/  STSM.16.M88.4 [R11], R20 ;  /* 0x000000140b007844 */ /* 0x0003e20000000200 */
[----:B------:R-:W-:Y:S02]  /*2d570*/  ULDC UR6, c[0x0][0x248] ;  /* 0x0000920000067ab9 */ /* 0x000fe40000000800 */
        /* <DEDUP_REMOVED lines=15> */
[----:B------:R-:W0:Y:S02]  /*2d670*/  LDS.128 R116, [R251] ;  /* 0x00000000fb747984 */ /* 0x000e240000000c00 */
        /* <DEDUP_REMOVED lines=9> */
[----:B-1----:R-:W-:Y:S01]  /*2d710*/  PRMT R20, R222, 0x5410, R220 ;  /* 0x00005410de147816 */ /* 0x002fe200000000dc */
[----:B------:R-:W-:Y:S02]  /*2d720*/  ULDC UR6, c[0x0][0x248] ;  /* 0x0000920000067ab9 */ /* 0x000fe40000000800 */
[----:B------:R-:W-:Y:S01]  /*2d730*/  VIADD R207, R205, UR5 ;  /* 0x00000005cdcf7c36 */ /* 0x000fe20008000000 */
[----:B------:R-:W-:Y:S01]  /*2d740*/  ULDC UR5, c[0x0][0x248] ;  /* 0x0000920000057ab9 */ /* 0x000fe20000000800 */
[----:B------:R-:W-:Y:S02]  /*2d750*/  PRMT R21, R231, 0x5410, R224 ;  /* 0x00005410e7157816 */ /* 0x000fe400000000e0 */
[----:B------:R-:W-:Y:S01]  /*2d760*/  VIADD R209, R207, UR5 ;  /* 0x00000005cfd17c36 */ /* 0x000fe20008000000 */
[----:B------:R-:W-:Y:S01]  /*2d770*/  ULDC UR5, c[0x0][0x248] ;  /* 0x0000920000057ab9 */ /* 0x000fe20000000800 */
[----:B------:R-:W-:-:S02]  /*2d780*/  PRMT R22, R233, 0x5410, R226 ;  /* 0x00005410e9167816 */ /* 0x000fc400000000e2 */
        /* <DEDUP_REMOVED lines=18> */
[----:B------:R3:W-:Y:S02]  /*2d8b0*/  STSM.16.M88.4 [R11], R20 ;  /* 0x000000140b007844 */ /* 0x0007e40000000200 */
[----:B------:R-:W-:Y:S01]  /*2d8c0*/  BAR.SYNC.DEFER_BLOCKING 0x0 ;  /* 0x0000000000007b1d */ /* 0x000fe20000010000 */
[----:B------:R-:W-:-:S04]  /*2d8d0*/  VIADD R227, R225, UR5 ;  /* 0x00000005e1e37c36 */ /* 0x000fc80008000000 */
[----:B------:R-:W-:Y:S01]  /*2d8e0*/  VIADD R229, R227, UR6 ;  /* 0x00000006e3e57c36 */ /* 0x000fe20008000000 */
[----:B------:R-:W-:Y:S01]  /*2d8f0*/  ULDC UR5, c[0x0][0x248] ;  /* 0x0000920000057ab9 */ /* 0x000fe20000000800 */
[----:B------:R-:W-:Y:S02]  /*2d900*/  ULDC UR6, c[0x0][0x248] ;  /* 0x0000920000067ab9 */ /* 0x000fe40000000800 */
[----:B------:R-:W-:Y:S01]  /*2d910*/  VIADD R231, R229, UR5 ;  /* 0x00000005e5e77c36 */ /* 0x000fe20008000000 */
[----:B------:R-:W-:Y:S01]  /*2d920*/  ULDC UR5, c[0x0][0x248] ;  /* 0x0000920000057ab9 */ /* 0x000fe20000000800 */
[----:B------:R-:W1:Y:S02]  /*2d930*/  LDS.128 R112, [R251] ;  /* 0x00000000fb707984 */ /* 0x000e640000000c00 */
[----:B------:R-:W-:Y:S01]  /*2d940*/  VIADD R233, R231, UR5 ;  /* 0x00000005e7e97c36 */ /* 0x000fe20008000000 */
[----:B------:R-:W-:-:S03]  /*2d950*/  ULDC UR5, c[0x0][0x248] ;  /* 0x0000920000057ab9 */ /* 0x000fc60000000800 */
[----:B------:R-:W-:Y:S01]  /*2d960*/  VIADD R235, R233, UR5 ;  /* 0x00000005e9eb7c36 */ /* 0x000fe20008000000 */
[----:B------:R-:W-:-:S03]  /*2d970*/  ULDC UR5, c[0x0][0x248] ;  /* 0x0000920000057ab9 */ /* 0x000fc60000000800 */
[----:B------:R-:W-:Y:S01]  /*2d980*/  VIADD R237, R235, UR6 ;  /* 0x00000006ebed7c36 */ /* 0x000fe20008000000 */
[----:B---3--:R-:W-:-:S03]  /*2d990*/  PRMT R21, R239, 0x5410, R234 ;  /* 0x00005410ef157816 */ /* 0x008fc600000000ea */
[----:B------:R-:W-:Y:S01]  /*2d9a0*/  VIADD R239, R237, UR5 ;  /* 0x00000005edef7c36 */ /* 0x000fe20008000000 */
[----:B------:R-:W-:Y:S01]  /*2d9b0*/  ULDC UR5, c[0x0][0x248] ;  /* 0x0000920000057ab9 */ /* 0x000fe20000000800 */
[----:B--2---:R-:W-:Y:S02]  /*2d9c0*/  PRMT R23, R241, 0x5410, R236 ;  /* 0x00005410f1177816 */ /* 0x004fe400000000ec */
[----:B------:R-:W-:Y:S01]  /*2d9d0*/  VIADD R241, R239, UR5 ;  /* 0x00000005eff17c36 */ /* 0x000fe20008000000 */
[----:B------:R-:W-:Y:S01]  /*2d9e0*/  ULDC UR5, c[0x0][0x248] ;  /* 0x0000920000057ab9 */ /* 0x000fe20000000800 */
[----:B------:R-:W-:Y:S02]  /*2d9f0*/  PRMT R20, R230, 0x5410, R228 ;  /* 0x00005410e6147816 */ /* 0x000fe400000000e4 */
[----:B------:R-:W-:Y:S01]  /*2da00*/  PRMT R22, R238, 0x5410, R232 ;  /* 0x00005410ee167816 */ /* 0x000fe200000000e8 */
[----:B------:R-:W-:Y:S01]  /*2da10*/  VIADD R252, R241, UR5 ;  /* 0x00000005f1fc7c36 */ /* 0x000fe20008000000 */
[----:B------:R-:W2:Y:S04]  /*2da20*/  LDL.LU R224, [R1+0xae4] ;  /* 0x000ae40001e07983 */ /* 0x000ea80000300800 */
[----:B------:R-:W2:Y:S04]  /*2da30*/  LDL.LU R226, [R1+0xf3c] ;  /* 0x000f3c0001e27983 */ /* 0x000ea80000300800 */
        /* <DEDUP_REMOVED lines=14> */
[----:B------:R-:W-:Y:S01]  /*2db20*/  LOP3.LUT R2, R2, 0xbfffffff, RZ, 0xc0, !PT ;  /* 0xbfffffff02027812 */ /* 0x000fe200078ec0ff */
[----:B------:R-:W-:Y:S01]  /*2db30*/  BAR.SYNC.DEFER_BLOCKING 0x0 ;  /* 0x0000000000007b1d */ /* 0x000fe20000010000 */
[----:B------:R-:W-:-:S02]  /*2db40*/  PRMT R180, R176, 0x7770, RZ ;  /* 0x00007770b0b47816 */ /* 0x000fc400000000ff */
[----:B------:R-:W-:Y:S02]  /*2db50*/  @P3 LOP3.LUT R2, R2, 0x40000000, RZ, 0xfc, !PT ;  /* 0x4000000002023812 */ /* 0x000fe400078efcff */
[----:B------:R-:W-:Y:S02]  /*2db60*/  LOP3.LUT P3, RZ, R4, 0x2, RZ, 0xc0, !PT ;  /* 0x0000000204ff7812 */ /* 0x000fe4000786c0ff */
[----:B------:R-:W-:Y:S01]  /*2db70*/  LOP3.LUT R2, R2, 0xdfffffff, RZ, 0xc0, !PT ;  /* 0xdfffffff02027812 */ /* 0x000fe200078ec0ff */
[----:B------:R-:W-:Y:S03]  /*2db80*/  STL.64 [R1+0x1198], R172 ;  /* 0x001198ac01007387 */ /* 0x000fe60000100a00 */
[----:B------:R-:W-:Y:S01]  /*2db90*/  @P2 LOP3.LUT R2, R2, 0x20000000, RZ, 0xfc, !PT ;  /* 0x2000000002022812 */ /* 0x000fe200078efcff */
[----:B------:R-:W-:Y:S01]  /*2dba0*/  STL.64 [R1+0x1190], R174 ;  /* 0x001190ae01007387 */ /* 0x000fe20000100a00 */
[----:B------:R-:W-:-:S02]  /*2dbb0*/  LOP3.LUT P2, RZ, R4, 0x1, RZ, 0xc0, !PT ;  /* 0x0000000104ff7812 */ /* 0x000fc4000784c0ff */
[----:B------:R-:W-:Y:S01]  /*2dbc0*/  LOP3.LUT R2, R2, 0xefffffff, RZ, 0xc0, !PT ;  /* 0xefffffff02027812 */ /* 0x000fe200078ec0ff */
[----:B------:R-:W-:Y:S03]  /*2dbd0*/  STL.64 [R1+0x1170], R168 ;  /* 0x001170a801007387 */ /* 0x000fe60000100a00 */
[----:B------:R-:W-:Y:S01]  /*2dbe0*/  @P1 LOP3.LUT R2, R2, 0x10000000, RZ, 0xfc, !PT ;  /* 0x1000000002021812 */ /* 0x000fe200078efcff */
[----:B------:R-:W-:Y:S03]  /*2dbf0*/  STL.64 [R1+0x1168], R170 ;  /* 0x001168aa01007387 */ /* 0x000fe60000100a00 */
        /* <DEDUP_REMOVED lines=21> */
[----:B------:R2:W-:Y:S04]  /*2dd50*/  STSM.16.M88.4 [R11], R20 ;  /* 0x000000140b007844 */ /* 0x0005e80000000200 */
[----:B------:R-:W-:Y:S01]  /*2dd60*/  STL.64 [R1+0x10b0], R142 ;  /* 0x0010b08e01007387 */ /* 0x000fe20000100a00 */
[----:B------:R-:W-:Y:S06]  /*2dd70*/  BAR.SYNC.DEFER_BLOCKING 0x0 ;  /* 0x0000000000007b1d */ /* 0x000fec0000010000 */
        /* <DEDUP_REMOVED lines=9> */
[----:B0-----:R-:W-:Y:S04]  /*2de10*/  STL.64 [R1+0x1060], R120 ;  /* 0x0010607801007387 */ /* 0x001fe80000100a00 */
[----:B------:R-:W-:Y:S04]  /*2de20*/  STL.64 [R1+0x1058], R122 ;  /* 0x0010587a01007387 */ /* 0x000fe80000100a00 */
[----:B------:R-:W-:Y:S04]  /*2de30*/  STL.64 [R1+0x1050], R116 ;  /* 0x0010507401007387 */ /* 0x000fe80000100a00 */
[----:B------:R-:W-:Y:S04]  /*2de40*/  STL.64 [R1+0x1048], R118 ;  /* 0x0010487601007387 */ /* 0x000fe80000100a00 */
[----:B-1----:R-:W-:Y:S04]  /*2de50*/  STL.64 [R1+0x1040], R112 ;  /* 0x0010407001007387 */ /* 0x002fe80000100a00 */
[----:B------:R-:W-:Y:S04]  /*2de60*/  STL.64 [R1+0x1038], R114 ;  /* 0x0010387201007387 */ /* 0x000fe80000100a00 */
[----:B------:R-:W-:Y:S04]  /*2de70*/  STL.64 [R1+0x1020], R244 ;  /* 0x001020f401007387 */ /* 0x000fe80000100a00 */
[----:B------:R-:W-:Y:S04]  /*2de80*/  STL.64 [R1+0xfe8], R246 ;  /* 0x000fe8f601007387 */ /* 0x000fe80000100a00 */
[----:B------:R-:W-:Y:S04]  /*2de90*/  STL.64 [R1+0xf90], R248 ;  /* 0x000f90f801007387 */ /* 0x000fe80000100a00 */
[----:B------:R-:W-:Y:S04]  /*2dea0*/  STL.64 [R1+0x11a0], R4 ;  /* 0x0011a00401007387 */ /* 0x000fe80000100a00 */
[----:B------:R-:W4:Y:S04]  /*2deb0*/  LDL.LU R220, [R1+0xadc] ;  /* 0x000adc0001dc7983 */ /* 0x000f280000300800 */
[----:B------:R-:W4:Y:S04]  /*2dec0*/  LDL.LU R222, [R1+0xf34] ;  /* 0x000f340001de7983 */ /* 0x000f280000300800 */
[----:B------:R-:W0:Y:S01]  /*2ded0*/  LDS.128 R108, [R251] ;  /* 0x00000000fb6c7984 */ /* 0x000e220000000c00 */
[----:B--2---:R-:W-:-:S03]  /*2dee0*/  PRMT R20, R226, 0x5410, R224 ;  /* 0x00005410e2147816 */ /* 0x004fc600000000e0 */
[----:B------:R-:W2:Y:S04]  /*2def0*/  LDL.LU R224, [R1+0xaa4] ;  /* 0x000aa40001e07983 */ /* 0x000ea80000300800 */
[----:B------:R-:W2:Y:S01]  /*2df00*/  LDL.LU R226, [R1+0xefc] ;  /* 0x000efc0001e27983 */ /* 0x000ea20000300800 */
[----:B---3--:R-:W-:-:S03]  /*2df10*/  PRMT R21, R230, 0x5410, R228 ;  /* 0x00005410e6157816 */ /* 0x008fc600000000e4 */
[----:B------:R-:W3:Y:S04]  /*2df20*/  LDL.LU R228, [R1+0x8e0] ;  /* 0x0008e00001e47983 */ /* 0x000ee80000300800 */
[----:B------:R-:W3:Y:S01]  /*2df30*/  LDL.LU R230, [R1+0x95c] ;  /* 0x00095c0001e67983 */ /* 0x000ee20000300800 */
[----:B----4-:R-:W-:-:S03]  /*2df40*/  PRMT R23, R232, 0x5410, R234 ;  /* 0x00005410e8177816 */ /* 0x010fc600000000ea */
[----:B------:R-:W4:Y:S04]  /*2df50*/  LDL.LU R234, [R1+0x8a8] ;  /* 0x0008a80001ea7983 */ /* 0x000f280000300800 */
[----:B------:R-:W4:Y:S01]  /*2df60*/  LDL.LU R232, [R1+0x920] ;  /* 0x0009200001e87983 */ /* 0x000f220000300800 */
[----:B------:R-:W-:Y:S01]  /*2df70*/  PRMT R22, R206, 0x5410, R204 ;  /* 0x00005410ce167816 */ /* 0x000fe200000000cc */
[----:B------:R-:W-:Y:S06]  /*2df80*/  BAR.SYNC.DEFER_BLOCKING 0x0 ;  /* 0x0000000000007b1d */ /* 0x000fec0000010000 */
[----:B0-----:R-:W-:Y:S04]  /*2df90*/  STL.64 [R1+0x1030], R108 ;  /* 0x0010306c01007387 */ /* 0x001fe80000100a00 */
[----:B------:R-:W-:Y:S04]  /*2dfa0*/  STL.64 [R1+0x1028], R110 ;  /* 0x0010286e01007387 */ /* 0x000fe80000100a00 */
[----:B------:R0:W-:Y:S01]  /*2dfb0*/  STSM.16.M88.4 [R11], R20 ;  /* 0x000000140b007844 */ /* 0x0001e20000000200 */
[----:B------:R-:W-:Y:S01]  /*2dfc0*/  BAR.SYNC.DEFER_BLOCKING 0x0 ;  /* 0x0000000000007b1d */ /* 0x000fe20000010000 */
[----:B0-----:R-:W-:-:S05]  /*2dfd0*/  PRMT R23, R236, 0x5410, R238 ;  /* 0x00005410ec177816 */ /* 0x001fca00000000ee */
[----:B------:R-:W4:Y:S04]  /*2dfe0*/  LDL.LU R238, [R1+0xad8] ;  /* 0x000ad80001ee7983 */ /* 0x000f280000300800 */
[----:B------:R-:W4:Y:S01]  /*2dff0*/  LDL.LU R236, [R1+0xf30] ;  /* 0x000f300001ec7983 */ /* 0x000f220000300800 */
[----:B------:R-:W-:Y:S02]  /*2e000*/  PRMT R20, R210, 0x5410, R208 ;  /* 0x00005410d2147816 */ /* 0x000fe400000000d0 */
[----:B------:R-:W-:Y:S01]  /*2e010*/  PRMT R21, R214, 0x5410, R212 ;  /* 0x00005410d6157816 */ /* 0x000fe200000000d4 */
[----:B------:R-:W4:Y:S04]  /*2e020*/  LDL.LU R194, [R1+0xaa0] ;  /* 0x000aa00001c27983 */ /* 0x000f280000300800 */
[----:B------:R-:W0:Y:S01]  /*2e030*/  LDS.128 R104, [R251] ;  /* 0x00000000fb687984 */ /* 0x000e220000000c00 */
[----:B------:R-:W-:Y:S01]  /*2e040*/  PRMT R22, R218, 0x5410, R216 ;  /* 0x00005410da167816 */ /* 0x000fe200000000d8 */
[----:B------:R-:W-:Y:S06]  /*2e050*/  BAR.SYNC.DEFER_BLOCKING 0x0 ;  /* 0x0000000000007b1d */ /* 0x000fec0000010000 */
[----:B------:R-:W4:Y:S04]  /*2e060*/  LDL.LU R200, [R1+0xef8] ;  /* 0x000ef80001c87983 */ /* 0x000f280000300800 */
[----:B------:R-:W4:Y:S04]  /*2e070*/  LDL.LU R198, [R1+0x8dc] ;  /* 0x0008dc0001c67983 */ /* 0x000f280000300800 */
[----:B------:R-:W4:Y:S04]  /*2e080*/  LDL.LU R202, [R1+0x958] ;  /* 0x0009580001ca7983 */ /* 0x000f280000300800 */
[----:B------:R-:W4:Y:S04]  /*2e090*/  LDL.LU R216, [R1+0x8a4] ;  /* 0x0008a40001d87983 */ /* 0x000f280000300800 */
[----:B------:R1:W-:Y:S01]  /*2e0a0*/  STSM.16.M88.4 [R11], R20 ;  /* 0x000000140b007844 */ /* 0x0003e20000000200 */
[----:B------:R-:W-:Y:S06]  /*2e0b0*/  BAR.SYNC.DEFER_BLOCKING 0x0 ;  /* 0x0000000000007b1d */ /* 0x000fec0000010000 */
[----:B------:R-:W4:Y:S04]  /*2e0c0*/  LDL.LU R218, [R1+0x91c] ;  /* 0x00091c0001da7983 */ /* 0x000f280000300800 */
[----:B0-----:R-:W-:Y:S04]  /*2e0d0*/  STL.64 [R1+0x1018], R104 ;  /* 0x0010186801007387 */ /* 0x001fe80000100a00 */
[----:B------:R-:W-:Y:S04]  /*2e0e0*/  STL.64 [R1+0x1010], R106 ;  /* 0x0010106a01007387 */ /* 0x000fe80000100a00 */
[----:B------:R-:W0:Y:S01]  /*2e0f0*/  LDS.128 R100, [R251] ;  /* 0x00000000fb647984 */ /* 0x000e220000000c00 */
[----:B-1----:R-:W-:-:S02]  /*2e100*/  PRMT R20, R222, 0x5410, R220 ;  /* 0x00005410de147816 */ /* 0x002fc400000000dc */
[----:B--2---:R-:W-:Y:S02]  /*2e110*/  PRMT R21, R226, 0x5410, R224 ;  /* 0x00005410e2157816 */ /* 0x004fe400000000e0 */
[----:B------:R-:W2:Y:S04]  /*2e120*/  LDL.LU R224, [R1+0xad4] ;  /* 0x000ad40001e07983 */ /* 0x000ea80000300800 */
[----:B------:R-:W2:Y:S01]  /*2e130*/  LDL.LU R226, [R1+0xf2c] ;  /* 0x000f2c0001e27983 */ /* 0x000ea20000300800 */
[----:B---3--:R-:W-:-:S03]  /*2e140*/  PRMT R22, R230, 0x5410, R228 ;  /* 0x00005410e6167816 */ /* 0x008fc600000000e4 */
[----:B------:R-:W3:Y:S04]  /*2e150*/  LDL.LU R228, [R1+0xa9c] ;  /* 0x000a9c0001e47983 */ /* 0x000ee80000300800 */
[----:B------:R-:W3:Y:S04]  /*2e160*/  LDL.LU R230, [R1+0xef4] ;  /* 0x000ef40001e67983 */ /* 0x000ee80000300800 */
[----:B------:R-:W3:Y:S04]  /*2e170*/  LDL.LU R204, [R1+0x8d8] ;  /* 0x0008d80001cc7983 */ /* 0x000ee80000300800 */
[----:B------:R-:W3:Y:S01]  /*2e180*/  LDL.LU R206, [R1+0x954] ;  /* 0x0009540001ce7983 */ /* 0x000ee20000300800 */
[----:B----4-:R-:W-:-:S03]  /*2e190*/  PRMT R23, R232, 0x5410, R234 ;  /* 0x00005410e8177816 */ /* 0x010fc600000000ea */
[----:B------:R-:W4:Y:S04]  /*2e1a0*/  LDL.LU R234, [R1+0x8a0] ;  /* 0x0008a00001ea7983 */ /* 0x000f280000300800 */
[----:B------:R-:W4:Y:S01]  /*2e1b0*/  LDL.LU R232, [R1+0x918] ;  /* 0x0009180001e87983 */ /* 0x000f220000300800 */
[----:B------:R-:W-:Y:S06]  /*2e1c0*/  BAR.SYNC.DEFER_BLOCKING 0x0 ;  /* 0x0000000000007b1d */ /* 0x000fec0000010000 */
[----:B0-----:R-:W-:Y:S04]  /*2e1d0*/  STL.64 [R1+0x1008], R100 ;  /* 0x0010086401007387 */ /* 0x001fe80000100a00 */
[----:B------:R-:W-:Y:S04]  /*2e1e0*/  STL.64 [R1+0x1000], R102 ;  /* 0x0010006601007387 */ /* 0x000fe80000100a00 */
[----:B------:R-:W4:Y:S04]  /*2e1f0*/  LDL.LU R208, [R1+0xad0] ;  /* 0x000ad00001d07983 */ /* 0x000f280000300800 */
[----:B------:R-:W4:Y:S04]  /*2e200*/  LDL.LU R210, [R1+0xf28] ;  /* 0x000f280001d27983 */ /* 0x000f280000300800 */
[----:B------:R-:W4:Y:S04]  /*2e210*/  LDL.LU R212, [R1+0xa98] ;  /* 0x000a980001d47983 */ /* 0x000f280000300800 */
[----:B------:R-:W4:Y:S04]  /*2e220*/  LDL.LU R214, [R1+0xef0] ;  /* 0x000ef00001d67983 */ /* 0x000f280000300800 */
[----:B------:R0:W-:Y:S04]  /*2e230*/  STSM.16.M88.4 [R11], R20 ;  /* 0x000000140b007844 */ /* 0x0001e80000000200 */
[----:B------:R-:W4:Y:S04]  /*2e240*/  LDL.LU R220, [R1+0x8d4] ;  /* 0x0008d40001dc7983 */ /* 0x000f280000300800 */
[----:B------:R-:W4:Y:S01]  /*2e250*/  LDL.LU R222, [R1+0x950] ;  /* 0x0009500001de7983 */ /* 0x000f220000300800 */
[----:B------:R-:W-:Y:S01]  /*2e260*/  BAR.SYNC.DEFER_BLOCKING 0x0 ;  /* 0x0000000000007b1d */ /* 0x000fe20000010000 */
[----:B0-----:R-:W-:-:S05]  /*2e270*/  PRMT R20, R236, 0x5410, R238 ;  /* 0x00005410ec147816 */ /* 0x001fca00000000ee */
[----:B------:R-:W4:Y:S04]  /*2e280*/  LDL.LU R238, [R1+0x89c] ;  /* 0x00089c0001ee7983 */ /* 0x000f280000300800 */
[----:B------:R-:W4:Y:S04]  /*2e290*/  LDL.LU R236, [R1+0x914] ;  /* 0x0009140001ec7983 */ /* 0x000f280000300800 */
[----:B------:R-:W0:Y:S01]  /*2e2a0*/  LDS.128 R96, [R251] ;  /* 0x00000000fb607984 */ /* 0x000e220000000c00 */
[----:B------:R-:W-:Y:S02]  /*2e2b0*/  PRMT R21, R200, 0x5410, R194 ;  /* 0x00005410c8157816 */ /* 0x000fe400000000c2 */
[----:B------:R-:W-:-:S02]  /*2e2c0*/  PRMT R22, R202, 0x5410, R198 ;  /* 0x00005410ca167816 */ /* 0x000fc400000000c6 */
[----:B------:R-:W-:Y:S01]  /*2e2d0*/  PRMT R23, R218, 0x5410, R216 ;  /* 0x00005410da177816 */ /* 0x000fe200000000d8 */
[----:B------:R-:W-:Y:S06]  /*2e2e0*/  BAR.SYNC.DEFER_BLOCKING 0x0 ;  /* 0x0000000000007b1d */ /* 0x000fec0000010000 */
[----:B------:R2:W-:Y:S02]  /*2e2f0*/  STSM.16.M88.4 [R11], R20 ;  /* 0x000000140b007844 */ /* 0x0005e40000000200 */
[----:B------:R-:W-:Y:S06]  /*2e300*/  BAR.SYNC.DEFER_BLOCKING 0x0 ;  /* 0x0000000000007b1d */ /* 0x000fec0000010000 */
[----:B0-----:R-:W-:Y:S04]  /*2e310*/  STL.64 [R1+0xff8], R96 ;  /* 0x000ff86001007387 */ /* 0x001fe80000100a00 */
        /* <DEDUP_REMOVED lines=21> */
[----:B------:R-:W4:Y:S04]  /*2e470*/  LDL.LU R236, [R1+0xf20] ;  /* 0x000f200001ec7983 */ /* 0x000f280000300800 */
[----:B------:R-:W0:Y:S01]  /*2e480*/  LDS.128 R88, [R251] ;  /* 0x00000000fb587984 */ /* 0x000e220000000c00 */
[----:B------:R-:W-:-:S03]  /*2e490*/  PRMT R20, R210, 0x5410, R208 ;  /* 0x00005410d2147816 */ /* 0x000fc600000000d0 */
[----:B------:R-:W4:Y:S01]  /*2e4a0*/  LDL.LU R194, [R1+0xa90] ;  /* 0x000a900001c27983 */ /* 0x000f220000300800 */
[----:B------:R-:W-:-:S03]  /*2e4b0*/  PRMT R21, R214, 0x5410, R212 ;  /* 0x00005410d6157816 */ /* 0x000fc600000000d4 */
[----:B------:R-:W4:Y:S01]  /*2e4c0*/  LDL.LU R200, [R1+0xee8] ;  /* 0x000ee80001c87983 */ /* 0x000f220000300800 */
        /* <DEDUP_REMOVED lines=88> */
[----:B------:R0:W-:Y:S01]  /*2ea50*/  STSM.16.M88.4 [R11], R20 ;  /* 0x000000140b007844 */ /* 0x0001e20000000200 */
[----:B------:R-:W-:Y:S01]  /*2ea60*/  BAR.SYNC.DEFER_BLOCKING 0x0 ;  /* 0x0000000000007b1d */ /* 0x000fe20000010000 */
[----:B0-----:R-:W-:-:S05]  /*2ea70*/  PRMT R20, R222, 0x5410, R220 ;  /* 0x00005410de147816 */ /* 0x001fca00000000dc */
        /* <DEDUP_REMOVED lines=9> */
[----:B----4-:R-:W-:Y:S01]  /*2eb10*/  PRMT R23, R232, 0x5410, R234 ;  /* 0x00005410e8177816 */ /* 0x010fe200000000ea */
[----:B------:R-:W-:Y:S06]  /*2eb20*/  BAR.SYNC.DEFER_BLOCKING 0x0 ;  /* 0x0000000000007b1d */ /* 0x000fec0000010000 */
[----:B------:R-:W4:Y:S04]  /*2eb30*/  LDL.LU R234, [R1+0x87c] ;  /* 0x00087c0001ea7983 */ /* 0x000f280000300800 */
[----:B------:R-:W4:Y:S04]  /*2eb40*/  LDL.LU R232, [R1+0x8f4] ;  /* 0x0008f40001e87983 */ /* 0x000f280000300800 */
[----:B0-----:R-:W-:Y:S04]  /*2eb50*/  STL.64 [R1+0xf78], R68 ;  /* 0x000f784401007387 */ /* 0x001fe80000100a00 */
[----:B------:R-:W-:Y:S04]  /*2eb60*/  STL.64 [R1+0xf70], R70 ;  /* 0x000f704601007387 */ /* 0x000fe80000100a00 */
[----:B------:R0:W-:Y:S01]  /*2eb70*/  STSM.16.M88.4 [R11], R20 ;  /* 0x000000140b007844 */ /* 0x0001e20000000200 */
[----:B------:R-:W-:Y:S06]  /*2eb80*/  BAR.SYNC.DEFER_BLOCKING 0x0 ;  /* 0x0000000000007b1d */ /* 0x000fec0000010000 */
[----:B------:R-:W1:Y:S01]  /*2eb90*/  LDS.128 R64, [R251] ;  /* 0x00000000fb407984 */ /* 0x000e620000000c00 */
[----:B0-----:R-:W-:-:S03]  /*2eba0*/  PRMT R23, R236, 0x5410, R238 ;  /* 0x00005410ec177816 */ /* 0x001fc600000000ee */
[----:B------:R-:W4:Y:S04]  /*2ebb0*/  LDL.LU R238, [R1+0x618] ;  /* 0x0006180001ee7983 */ /* 0x000f280000300800 */
[----:B------:R-:W4:Y:S01]  /*2ebc0*/  LDL.LU R236, [R1+0x624] ;  /* 0x0006240001ec7983 */ /* 0x000f220000300800 */
[----:B------:R-:W-:Y:S02]  /*2ebd0*/  PRMT R20, R192, 0x5410, R190 ;  /* 0x00005410c0147816 */ /* 0x000fe400000000be */
[----:B------:R-:W-:Y:S02]  /*2ebe0*/  PRMT R21, R200, 0x5410, R194 ;  /* 0x00005410c8157816 */ /* 0x000fe400000000c2 */
[----:B------:R-:W-:Y:S01]  /*2ebf0*/  PRMT R22, R202, 0x5410, R198 ;  /* 0x00005410ca167816 */ /* 0x000fe200000000c6 */
[----:B------:R-:W-:Y:S06]  /*2ec00*/  BAR.SYNC.DEFER_BLOCKING 0x0 ;  /* 0x0000000000007b1d */ /* 0x000fec0000010000 */
[----:B------:R0:W-:Y:S02]  /*2ec10*/  STSM.16.M88.4 [R11], R20 ;  /* 0x000000140b007844 */ /* 0x0001e40000000200 */
[----:B------:R-:W-:Y:S06]  /*2ec20*/  BAR.SYNC.DEFER_BLOCKING 0x0 ;  /* 0x0000000000007b1d */ /* 0x000fec0000010000 */
[----:B------:R-:W1:Y:S01]  /*2ec30*/  LDS.128 R60, [R251] ;  /* 0x00000000fb3c7984 */ /* 0x000e620000000c00 */
[----:B0-----:R-:W-:-:S02]  /*2ec40*/  PRMT R20, R206, 0x5410, R204 ;  /* 0x00005410ce147816 */ /* 0x001fc400000000cc */
[----:B------:R-:W-:Y:S02]  /*2ec50*/  PRMT R21, R210, 0x5410, R208 ;  /* 0x00005410d2157816 */ /* 0x000fe400000000d0 */
[----:B------:R-:W-:Y:S02]  /*2ec60*/  PRMT R22, R214, 0x5410, R212 ;  /* 0x00005410d6167816 */ /* 0x000fe400000000d4 */
[----:B------:R-:W-:Y:S01]  /*2ec70*/  PRMT R23, R218, 0x5410, R216 ;  /* 0x00005410da177816 */ /* 0x000fe200000000d8 */
[----:B------:R-:W-:Y:S06]  /*2ec80*/  BAR.SYNC.DEFER_BLOCKING 0x0 ;  /* 0x0000000000007b1d */ /* 0x000fec0000010000 */
[----:B------:R0:W-:Y:S02]  /*2ec90*/  STSM.16.M88.4 [R11], R20 ;  /* 0x000000140b007844 */ /* 0x0001e40000000200 */
[----:B------:R-:W-:Y:S06]  /*2eca0*/  BAR.SYNC.DEFER_BLOCKING 0x0 ;  /* 0x0000000000007b1d */ /* 0x000fec0000010000 */
[----:B------:R-:W0:Y:S04]  /*2ecb0*/  LDS.128 R56, [R251] ;  /* 0x00000000fb387984 */ /* 0x000e280000000c00 */
[----:B-1----:R-:W-:Y:S04]  /*2ecc0*/  STL.64 [R1+0xf68], R64 ;  /* 0x000f684001007387 */ /* 0x002fe80000100a00 */
[----:B------:R-:W-:Y:S04]  /*2ecd0*/  STL.64 [R1+0xf60], R66 ;  /* 0x000f604201007387 */ /* 0x000fe80000100a00 */
[----:B------:R1:W-:Y:S04]  /*2ece0*/  STL.64 [R1+0xf48], R60 ;  /* 0x000f483c01007387 */ /* 0x0003e80000100a00 */
[----:B------:R-:W-:Y:S01]  /*2ecf0*/  STL.64 [R1+0xf40], R62 ;  /* 0x000f403e01007387 */ /* 0x000fe20000100a00 */
[----:B0-----:R-:W-:-:S03]  /*2ed00*/  PRMT R20, R222, 0x5410, R220 ;  /* 0x00005410de147816 */ /* 0x001fc600000000dc */
[----:B------:R-:W-:Y:S04]  /*2ed10*/  STL.64 [R1+0xf58], R56 ;  /* 0x000f583801007387 */ /* 0x000fe80000100a00 */
[----:B------:R-:W-:Y:S01]  /*2ed20*/  STL.64 [R1+0xf50], R58 ;  /* 0x000f503a01007387 */ /* 0x000fe20000100a00 */
[----:B---3--:R-:W-:-:S03]  /*2ed30*/  PRMT R22, R230, 0x5410, R228 ;  /* 0x00005410e6167816 */ /* 0x008fc600000000e4 */
[----:B------:R-:W3:Y:S01]  /*2ed40*/  LDL.LU R230, [R1+0x630] ;  /* 0x0006300001e67983 */ /* 0x000ee20000300800 */
[----:B--2---:R-:W-:Y:S02]  /*2ed50*/  PRMT R21, R226, 0x5410, R224 ;  /* 0x00005410e2157816 */ /* 0x004fe400000000e0 */
[----:B----4-:R-:W-:Y:S01]  /*2ed60*/  PRMT R23, R232, 0x5410, R234 ;  /* 0x00005410e8177816 */ /* 0x010fe200000000ea */
[----:B------:R-:W-:Y:S06]  /*2ed70*/  BAR.SYNC.DEFER_BLOCKING 0x0 ;  /* 0x0000000000007b1d */ /* 0x000fec0000010000 */
[----:B------:R-:W2:Y:S04]  /*2ed80*/  LDL.LU R234, [R1+0x638] ;  /* 0x0006380001ea7983 */ /* 0x000ea80000300800 */
[----:B------:R-:W4:Y:S04]  /*2ed90*/  LDL.LU R218, [R1+0x640] ;  /* 0x0006400001da7983 */ /* 0x000f280000300800 */
[----:B------:R-:W4:Y:S04]  /*2eda0*/  LDL.LU R232, [R1+0x648] ;  /* 0x0006480001e87983 */ /* 0x000f280000300800 */
[----:B------:R-:W-:Y:S01]  /*2edb0*/  STSM.16.M88.4 [R11], R20 ;  /* 0x000000140b007844 */ /* 0x000fe20000000200 */
[----:B------:R-:W-:Y:S06]  /*2edc0*/  BAR.SYNC.DEFER_BLOCKING 0x0 ;  /* 0x0000000000007b1d */ /* 0x000fec0000010000 */
[----:B------:R0:W-:Y:S01]  /*2edd0*/  @P4 STG.E.U8 desc[UR32][R12.64], R180 ;  /* 0x000000b40c004986 */ /* 0x0001e2000c101120 */
[----:B-1----:R-:W-:-:S04]  /*2ede0*/  IADD3 R60, P4, R238, R10, RZ ;  /* 0x0000000aee3c7210 */ /* 0x002fc80007f9e0ff */
[----:B------:R-:W-:Y:S02]  /*2edf0*/  LEA.HI.X.SX32 R61, R238, R0, 0x1, P4 ;  /* 0x00000000ee3d7211 */ /* 0x000fe400020f0eff */
[----:B------:R-:W4:Y:S04]  /*2ee00*/  LDL.LU R238, [R1+0x650] ;  /* 0x0006500001ee7983 */ /* 0x000f280000300800 */
[----:B------:R-:W4:Y:S01]  /*2ee10*/  LDL.LU R224, [R1+0x658] ;  /* 0x0006580001e07983 */ /* 0x000f220000300800 */
[----:B0-----:R-:W-:-:S04]  /*2ee20*/  IADD3 R12, P4, R236, R10, RZ ;  /* 0x0000000aec0c7210 */ /* 0x001fc80007f9e0ff */
[----:B------:R-:W-:Y:S02]  /*2ee30*/  LEA.HI.X.SX32 R13, R236, R0, 0x1, P4 ;  /* 0x00000000ec0d7211 */ /* 0x000fe400020f0eff */
[----:B------:R-:W4:Y:S04]  /*2ee40*/  LDL.LU R236, [R1+0x660] ;  /* 0x0006600001ec7983 */ /* 0x000f280000300800 */
[----:B------:R-:W4:Y:S04]  /*2ee50*/  LDL.LU R226, [R1+0x668] ;  /* 0x0006680001e27983 */ /* 0x000f280000300800 */
[----:B------:R-:W4:Y:S04]  /*2ee60*/  LDL.LU R220, [R1+0x670] ;  /* 0x0006700001dc7983 */ /* 0x000f280000300800 */
[----:B------:R-:W4:Y:S04]  /*2ee70*/  LDL.LU R222, [R1+0x678] ;  /* 0x0006780001de7983 */ /* 0x000f280000300800 */
[----:B------:R-:W4:Y:S01]  /*2ee80*/  LDL.LU R228, [R1+0x680] ;  /* 0x0006800001e47983 */ /* 0x000f220000300800 */
[----:B------:R-:W-:-:S05]  /*2ee90*/  PRMT R11, R176, 0x7771, RZ ;  /* 0x00007771b00b7816 */ /* 0x000fca00000000ff */
[----:B------:R0:W-:Y:S02]  /*2eea0*/  @P2 STG.E.U8 desc[UR32][R14.64], R11 ;  /* 0x0000000b0e002986 */ /* 0x0001e4000c101120 */
[----:B0-----:R-:W-:-:S05]  /*2eeb0*/  PRMT R11, R177, 0x7770, RZ ;  /* 0x00007770b10b7816 */ /* 0x001fca00000000ff */
[----:B------:R2:W-:Y:S01]  /*2eec0*/  @P3 STG.E.U8 desc[UR32][R16.64], R11 ;  /* 0x0000000b10003986 */ /* 0x0005e2000c101120 */
[----:B---3--:R-:W-:-:S04]  /*2eed0*/  IADD3 R14, P4, R230, R10, RZ ;  /* 0x0000000ae60e7210 */ /* 0x008fc80007f9e0ff */
[----:B------:R-:W-:Y:S02]  /*2eee0*/  LEA.HI.X.SX32 R15, R230, R0, 0x1, P4 ;  /* 0x00000000e60f7211 */ /* 0x000fe400020f0eff */
[----:B------:R-:W3:Y:S01]  /*2eef0*/  LDL.LU R230, [R1+0x688] ;  /* 0x0006880001e67983 */ /* 0x000ee20000300800 */
[----:B--2---:R-:W-:-:S04]  /*2ef00*/  IADD3 R16, P4, R234, R10, RZ ;  /* 0x0000000aea107210 */ /* 0x004fc80007f9e0ff */
[----:B------:R-:W-:Y:S02]  /*2ef10*/  LEA.HI.X.SX32 R17, R234, R0, 0x1, P4 ;  /* 0x00000000ea117211 */ /* 0x000fe400020f0eff */
[----:B------:R-:W2:Y:S01]  /*2ef20*/  LDL.LU R234, [R1+0x690] ;  /* 0x0006900001ea7983 */ /* 0x000ea20000300800 */
[----:B----4-:R-:W-:-:S03]  /*2ef30*/  IADD3 R20, P4, R218, R10, RZ ;  /* 0x0000000ada147210 */ /* 0x010fc60007f9e0ff */
[----:B------:R-:W4:Y:S01]  /*2ef40*/  LDL.LU R216, [R1+0x698] ;  /* 0x0006980001d87983 */ /* 0x000f220000300800 */
[----:B------:R-:W-:Y:S02]  /*2ef50*/  LEA.HI.X.SX32 R21, R218, R0, 0x1, P4 ;  /* 0x00000000da157211 */ /* 0x000fe400020f0eff */
[----:B------:R-:W-:-:S04]  /*2ef60*/  IADD3 R22, P4, R232, R10, RZ ;  /* 0x0000000ae8167210 */ /* 0x000fc80007f9e0ff */
[----:B------:R-:W-:Y:S02]  /*2ef70*/  LEA.HI.X.SX32 R23, R232, R0, 0x1, P4 ;  /* 0x00000000e8177211 */ /* 0x000fe400020f0eff */
[----:B------:R-:W4:Y:S01]  /*2ef80*/  LDL.LU R232, [R1+0x6a0] ;  /* 0x0006a00001e87983 */ /* 0x000f220000300800 */
        /* <DEDUP_REMOVED lines=8> */
[----:B------:R-:W4:Y:S04]  /*2f010*/  LDL.LU R236, [R1+0x6b8] ;  /* 0x0006b80001ec7983 */ /* 0x000f280000300800 */
[----:B------:R-:W4:Y:S01]  /*2f020*/  LDL.LU R218, [R1+0x6c0] ;  /* 0x0006c00001da7983 */ /* 0x000f220000300800 */
[----:B------:R-:W-:-:S04]  /*2f030*/  IADD3 R6, P4, R226, R10, RZ ;  /* 0x0000000ae2067210 */ /* 0x000fc80007f9e0ff */
[----:B------:R-:W-:Y:S02]  /*2f040*/  LEA.HI.X.SX32 R7, R226, R0, 0x1, P4 ;  /* 0x00000000e2077211 */ /* 0x000fe400020f0eff */
[----:B------:R-:W4:Y:S01]  /*2f050*/  LDL.LU R226, [R1+0x6c8] ;  /* 0x0006c80001e27983 */ /* 0x000f220000300800 */
[----:B------:R-:W-:-:S03]  /*2f060*/  IADD3 R172, P4, R220, R10, RZ ;  /* 0x0000000adcac7210 */ /* 0x000fc60007f9e0ff */
[----:B------:R0:W-:Y:S01]  /*2f070*/  STL.64 [R1+0xab8], R6 ;  /* 0x000ab80601007387 */ /* 0x0001e20000100a00 */
[----:B------:R-:W-:-:S03]  /*2f080*/  LEA.HI.X.SX32 R173, R220, R0, 0x1, P4 ;  /* 0x00000000dcad7211 */ /* 0x000fc600020f0eff */
[----:B------:R-:W4:Y:S01]  /*2f090*/  LDL.LU R220, [R1+0x6d0] ;  /* 0x0006d00001dc7983 */ /* 0x000f220000300800 */
[----:B0-----:R-:W-:-:S04]  /*2f0a0*/  IADD3 R6, P4, R222, R10, RZ ;  /* 0x0000000ade067210 */ /* 0x001fc80007f9e0ff */
[----:B------:R-:W-:Y:S02]  /*2f0b0*/  LEA.HI.X.SX32 R7, R222, R0, 0x1, P4 ;  /* 0x00000000de077211 */ /* 0x000fe400020f0eff */
[----:B------:R-:W4:Y:S04]  /*2f0c0*/  LDL.LU R222, [R1+0x6d8] ;  /* 0x0006d80001de7983 */ /* 0x000f280000300800 */
[----:B------:R0:W-:Y:S02]  /*2f0d0*/  STL.64 [R1+0xaa8], R6 ;  /* 0x000aa80601007387 */ /* 0x0001e40000100a00 */
[----:B0-----:R-:W-:-:S04]  /*2f0e0*/  IADD3 R6, P4, R228, R10, RZ ;  /* 0x0000000ae4067210 */ /* 0x001fc80007f9e0ff */
[----:B------:R-:W-:Y:S02]  /*2f0f0*/  LEA.HI.X.SX32 R7, R228, R0, 0x1, P4 ;  /* 0x00000000e4077211 */ /* 0x000fe400020f0eff */
[----:B------:R-:W4:Y:S04]  /*2f100*/  LDL.LU R228, [R1+0x6e0] ;  /* 0x0006e00001e47983 */ /* 0x000f280000300800 */
[----:B------:R3:W-:Y:S02]  /*2f110*/  STL.64 [R1+0xaa0], R6 ;  /* 0x000aa00601007387 */ /* 0x0007e40000100a00 */
[----:B---3--:R-:W-:-:S04]  /*2f120*/  IADD3 R6, P4, R230, R10, RZ ;  /* 0x0000000ae6067210 */ /* 0x008fc80007f9e0ff */
[----:B------:R-:W-:Y:S02]  /*2f130*/  LEA.HI.X.SX32 R7, R230, R0, 0x1, P4 ;  /* 0x00000000e6077211 */ /* 0x000fe400020f0eff */
[----:B------:R-:W3:Y:S04]  /*2f140*/  LDL.LU R230, [R1+0x6e8] ;  /* 0x0006e80001e67983 */ /* 0x000ee80000300800 */
[----:B------:R2:W-:Y:S02]  /*2f150*/  STL.64 [R1+0xa98], R6 ;  /* 0x000a980601007387 */ /* 0x0005e40000100a00 */
[----:B--2---:R-:W-:-:S04]  /*2f160*/  IADD3 R6, P4, R234, R10, RZ ;  /* 0x0000000aea067210 */ /* 0x004fc80007f9e0ff */
[----:B------:R-:W-:Y:S02]  /*2f170*/  LEA.HI.X.SX32 R7, R234, R0, 0x1, P4 ;  /* 0x00000000ea077211 */ /* 0x000fe400020f0eff */
[----:B------:R-:W2:Y:S04]  /*2f180*/  LDL.LU R234, [R1+0x6f0] ;  /* 0x0006f00001ea7983 */ /* 0x000ea80000300800 */
[----:B------:R4:W-:Y:S02]  /*2f190*/  STL.64 [R1+0xa90], R6 ;  /* 0x000a900601007387 */ /* 0x0009e40000100a00 */
[----:B----4-:R-:W-:-:S04]  /*2f1a0*/  IADD3 R6, P4, R216, R10, RZ ;  /* 0x0000000ad8067210 */ /* 0x010fc80007f9e0ff */
[----:B------:R-:W-:Y:S02]  /*2f1b0*/  LEA.HI.X.SX32 R7, R216, R0, 0x1, P4 ;  /* 0x00000000d8077211 */ /* 0x000fe400020f0eff */
[----:B------:R-:W-:-:S04]  /*2f1c0*/  IADD3 R174, P4, R232, R10, RZ ;  /* 0x0000000ae8ae7210 */ /* 0x000fc80007f9e0ff */
[----:B------:R-:W-:Y:S02]  /*2f1d0*/  LEA.HI.X.SX32 R175, R232, R0, 0x1, P4 ;  /* 0x00000000e8af7211 */ /* 0x000fe400020f0eff */
[----:B------:R-:W4:Y:S04]  /*2f1e0*/  LDL.LU R232, [R1+0x6f8] ;  /* 0x0006f80001e87983 */ /* 0x000f280000300800 */
[----:B------:R0:W-:Y:S02]  /*2f1f0*/  STL.64 [R1+0xa88], R6 ;  /* 0x000a880601007387 */ /* 0x0001e40000100a00 */
        /* <DEDUP_REMOVED lines=13> */
[----:B------:R-:W-:-:S05]  /*2f2d0*/  LEA.HI.X.SX32 R7, R218, R0, 0x1, P4 ;  /* 0x00000000da077211 */ /* 0x000fca00020f0eff */
        /* <DEDUP_REMOVED lines=20> */
[----:B------:R2:W-:Y:S04]  /*2f420*/  STL.64 [R1+0xa38], R6 ;  /* 0x000a380601007387 */ /* 0x0005e80000100a00 */
[----:B------:R-:W3:Y:S01]  /*2f430*/  LDL.LU R218, [R1+0x740] ;  /* 0x0007400001da7983 */ /* 0x000ee20000300800 */
[----:B--2---:R-:W-:-:S04]  /*2f440*/  IADD3 R6, P4, R234, R10, RZ ;  /* 0x0000000aea067210 */ /* 0x004fc80007f9e0ff */
[----:B------:R-:W-:Y:S02]  /*2f450*/  LEA.HI.X.SX32 R7, R234, R0, 0x1, P4 ;  /* 0x00000000ea077211 */ /* 0x000fe400020f0eff */
[----:B------:R-:W2:Y:S04]  /*2f460*/  LDL.LU R234, [R1+0x748] ;  /* 0x0007480001ea7983 */ /* 0x000ea80000300800 */
[----:B------:R4:W-:Y:S02]  /*2f470*/  STL.64 [R1+0xa30], R6 ;  /* 0x000a300601007387 */ /* 0x0009e40000100a00 */
[----:B----4-:R-:W-:-:S04]  /*2f480*/  IADD3 R6, P4, R232, R10, RZ ;  /* 0x0000000ae8067210 */ /* 0x010fc80007f9e0ff */
[----:B------:R-:W-:Y:S02]  /*2f490*/  LEA.HI.X.SX32 R7, R232, R0, 0x1, P4 ;  /* 0x00000000e8077211 */ /* 0x000fe400020f0eff */
[----:B------:R-:W4:Y:S04]  /*2f4a0*/  LDL.LU R232, [R1+0x750] ;  /* 0x0007500001e87983 */ /* 0x000f280000300800 */
[----:B------:R0:W-:Y:S01]  /*2f4b0*/  STL.64 [R1+0xa28], R6 ;  /* 0x000a280601007387 */ /* 0x0001e20000100a00 */
[----:B------:R-:W-:-:S04]  /*2f4c0*/  IADD3 R168, P4, R238, R10, RZ ;  /* 0x0000000aeea87210 */ /* 0x000fc80007f9e0ff */
[----:B------:R-:W-:Y:S02]  /*2f4d0*/  LEA.HI.X.SX32 R169, R238, R0, 0x1, P4 ;  /* 0x00000000eea97211 */ /* 0x000fe400020f0eff */
[----:B------:R-:W4:Y:S04]  /*2f4e0*/  LDL.LU R238, [R1+0x758] ;  /* 0x0007580001ee7983 */ /* 0x000f280000300800 */
[----:B------:R-:W-:Y:S01]  /*2f4f0*/  STL.64 [R1+0x1178], R168 ;  /* 0x001178a801007387 */ /* 0x000fe20000100a00 */
[----:B0-----:R-:W-:-:S04]  /*2f500*/  IADD3 R6, P4, R224, R10, RZ ;  /* 0x0000000ae0067210 */ /* 0x001fc80007f9e0ff */
[----:B------:R-:W-:Y:S02]  /*2f510*/  LEA.HI.X.SX32 R7, R224, R0, 0x1, P4 ;  /* 0x00000000e0077211 */ /* 0x000fe400020f0eff */
[----:B------:R-:W-:-:S04]  /*2f520*/  IADD3 R170, P4, R236, R10, RZ ;  /* 0x0000000aecaa7210 */ /* 0x000fc80007f9e0ff */
[----:B------:R-:W-:Y:S02]  /*2f530*/  LEA.HI.X.SX32 R171, R236, R0, 0x1, P4 ;  /* 0x00000000ecab7211 */ /* 0x000fe400020f0eff */
[----:B------:R-:W4:Y:S04]  /*2f540*/  LDL.LU R236, [R1+0x760] ;  /* 0x0007600001ec7983 */ /* 0x000f280000300800 */
[----:B------:R0:W-:Y:S04]  /*2f550*/  STL.64 [R1+0xa18], R6 ;  /* 0x000a180601007387 */ /* 0x0001e80000100a00 */
[----:B------:R-:W4:Y:S04]  /*2f560*/  LDL.LU R224, [R1+0x768] ;  /* 0x0007680001e07983 */ /* 0x000f280000300800 */
[----:B------:R-:W-:Y:S01]  /*2f570*/  STL.64 [R1+0x1180], R170 ;  /* 0x001180aa01007387 */ /* 0x000fe20000100a00 */
        /* <DEDUP_REMOVED lines=20> */
[----:B0-----:R-:W-:-:S04]  /*2f6c0*/  IADD3 R6, P4, R218, R10, RZ ;  /* 0x0000000ada067210 */ /* 0x001fc80007f9e0ff */
[----:B------:R-:W-:-:S05]  /*2f6d0*/  LEA.HI.X.SX32 R7, R218, R0, 0x1, P4 ;  /* 0x00000000da077211 */ /* 0x000fca00020f0eff */
[----:B------:R2:W-:Y:S02]  /*2f6e0*/  STL.64 [R1+0x9e0], R6 ;  /* 0x0009e00601007387 */ /* 0x0005e40000100a00 */
[----:B--2---:R-:W-:-:S04]  /*2f6f0*/  IADD3 R6, P4, R234, R10, RZ ;  /* 0x0000000aea067210 */ /* 0x004fc80007f9e0ff */
[----:B------:R-:W-:Y:S02]  /*2f700*/  LEA.HI.X.SX32 R7, R234, R0, 0x1, P4 ;  /* 0x00000000ea077211 */ /* 0x000fe400020f0eff */
[----:B------:R-:W2:Y:S04]  /*2f710*/  LDL.LU R234, [R1+0x74c] ;  /* 0x00074c0001ea7983 */ /* 0x000ea80000300800 */
[----:B------:R4:W-:Y:S02]  /*2f720*/  STL.64 [R1+0x9d8], R6 ;  /* 0x0009d80601007387 */ /* 0x0009e40000100a00 */
[----:B----4-:R-:W-:-:S04]  /*2f730*/  IADD3 R6, P4, R232, R10, RZ ;  /* 0x0000000ae8067210 */ /* 0x010fc80007f9e0ff */
[----:B------:R-:W-:Y:S02]  /*2f740*/  LEA.HI.X.SX32 R7, R232, R0, 0x1, P4 ;  /* 0x00000000e8077211 */ /* 0x000fe400020f0eff */
[----:B------:R-:W4:Y:S04]  /*2f750*/  LDL.LU R232, [R1+0x744] ;  /* 0x0007440001e87983 */ /* 0x000f280000300800 */
[----:B------:R0:W-:Y:S04]  /*2f760*/  STL.64 [R1+0x9d0], R6 ;  /* 0x0009d00601007387 */ /* 0x0001e80000100a00 */
[----:B------:R-:W4:Y:S01]  /*2f770*/  LDL.LU R218, [R1+0x73c] ;  /* 0x00073c0001da7983 */ /* 0x000f220000300800 */
[----:B------:R-:W-:-:S04]  /*2f780*/  IADD3 R164, P4, R238, R10, RZ ;  /* 0x0000000aeea47210 */ /* 0x000fc80007f9e0ff */
[----:B------:R-:W-:Y:S02]  /*2f790*/  LEA.HI.X.SX32 R165, R238, R0, 0x1, P4 ;  /* 0x00000000eea57211 */ /* 0x000fe400020f0eff */
        /* <DEDUP_REMOVED lines=29> */
[----:B------:R4:W-:Y:S01]  /*2f970*/  STL.64 [R1+0x1150], R6 ;  /* 0x0011500601007387 */ /* 0x0009e20000100a00 */
[----:B--2---:R-:W-:-:S04]  /*2f980*/  IADD3 R166, P4, R234, R10, RZ ;  /* 0x0000000aeaa67210 */ /* 0x004fc80007f9e0ff */
[----:B------:R-:W-:Y:S02]  /*2f990*/  LEA.HI.X.SX32 R167, R234, R0, 0x1, P4 ;  /* 0x00000000eaa77211 */ /* 0x000fe400020f0eff */
[----:B------:R-:W2:Y:S04]  /*2f9a0*/  LDL.LU R234, [R1+0x6f4] ;  /* 0x0006f40001ea7983 */ /* 0x000ea80000300800 */
[----:B------:R-:W-:Y:S01]  /*2f9b0*/  STL.64 [R1+0x1158], R166 ;  /* 0x001158a601007387 */ /* 0x000fe20000100a00 */
[----:B----4-:R-:W-:-:S04]  /*2f9c0*/  IADD3 R6, P4, R232, R10, RZ ;  /* 0x0000000ae8067210 */ /* 0x010fc80007f9e0ff */
        /* <DEDUP_REMOVED lines=21> */
[----:B------:R0:W-:Y:S04]  /*2fb20*/  STL.64 [R1+0x958], R6 ;  /* 0x0009580601007387 */ /* 0x0001e80000100a00 */
[----:B------:R-:W4:Y:S01]  /*2fb30*/  LDL.LU R216, [R1+0x6c4] ;  /* 0x0006c40001d87983 */ /* 0x000f220000300800 */
[----:B0-----:R-:W-:-:S04]  /*2fb40*/  IADD3 R6, P4, R220, R10, RZ ;  /* 0x0000000adc067210 */ /* 0x001fc80007f9e0ff */
[----:B------:R-:W-:-:S05]  /*2fb50*/  LEA.HI.X.SX32 R7, R220, R0, 0x1, P4 ;  /* 0x00000000dc077211 */ /* 0x000fca00020f0eff */
[----:B------:R0:W-:Y:S04]  /*2fb60*/  STL.64 [R1+0x950], R6 ;  /* 0x0009500601007387 */ /* 0x0001e80000100a00 */
[----:B------:R-:W4:Y:S01]  /*2fb70*/  LDL.LU R218, [R1+0x6bc] ;  /* 0x0006bc0001da7983 */ /* 0x000f220000300800 */
[----:B0-----:R-:W-:-:S04]  /*2fb80*/  IADD3 R6, P4, R222, R10, RZ ;  /* 0x0000000ade067210 */ /* 0x001fc80007f9e0ff */
[----:B------:R-:W-:-:S05]  /*2fb90*/  LEA.HI.X.SX32 R7, R222, R0, 0x1, P4 ;  /* 0x00000000de077211 */ /* 0x000fca00020f0eff */
[----:B------:R0:W-:Y:S04]  /*2fba0*/  STL.64 [R1+0x948], R6 ;  /* 0x0009480601007387 */ /* 0x0001e80000100a00 */
[----:B------:R-:W4:Y:S01]  /*2fbb0*/  LDL.LU R220, [R1+0x6b4] ;  /* 0x0006b40001dc7983 */ /* 0x000f220000300800 */
[----:B0-----:R-:W-:-:S04]  /*2fbc0*/  IADD3 R6, P4, R228, R10, RZ ;  /* 0x0000000ae4067210 */ /* 0x001fc80007f9e0ff */
[----:B------:R-:W-:Y:S02]  /*2fbd0*/  LEA.HI.X.SX32 R7, R228, R0, 0x1, P4 ;  /* 0x00000000e4077211 */ /* 0x000fe400020f0eff */
[----:B------:R-:W4:Y:S04]  /*2fbe0*/  LDL.LU R228, [R1+0x6ac] ;  /* 0x0006ac0001e47983 */ /* 0x000f280000300800 */
[----:B------:R2:W-:Y:S01]  /*2fbf0*/  STL.64 [R1+0x940], R6 ;  /* 0x0009400601007387 */ /* 0x0005e20000100a00 */
[----:B---3--:R-:W-:-:S04]  /*2fc00*/  IADD3 R160, P4, R230, R10, RZ ;  /* 0x0000000ae6a07210 */ /* 0x008fc80007f9e0ff */
[----:B------:R-:W-:Y:S02]  /*2fc10*/  LEA.HI.X.SX32 R161, R230, R0, 0x1, P4 ;  /* 0x00000000e6a17211 */ /* 0x000fe400020f0eff */
[----:B------:R-:W3:Y:S04]  /*2fc20*/  LDL.LU R230, [R1+0x6a4] ;  /* 0x0006a40001e67983 */ /* 0x000ee80000300800 */
[----:B------:R-:W-:Y:S01]  /*2fc30*/  STL.64 [R1+0x1118], R160 ;  /* 0x001118a001007387 */ /* 0x000fe20000100a00 */
[----:B--2---:R-:W-:-:S04]  /*2fc40*/  IADD3 R6, P4, R234, R10, RZ ;  /* 0x0000000aea067210 */ /* 0x004fc80007f9e0ff */
[----:B------:R-:W-:Y:S02]  /*2fc50*/  LEA.HI.X.SX32 R7, R234, R0, 0x1, P4 ;  /* 0x00000000ea077211 */ /* 0x000fe400020f0eff */
[----:B------:R-:W2:Y:S04]  /*2fc60*/  LDL.LU R234, [R1+0x69c] ;  /* 0x00069c0001ea7983 */ /* 0x000ea80000300800 */
[----:B------:R0:W-:Y:S01]  /*2fc70*/  STL.64 [R1+0x930], R6 ;  /* 0x0009300601007387 */ /* 0x0001e20000100a00 */
[----:B----4-:R-:W-:-:S04]  /*2fc80*/  IADD3 R162, P4, R232, R10, RZ ;  /* 0x0000000ae8a27210 */ /* 0x010fc80007f9e0ff */
[----:B------:R-:W-:Y:S02]  /*2fc90*/  LEA.HI.X.SX32 R163, R232, R0, 0x1, P4 ;  /* 0x00000000e8a37211 */ /* 0x000fe400020f0eff */
[----:B------:R-:W4:Y:S04]  /*2fca0*/  LDL.LU R232, [R1+0x694] ;  /* 0x0006940001e87983 */ /* 0x000f280000300800 */
        /* <DEDUP_REMOVED lines=61> */
[----:B------:R-:W-:-:S04]  /*30080*/  IADD3 R156, P4, R226, R10, RZ ;  /* 0x0000000ae29c7210 */ /* 0x000fc80007f9e0ff */
[----:B------:R-:W-:Y:S02]  /*30090*/  LEA.HI.X.SX32 R157, R226, R0, 0x1, P4 ;  /* 0x00000000e29d7211 */ /* 0x000fe400020f0eff */
[----:B------:R-:W4:Y:S04]  /*300a0*/  LDL.LU R226, [R1+0x61c] ;  /* 0x00061c0001e27983 */ /* 0x000f280000300800 */
[----:B------:R-:W-:Y:S01]  /*300b0*/  STL.64 [R1+0x1128], R156 ;  /* 0x0011289c01007387 */ /* 0x000fe20000100a00 */
        /* <DEDUP_REMOVED lines=65> */
[----:B------:R-:W-:Y:S02]  /*304d0*/  LEA.HI.X.SX32 R7, R220, R0, 0x1, P4 ;  /* 0x00000000dc077211 */ /* 0x000fe400020f0eff */
[----:B------:R-:W4:Y:S04]  /*304e0*/  LDL.LU R220, [R1+0x5d4] ;  /* 0x0005d40001dc7983 */ /* 0x000f280000300800 */
[----:B------:R0:W-:Y:S01]  /*304f0*/  STL.64 [R1+0x820], R6 ;  /* 0x0008200601007387 */ /* 0x0001e20000100a00 */
[----:B------:R-:W-:-:S04]  /*30500*/  IADD3 R154, P4, R238, R10, RZ ;  /* 0x0000000aee9a7210 */ /* 0x000fc80007f9e0ff */
[----:B------:R-:W-:Y:S02]  /*30510*/  LEA.HI.X.SX32 R155, R238, R0, 0x1, P4 ;  /* 0x00000000ee9b7211 */ /* 0x000fe400020f0eff */
        /* <DEDUP_REMOVED lines=116> */
[----:B------:R-:W2:Y:S01]  /*30c60*/  LDL.LU R234, [R1+0x558] ;  /* 0x0005580001ea7983 */ /* 0x000ea20000300800 */
        /* <DEDUP_REMOVED lines=42> */
[----:B------:R0:W-:Y:S01]  /*30f10*/  STL.64 [R1+0x6d0], R6 ;  /* 0x0006d00601007387 */ /* 0x0001e20000100a00 */
[----:B----4-:R-:W-:-:S04]  /*30f20*/  IADD3 R140, P4, R232, R10, RZ ;  /* 0x0000000ae88c7210 */ /* 0x010fc80007f9e0ff */
        /* <DEDUP_REMOVED lines=76> */
[----:B---3--:R-:W-:-:S04]  /*313f0*/  IADD3 R138, P4, R230, R10, RZ ;  /* 0x0000000ae68a7210 */ /* 0x008fc80007f9e0ff */
[----:B------:R-:W-:Y:S02]  /*31400*/  LEA.HI.X.SX32 R139, R230, R0, 0x1, P4 ;  /* 0x00000000e68b7211 */ /* 0x000fe400020f0eff */
        /* <DEDUP_REMOVED lines=924> */
[----:B------:R-:W4:Y:S04]  /*34dd0*/  LDL.LU R226, [R1+0xe58] ;  /* 0x000e580001e27983 */ /* 0x000f280000300800 */
        /* <DEDUP_REMOVED lines=15> */
[----:B------:R-:W2:Y:S01]  /*34ed0*/  LDL.LU R234, [R1+0xe6c] ;  /* 0x000e6c0001ea7983 */ /* 0x000ea20000300800 */
        /* <DEDUP_REMOVED lines=39> */
[----:B------:R-:W-:Y:S02]  /*35150*/  LEA.HI.X.SX32 R7, R218, R0, 0x1, P4 ;  /* 0x00000000da077211 */ /* 0x000fe400020f0eff */
        /* <DEDUP_REMOVED lines=22> */
[----:B------:R-:W4:Y:S04]  /*352c0*/  LDL.LU R210, [R1+0xea8] ;  /* 0x000ea80001d27983 */ /* 0x000f280000300800 */
        /* <DEDUP_REMOVED lines=16> */
[----:B---3--:R-:W-:-:S04]  /*353d0*/  IADD3 R6, P4, R230, R10, RZ ;  /* 0x0000000ae6067210 */ /* 0x008fc80007f9e0ff */
[----:B------:R-:W-:-:S05]  /*353e0*/  LEA.HI.X.SX32 R7, R230, R0, 0x1, P4 ;  /* 0x00000000e6077211 */ /* 0x000fca00020f0eff */
[----:B------:R2:W-:Y:S04]  /*353f0*/  STL.64 [R1+0x118], R6 ;  /* 0x0001180601007387 */ /* 0x0005e80000100a00 */
[----:B------:R-:W3:Y:S04]  /*35400*/  LDL.LU R226, [R1+0xec8] ;  /* 0x000ec80001e27983 */ /* 0x000ee80000300800 */
[----:B------:R-:W3:Y:S01]  /*35410*/  LDL.LU R228, [R1+0xecc] ;  /* 0x000ecc0001e47983 */ /* 0x000ee20000300800 */
[----:B--2---:R-:W-:-:S04]  /*35420*/  IADD3 R6, P4, R234, R10, RZ ;  /* 0x0000000aea067210 */ /* 0x004fc80007f9e0ff */
[----:B------:R-:W-:-:S05]  /*35430*/  LEA.HI.X.SX32 R7, R234, R0, 0x1, P4 ;  /* 0x00000000ea077211 */ /* 0x000fca00020f0eff */
[----:B------:R4:W-:Y:S04]  /*35440*/  STL.64 [R1+0x110], R6 ;  /* 0x0001100601007387 */ /* 0x0009e80000100a00 */
[----:B------:R-:W2:Y:S04]  /*35450*/  LDL.LU R230, [R1+0xed0] ;  /* 0x000ed00001e67983 */ /* 0x000ea80000300800 */
[----:B------:R-:W2:Y:S01]  /*35460*/  LDL.LU R234, [R1+0xed4] ;  /* 0x000ed40001ea7983 */ /* 0x000ea20000300800 */
[----:B----4-:R-:W-:-:S04]  /*35470*/  IADD3 R6, P4, R232, R10, RZ ;  /* 0x0000000ae8067210 */ /* 0x010fc80007f9e0ff */
[----:B------:R-:W-:-:S05]  /*35480*/  LEA.HI.X.SX32 R7, R232, R0, 0x1, P4 ;  /* 0x00000000e8077211 */ /* 0x000fca00020f0eff */
[----:B------:R0:W-:Y:S04]  /*35490*/  STL.64 [R1+0x108], R6 ;  /* 0x0001080601007387 */ /* 0x0001e80000100a00 */
        /* <DEDUP_REMOVED lines=13> */
[----:B------:R-:W-:-:S05]  /*35570*/  LEA.HI.X.SX32 R7, R210, R0, 0x1, P4 ;  /* 0x00000000d2077211 */ /* 0x000fca00020f0eff */
[----:B------:R0:W-:Y:S02]  /*35580*/  STL.64 [R1+0xe8], R6 ;  /* 0x0000e80601007387 */ /* 0x0001e40000100a00 */
[----:B0-----:R-:W-:-:S04]  /*35590*/  IADD3 R6, P4, R212, R10, RZ ;  /* 0x0000000ad4067210 */ /* 0x001fc80007f9e0ff */
[----:B------:R-:W-:Y:S02]  /*355a0*/  LEA.HI.X.SX32 R7, R212, R0, 0x1, P4 ;  /* 0x00000000d4077211 */ /* 0x000fe400020f0eff */
[----:B------:R-:W-:-:S03]  /*355b0*/  IADD3 R68, P4, R214, R10, RZ ;  /* 0x0000000ad6447210 */ /* 0x000fc60007f9e0ff */
[----:B------:R0:W-:Y:S01]  /*355c0*/  STL.64 [R1+0xe0], R6 ;  /* 0x0000e00601007387 */ /* 0x0001e20000100a00 */
[----:B------:R-:W-:Y:S02]  /*355d0*/  LEA.HI.X.SX32 R69, R214, R0, 0x1, P4 ;  /* 0x00000000d6457211 */ /* 0x000fe400020f0eff */
        /* <DEDUP_REMOVED lines=12> */
[----:B------:R-:W-:-:S05]  /*356a0*/  LEA.HI.X.SX32 R7, R224, R0, 0x1, P4 ;  /* 0x00000000e0077211 */ /* 0x000fca00020f0eff */
[----:B------:R3:W-:Y:S02]  /*356b0*/  STL.64 [R1+0xb0], R6 ;  /* 0x0000b00601007387 */ /* 0x0007e40000100a00 */
[----:B---3--:R-:W-:-:S04]  /*356c0*/  IADD3 R6, P4, R226, R10, RZ ;  /* 0x0000000ae2067210 */ /* 0x008fc80007f9e0ff */
[----:B------:R-:W-:-:S05]  /*356d0*/  LEA.HI.X.SX32 R7, R226, R0, 0x1, P4 ;  /* 0x00000000e2077211 */ /* 0x000fca00020f0eff */
[----:B------:R0:W-:Y:S02]  /*356e0*/  STL.64 [R1+0xa8], R6 ;  /* 0x0000a80601007387 */ /* 0x0001e40000100a00 */
[----:B0-----:R-:W-:-:S04]  /*356f0*/  IADD3 R6, P4, R228, R10, RZ ;  /* 0x0000000ae4067210 */ /* 0x001fc80007f9e0ff */
[----:B------:R-:W-:-:S05]  /*35700*/  LEA.HI.X.SX32 R7, R228, R0, 0x1, P4 ;  /* 0x00000000e4077211 */ /* 0x000fca00020f0eff */
[----:B------:R2:W-:Y:S02]  /*35710*/  STL.64 [R1+0xa0], R6 ;  /* 0x0000a00601007387 */ /* 0x0005e40000100a00 */
[----:B--2---:R-:W-:-:S04]  /*35720*/  IADD3 R6, P4, R230, R10, RZ ;  /* 0x0000000ae6067210 */ /* 0x004fc80007f9e0ff */
[----:B------:R-:W-:-:S05]  /*35730*/  LEA.HI.X.SX32 R7, R230, R0, 0x1, P4 ;  /* 0x00000000e6077211 */ /* 0x000fca00020f0eff */
[----:B------:R0:W-:Y:S02]  /*35740*/  STL.64 [R1+0x98], R6 ;  /* 0x0000980601007387 */ /* 0x0001e40000100a00 */
[----:B0-----:R-:W-:-:S04]  /*35750*/  IADD3 R6, P4, R234, R10, RZ ;  /* 0x0000000aea067210 */ /* 0x001fc80007f9e0ff */
[----:B------:R-:W-:-:S05]  /*35760*/  LEA.HI.X.SX32 R7, R234, R0, 0x1, P4 ;  /* 0x00000000ea077211 */ /* 0x000fca00020f0eff */
[----:B------:R4:W-:Y:S02]  /*35770*/  STL.64 [R1+0x90], R6 ;  /* 0x0000900601007387 */ /* 0x0009e40000100a00 */
[----:B----4-:R-:W-:-:S04]  /*35780*/  IADD3 R6, P4, R232, R10, RZ ;  /* 0x0000000ae8067210 */ /* 0x010fc80007f9e0ff */
[----:B------:R-:W-:-:S05]  /*35790*/  LEA.HI.X.SX32 R7, R232, R0, 0x1, P4 ;  /* 0x00000000e8077211 */ /* 0x000fca00020f0eff */
        /* <DEDUP_REMOVED lines=34> */
[----:B------:R0:W-:Y:S01]  /*359c0*/  STL.64 [R1+0x28], R6 ;  /* 0x0000280601007387 */ /* 0x0001e20000100a00 */
[----:B------:R-:W-:Y:S02]  /*359d0*/  IMAD.MOV.U32 R164, RZ, RZ, R56 ;  /* 0x000000ffffa47224 */ /* 0x000fe400078e0038 */
[----:B------:R-:W-:Y:S01]  /*359e0*/  IMAD.MOV.U32 R165, RZ, RZ, R57 ;  /* 0x000000ffffa57224 */ /* 0x000fe200078e0039 */
[----:B0-----:R-:W-:-:S04]  /*359f0*/  IADD3 R6, P4, R30, R10, RZ ;  /* 0x0000000a1e067210 */ /* 0x001fc80007f9e0ff */
[----:B------:R-:W-:Y:S02]  /*35a00*/  LEA.HI.X.SX32 R7, R30, R0, 0x1, P4 ;  /* 0x000000001e077211 */ /* 0x000fe400020f0eff */
[----:B------:R-:W-:Y:S01]  /*35a10*/  IADD3 R56, P4, R33, R10, RZ ;  /* 0x0000000a21387210 */ /* 0x000fe20007f9e0ff */
[----:B------:R-:W-:-:S03]  /*35a20*/  IMAD.MOV.U32 R170, RZ, RZ, R58 ;  /* 0x000000ffffaa7224 */ /* 0x000fc600078e003a */
[----:B------:R-:W-:Y:S02]  /*35a30*/  LEA.HI.X.SX32 R57, R33, R0, 0x1, P4 ;  /* 0x0000000021397211 */ /* 0x000fe400020f0eff */
[C---:B------:R-:W-:Y:S01]  /*35a40*/  IADD3 R58, P4, R35.reuse, R10, RZ ;  /* 0x0000000a233a7210 */ /* 0x040fe20007f9e0ff */
[----:B------:R-:W-:Y:S02]  /*35a50*/  IMAD.MOV.U32 R171, RZ, RZ, R59 ;  /* 0x000000ffffab7224 */ /* 0x000fe400078e003b */
[----:B------:R-:W-:Y:S01]  /*35a60*/  IMAD.MOV.U32 R158, RZ, RZ, R60 ;  /* 0x000000ffff9e7224 */ /* 0x000fe200078e003c */
[----:B------:R-:W-:Y:S02]  /*35a70*/  LEA.HI.X.SX32 R59, R35, R0, 0x1, P4 ;  /* 0x00000000233b7211 */ /* 0x000fe400020f0eff */
[----:B------:R-:W-:Y:S01]  /*35a80*/  IADD3 R60, P4, R32, R10, RZ ;  /* 0x0000000a203c7210 */ /* 0x000fe20007f9e0ff */
[----:B------:R-:W-:-:S03]  /*35a90*/  IMAD.MOV.U32 R159, RZ, RZ, R61 ;  /* 0x000000ffff9f7224 */ /* 0x000fc600078e003d */
        /* <DEDUP_REMOVED lines=8> */
[C---:B------:R-:W-:Y:S01]  /*35b20*/  IADD3 R14, P4, R39.reuse, R10, RZ ;  /* 0x0000000a270e7210 */ /* 0x040fe20007f9e0ff */
[----:B------:R-:W-:Y:S02]  /*35b30*/  IMAD.MOV.U32 R163, RZ, RZ, R15 ;  /* 0x000000ffffa37224 */ /* 0x000fe400078e000f */
[----:B------:R-:W-:Y:S01]  /*35b40*/  IMAD.MOV.U32 R160, RZ, RZ, R16 ;  /* 0x000000ffffa07224 */ /* 0x000fe200078e0010 */
[----:B------:R-:W-:-:S02]  /*35b50*/  LEA.HI.X.SX32 R15, R39, R0, 0x1, P4 ;  /* 0x00000000270f7211 */ /* 0x000fc400020f0eff */
[----:B------:R-:W-:Y:S01]  /*35b60*/  IADD3 R16, P4, R36, R10, RZ ;  /* 0x0000000a24107210 */ /* 0x000fe20007f9e0ff */
[----:B------:R-:W-:-:S03]  /*35b70*/  IMAD.MOV.U32 R161, RZ, RZ, R17 ;  /* 0x000000ffffa17224 */ /* 0x000fc600078e0011 */
[----:B------:R-:W-:Y:S02]  /*35b80*/  LEA.HI.X.SX32 R17, R36, R0, 0x1, P4 ;  /* 0x0000000024117211 */ /* 0x000fe400020f0eff */
[----:B------:R-:W-:Y:S01]  /*35b90*/  IADD3 R18, P4, R38, R10, RZ ;  /* 0x0000000a26127210 */ /* 0x000fe20007f9e0ff */
[----:B------:R-:W-:-:S03]  /*35ba0*/  IMAD.MOV.U32 R166, RZ, RZ, R20 ;  /* 0x000000ffffa67224 */ /* 0x000fc600078e0014 */
[----:B------:R-:W-:Y:S02]  /*35bb0*/  LEA.HI.X.SX32 R19, R38, R0, 0x1, P4 ;  /* 0x0000000026137211 */ /* 0x000fe400020f0eff */
[C---:B------:R-:W-:Y:S01]  /*35bc0*/  IADD3 R20, P4, R41.reuse, R10, RZ ;  /* 0x0000000a29147210 */ /* 0x040fe20007f9e0ff */
[----:B------:R0:W-:Y:S01]  /*35bd0*/  STL.64 [R1+0x20], R6 ;  /* 0x0000200601007387 */ /* 0x0001e20000100a00 */
[----:B------:R-:W-:Y:S02]  /*35be0*/  IMAD.MOV.U32 R167, RZ, RZ, R21 ;  /* 0x000000ffffa77224 */ /* 0x000fe400078e0015 */
[----:B------:R-:W-:Y:S01]  /*35bf0*/  LEA.HI.X.SX32 R21, R41, R0, 0x1, P4 ;  /* 0x0000000029157211 */ /* 0x000fe200020f0eff */
[----:B------:R-:W2:Y:S01]  /*35c00*/  LDL.LU.64 R168, [R1+0xab8] ;  /* 0x000ab80001a87983 */ /* 0x000ea20000300a00 */
[----:B0-----:R-:W-:Y:S01]  /*35c10*/  IMAD.MOV.U32 R6, RZ, RZ, R22 ;  /* 0x000000ffff067224 */ /* 0x001fe200078e0016 */
[----:B------:R-:W-:Y:S01]  /*35c20*/  IADD3 R22, P4, R43, R10, RZ ;  /* 0x0000000a2b167210 */ /* 0x000fe20007f9e0ff */
[----:B------:R-:W-:-:S03]  /*35c30*/  IMAD.MOV.U32 R7, RZ, RZ, R23 ;  /* 0x000000ffff077224 */ /* 0x000fc600078e0017 */
[----:B------:R-:W-:Y:S02]  /*35c40*/  LEA.HI.X.SX32 R23, R43, R0, 0x1, P4 ;  /* 0x000000002b177211 */ /* 0x000fe400020f0eff */
[----:B------:R-:W-:-:S04]  /*35c50*/  IADD3 R24, P4, R40, R10, RZ ;  /* 0x0000000a28187210 */ /* 0x000fc80007f9e0ff */
        /* <DEDUP_REMOVED lines=73> */
[----:B------:R-:W-:Y:S02]  /*360f0*/  IADD3 R222, P4, R223, R10, RZ ;  /* 0x0000000adfde7210 */ /* 0x000fe40007f9e0ff */
[----:B------:R-:W-:Y:S02]  /*36100*/  LOP3.LUT P5, RZ, R3, 0x4000, RZ, 0xc0, !PT ;  /* 0x0000400003ff7812 */ /* 0x000fe400078ac0ff */
[----:B------:R-:W-:Y:S02]  /*36110*/  LEA.HI.X.SX32 R223, R223, R0, 0x1, P4 ;  /* 0x00000000dfdf7211 */ /* 0x000fe400020f0eff */
[----:B------:R-:W-:-:S04]  /*36120*/  IADD3 R224, P4, R225, R10, RZ ;  /* 0x0000000ae1e07210 */ /* 0x000fc80007f9e0ff */
[----:B------:R-:W-:Y:S02]  /*36130*/  LEA.HI.X.SX32 R225, R225, R0, 0x1, P4 ;  /* 0x00000000e1e17211 */ /* 0x000fe400020f0eff */
[C---:B------:R-:W-:Y:S02]  /*36140*/  IADD3 R226, P4, R227.reuse, R10, RZ ;  /* 0x0000000ae3e27210 */ /* 0x040fe40007f9e0ff */
[----:B------:R-:W-:Y:S02]  /*36150*/  LOP3.LUT R250, R250, 0xffffffef, RZ, 0xc0, !PT ;  /* 0xffffffeffafa7812 */ /* 0x000fe400078ec0ff */
[----:B------:R-:W-:Y:S02]  /*36160*/  LEA.HI.X.SX32 R227, R227, R0, 0x1, P4 ;  /* 0x00000000e3e37211 */ /* 0x000fe400020f0eff */
[----:B------:R-:W-:Y:S02]  /*36170*/  IADD3 R228, P4, R229, R10, RZ ;  /* 0x0000000ae5e47210 */ /* 0x000fe40007f9e0ff */
[----:B------:R-:W-:-:S02]  /*36180*/  @P5 LOP3.LUT R250, R250, 0x10, RZ, 0xfc, !PT ;  /* 0x00000010fafa5812 */ /* 0x000fc400078efcff */
        /* <DEDUP_REMOVED lines=22> */
[----:B------:R-:W-:-:S05]  /*362f0*/  PRMT R252, R177, 0x7771, RZ ;  /* 0x00007771b1fc7816 */ /* 0x000fca00000000ff */
[----:B------:R0:W-:Y:S01]  /*36300*/  @P5 STG.E.U8 desc[UR32][R158.64], R252 ;  /* 0x000000fc9e005986 */ /* 0x0001e2000c101120 */
[----:B------:R-:W-:Y:S02]  /*36310*/  LOP3.LUT P5, RZ, R250, 0x40, RZ, 0xc0, !PT ;  /* 0x00000040faff7812 */ /* 0x000fe400078ac0ff */
[----:B0-----:R-:W-:-:S11]  /*36320*/  PRMT R252, R178, 0x7770, RZ ;  /* 0x00007770b2fc7816 */ /* 0x001fd600000000ff */
[----:B------:R0:W-:Y:S01]  /*36330*/  @P5 STG.E.U8 desc[UR32][R156.64], R252 ;  /* 0x000000fc9c005986 */ /* 0x0001e2000c101120 */
[----:B------:R-:W-:Y:S02]  /*36340*/  LOP3.LUT P5, RZ, R250, 0x20, RZ, 0xc0, !PT ;  /* 0x00000020faff7812 */ /* 0x000fe400078ac0ff */
[----:B------:R-:W-:Y:S02]  /*36350*/  LOP3.LUT P4, RZ, R3, 0x2000, RZ, 0xc0, !PT ;  /* 0x0000200003ff7812 */ /* 0x000fe4000788c0ff */
[----:B0-----:R-:W-:-:S09]  /*36360*/  PRMT R252, R178, 0x7771, RZ ;  /* 0x00007771b2fc7816 */ /* 0x001fd200000000ff */
[----:B------:R0:W-:Y:S01]  /*36370*/  @P5 STG.E.U8 desc[UR32][R162.64], R252 ;  /* 0x000000fca2005986 */ /* 0x0001e2000c101120 */
[----:B------:R-:W-:Y:S02]  /*36380*/  LOP3.LUT P5, RZ, R250, 0x10, RZ, 0xc0, !PT ;  /* 0x00000010faff7812 */ /* 0x000fe400078ac0ff */
[C---:B------:R-:W-:Y:S02]  /*36390*/  LOP3.LUT P6, RZ, R3.reuse, 0x8000, RZ, 0xc0, !PT ;  /* 0x0000800003ff7812 */ /* 0x040fe400078cc0ff */
[----:B------:R-:W-:Y:S02]  /*363a0*/  LOP3.LUT P0, RZ, R3, 0x10000, RZ, 0xc0, !PT ;  /* 0x0001000003ff7812 */ /* 0x000fe4000780c0ff */
[----:B0-----:R-:W-:-:S05]  /*363b0*/  PRMT R252, R179, 0x7770, RZ ;  /* 0x00007770b3fc7816 */ /* 0x001fca00000000ff */
[----:B------:R0:W-:Y:S01]  /*363c0*/  @P4 STG.E.U8 desc[UR32][R160.64], R252 ;  /* 0x000000fca0004986 */ /* 0x0001e2000c101120 */
[C---:B------:R-:W-:Y:S02]  /*363d0*/  LOP3.LUT P1, RZ, R3.reuse, 0x20000, RZ, 0xc0, !PT ;  /* 0x0002000003ff7812 */ /* 0x040fe4000782c0ff */
[----:B------:R-:W-:Y:S02]  /*363e0*/  LOP3.LUT P2, RZ, R3, 0x40000, RZ, 0xc0, !PT ;  /* 0x0004000003ff7812 */ /* 0x000fe4000784c0ff */
[----:B0-----:R-:W-:-:S05]  /*363f0*/  PRMT R252, R179, 0x7771, RZ ;  /* 0x00007771b3fc7816 */ /* 0x001fca00000000ff */
[----:B------:R0:W-:Y:S02]  /*36400*/  @P5 STG.E.U8 desc[UR32][R166.64], R252 ;  /* 0x000000fca6005986 */ /* 0x0001e4000c101120 */
[C---:B0-----:R-:W-:Y:S02]  /*36410*/  PRMT R252, R176.reuse, 0x7772, RZ ;  /* 0x00007772b0fc7816 */ /* 0x041fe400000000ff */
[----:B------:R-:W-:-:S03]  /*36420*/  PRMT R176, R176, 0x7773, RZ ;  /* 0x00007773b0b07816 */ /* 0x000fc600000000ff */
[----:B------:R-:W-:Y:S04]  /*36430*/  @P6 STG.E.U8 desc[UR32][R6.64], R252 ;  /* 0x000000fc06006986 */ /* 0x000fe8000c101120 */
[----:B------:R0:W-:Y:S02]  /*36440*/  @P0 STG.E.U8 desc[UR32][R164.64], R176 ;  /* 0x000000b0a4000986 */ /* 0x0001e4000c101120 */
[C---:B0-----:R-:W-:Y:S02]  /*36450*/  PRMT R176, R177.reuse, 0x7772, RZ ;  /* 0x00007772b1b07816 */ /* 0x041fe400000000ff */
[----:B------:R-:W-:-:S03]  /*36460*/  PRMT R177, R177, 0x7773, RZ ;  /* 0x00007773b1b17816 */ /* 0x000fc600000000ff */
[----:B------:R-:W-:Y:S04]  /*36470*/  @P1 STG.E.U8 desc[UR32][R170.64], R176 ;  /* 0x000000b0aa001986 */ /* 0x000fe8000c101120 */
[----:B------:R0:W-:Y:S04]  /*36480*/  @P2 STG.E.U8 desc[UR32][R4.64], R177 ;  /* 0x000000b104002986 */ /* 0x0001e8000c101120 */
[----:B0-----:R-:W3:Y:S01]  /*36490*/  LDL.LU.64 R4, [R1+0x11a0] ;  /* 0x0011a00001047983 */ /* 0x001ee20000300a00 */
[C---:B------:R-:W-:Y:S02]  /*364a0*/  LOP3.LUT P3, RZ, R3.reuse, 0x80000, RZ, 0xc0, !PT ;  /* 0x0008000003ff7812 */ /* 0x040fe4000786c0ff */
[----:B------:R-:W-:-:S02]  /*364b0*/  LOP3.LUT P0, RZ, R3, 0x100000, RZ, 0xc0, !PT ;  /* 0x0010000003ff7812 */ /* 0x000fc4000780c0ff */
[C---:B------:R-:W-:Y:S02]  /*364c0*/  PRMT R176, R178.reuse, 0x7772, RZ ;  /* 0x00007772b2b07816 */ /* 0x040fe400000000ff */
[----:B------:R-:W-:-:S07]  /*364d0*/  PRMT R178, R178, 0x7773, RZ ;  /* 0x00007773b2b27816 */ /* 0x000fce00000000ff */
[----:B--2---:R0:W-:Y:S04]  /*364e0*/  @P3 STG.E.U8 desc[UR32][R168.64], R176 ;  /* 0x000000b0a8003986 */ /* 0x0041e8000c101120 */
[----:B------:R1:W-:Y:S04]  /*364f0*/  @P0 STG.E.U8 desc[UR32][R172.64], R178 ;  /* 0x000000b2ac000986 */ /* 0x0003e8000c101120 */
[----:B0-----:R-:W2:Y:S04]  /*36500*/  LDL.LU.64 R168, [R1+0xaa8] ;  /* 0x000aa80001a87983 */ /* 0x001ea80000300a00 */
[----:B------:R-:W4:Y:S04]  /*36510*/  LDL.LU.64 R160, [R1+0xaa0] ;  /* 0x000aa00001a07983 */ /* 0x000f280000300a00 */
[----:B------:R-:W4:Y:S04]  /*36520*/  LDL.LU.64 R166, [R1+0xa98] ;  /* 0x000a980001a67983 */ /* 0x000f280000300a00 */
[----:B------:R-:W4:Y:S04]  /*36530*/  LDL.LU.64 R6, [R1+0xa90] ;  /* 0x000a900001067983 */ /* 0x000f280000300a00 */
[----:B------:R-:W4:Y:S04]  /*36540*/  LDL.LU.64 R164, [R1+0xa88] ;  /* 0x000a880001a47983 */ /* 0x000f280000300a00 */
[----:B-1----:R-:W4:Y:S01]  /*36550*/  LDL.LU.64 R172, [R1+0x1198] ;  /* 0x0011980001ac7983 */ /* 0x002f220000300a00 */
[----:B------:R-:W-:-:S02]  /*36560*/  LOP3.LUT R0, R0, 0xefffffff, RZ, 0xc0, !PT ;  /* 0xefffffff00007812 */ /* 0x000fc400078ec0ff */
[----:B------:R-:W-:Y:S01]  /*36570*/  LOP3.LUT R250, R250, 0xfffffffe, RZ, 0xc0, !PT ;  /* 0xfffffffefafa7812 */ /* 0x000fe200078ec0ff */
[----:B------:R-:W4:Y:S01]  /*36580*/  LDL.LU.64 R152, [R1+0xa78] ;  /* 0x000a780001987983 */ /* 0x000f220000300a00 */
[C---:B------:R-:W-:Y:S02]  /*36590*/  LOP3.LUT P1, RZ, R3.reuse, 0x200000, RZ, 0xc0, !PT ;  /* 0x0020000003ff7812 */ /* 0x040fe4000782c0ff */
[C---:B------:R-:W-:Y:S01]  /*365a0*/  LOP3.LUT P2, RZ, R3.reuse, 0x400000, RZ, 0xc0, !PT ;  /* 0x0040000003ff7812 */ /* 0x040fe2000784c0ff */
[----:B------:R-:W4:Y:S01]  /*365b0*/  LDL.LU.64 R170, [R1+0xa70] ;  /* 0x000a700001aa7983 */ /* 0x000f220000300a00 */
[----:B------:R-:W-:Y:S02]  /*365c0*/  LOP3.LUT P3, RZ, R3, 0x800000, RZ, 0xc0, !PT ;  /* 0x0080000003ff7812 */ /* 0x000fe4000786c0ff */
[C---:B------:R-:W-:Y:S02]  /*365d0*/  PRMT R176, R179.reuse, 0x7772, RZ ;  /* 0x00007772b3b07816 */ /* 0x040fe400000000ff */
[----:B------:R-:W-:-:S02]  /*365e0*/  PRMT R179, R179, 0x7773, RZ ;  /* 0x00007773b3b37816 */ /* 0x000fc400000000ff */
[----:B---3--:R-:W-:-:S13]  /*365f0*/  LOP3.LUT P4, RZ, R5, 0x1, RZ, 0xc0, !PT ;  /* 0x0000000105ff7812 */ /* 0x008fda000788c0ff */
[----:B------:R-:W-:Y:S02]  /*36600*/  @P4 LOP3.LUT R0, R0, 0x10000000, RZ, 0xfc, !PT ;  /* 0x1000000000004812 */ /* 0x000fe400078efcff */
[----:B------:R-:W-:Y:S02]  /*36610*/  LOP3.LUT P4, RZ, R3, 0x80000000, RZ, 0xc0, !PT ;  /* 0x8000000003ff7812 */ /* 0x000fe4000788c0ff */
[----:B------:R-:W-:-:S11]  /*36620*/  LOP3.LUT R0, R0, 0xdfffffff, RZ, 0xc0, !PT ;  /* 0xdfffffff00007812 */ /* 0x000fd600078ec0ff */
[----:B------:R-:W-:Y:S02]  /*36630*/  @P4 LOP3.LUT R0, R0, 0x20000000, RZ, 0xfc, !PT ;  /* 0x2000000000004812 */ /* 0x000fe400078efcff */
[----:B------:R-:W-:Y:S02]  /*36640*/  LOP3.LUT P4, RZ, R3, 0x40000000, RZ, 0xc0, !PT ;  /* 0x4000000003ff7812 */ /* 0x000fe4000788c0ff */
[----:B------:R-:W-:-:S11]  /*36650*/  LOP3.LUT R0, R0, 0xbfffffff, RZ, 0xc0, !PT ;  /* 0xbfffffff00007812 */ /* 0x000fd600078ec0ff */
[----:B------:R-:W-:Y:S02]  /*36660*/  @P4 LOP3.LUT R0, R0, 0x40000000, RZ, 0xfc, !PT ;  /* 0x4000000000004812 */ /* 0x000fe400078efcff */
[----:B------:R-:W-:Y:S02]  /*36670*/  LOP3.LUT P4, RZ, R3, 0x20000000, RZ, 0xc0, !PT ;  /* 0x2000000003ff7812 */ /* 0x000fe4000788c0ff */
[----:B------:R-:W-:-:S11]  /*36680*/  LOP3.LUT R0, R0, 0x7fffffff, RZ, 0xc0, !PT ;  /* 0x7fffffff00007812 */ /* 0x000fd600078ec0ff */
[----:B------:R-:W-:Y:S02]  /*36690*/  @P4 LOP3.LUT R0, R0, 0x80000000, RZ, 0xfc, !PT ;  /* 0x8000000000004812 */ /* 0x000fe400078efcff */
[----:B------:R-:W-:-:S13]  /*366a0*/  LOP3.LUT P4, RZ, R3, 0x10000000, RZ, 0xc0, !PT ;  /* 0x1000000003ff7812 */ /* 0x000fda000788c0ff */
        /* <DEDUP_REMOVED lines=8> */
[----:B------:R-:W-:Y:S01]  /*36730*/  LOP3.LUT R250, R250, 0xfffffff7, RZ, 0xc0, !PT ;  /* 0xfffffff7fafa7812 */ /* 0x000fe200078ec0ff */
[----:B--2---:R4:W-:Y:S10]  /*36740*/  @P1 STG.E.U8 desc[UR32][R168.64], R176 ;  /* 0x000000b0a8001986 */ /* 0x0049f4000c101120 */
[----:B------:R-:W-:-:S02]  /*36750*/  @P4 LOP3.LUT R250, R250, 0x8, RZ, 0xfc, !PT ;  /* 0x00000008fafa4812 */ /* 0x000fc400078efcff */
[----:B------:R-:W-:Y:S02]  /*36760*/  LOP3.LUT P4, RZ, R3, 0x1000000, RZ, 0xc0, !PT ;  /* 0x0100000003ff7812 */ /* 0x000fe4000788c0ff */
[C---:B----4-:R-:W-:Y:S01]  /*36770*/  PRMT R176, R172.reuse, 0x7770, RZ ;  /* 0x00007770acb07816 */ /* 0x050fe200000000ff */
[----:B------:R0:W-:Y:S04]  /*36780*/  @P2 STG.E.U8 desc[UR32][R160.64], R179 ;  /* 0x000000b3a0002986 */ /* 0x0001e8000c101120 */
[----:B------:R1:W-:Y:S04]  /*36790*/  @P3 STG.E.U8 desc[UR32][R166.64], R176 ;  /* 0x000000b0a6003986 */ /* 0x0003e8000c101120 */
[----:B------:R-:W2:Y:S04]  /*367a0*/  LDL.LU.64 R168, [R1+0xa68] ;  /* 0x000a680001a87983 */ /* 0x000ea80000300a00 */
[----:B0-----:R-:W3:Y:S01]  /*367b0*/  LDL.LU.64 R178, [R1+0xa60] ;  /* 0x000a600001b27983 */ /* 0x001ee20000300a00 */
[----:B-1----:R-:W-:-:S03]  /*367c0*/  PRMT R176, R172, 0x7771, RZ ;  /* 0x00007771acb07816 */ /* 0x002fc600000000ff */
[----:B------:R-:W4:Y:S04]  /*367d0*/  LDL.LU.64 R158, [R1+0xa58] ;  /* 0x000a5800019e7983 */ /* 0x000f280000300a00 */
[----:B------:R0:W-:Y:S01]  /*367e0*/  @P4 STG.E.U8 desc[UR32][R6.64], R176 ;  /* 0x000000b006004986 */ /* 0x0001e2000c101120 */
[----:B------:R-:W-:-:S03]  /*367f0*/  LOP3.LUT P4, RZ, R250, 0x8, RZ, 0xc0, !PT ;  /* 0x00000008faff7812 */ /* 0x000fc6000788c0ff */
[----:B------:R-:W4:Y:S04]  /*36800*/  LDL.LU.64 R156, [R1+0xa50] ;  /* 0x000a5000019c7983 */ /* 0x000f280000300a00 */
[----:B------:R-:W4:Y:S01]  /*36810*/  LDL.LU.64 R162, [R1+0xa48] ;  /* 0x000a480001a27983 */ /* 0x000f220000300a00 */
[----:B0-----:R-:W-:-:S03]  /*36820*/  PRMT R176, R173, 0x7770, RZ ;  /* 0x00007770adb07816 */ /* 0x001fc600000000ff */
[----:B------:R-:W4:Y:S04]  /*36830*/  LDL.LU.64 R160, [R1+0xa40] ;  /* 0x000a400001a07983 */ /* 0x000f280000300a00 */
[----:B------:R0:W-:Y:S01]  /*36840*/  @P4 STG.E.U8 desc[UR32][R164.64], R176 ;  /* 0x000000b0a4004986 */ /* 0x0001e2000c101120 */
[----:B------:R-:W-:-:S03]  /*36850*/  LOP3.LUT P4, RZ, R250, 0x4, RZ, 0xc0, !PT ;  /* 0x00000004faff7812 */ /* 0x000fc6000788c0ff */
[----:B------:R-:W4:Y:S04]  /*36860*/  LDL.LU.64 R166, [R1+0xa38] ;  /* 0x000a380001a67983 */ /* 0x000f280000300a00 */
[----:B------:R-:W4:Y:S01]  /*36870*/  LDL.LU.64 R6, [R1+0xa30] ;  /* 0x000a300001067983 */ /* 0x000f220000300a00 */
[----:B0-----:R-:W-:-:S03]  /*36880*/  PRMT R176, R173, 0x7771, RZ ;  /* 0x00007771adb07816 */ /* 0x001fc600000000ff */
[----:B------:R-:W4:Y:S04]  /*36890*/  LDL.LU.64 R164, [R1+0xa28] ;  /* 0x000a280001a47983 */ /* 0x000f280000300a00 */
[----:B------:R0:W-:Y:S04]  /*368a0*/  @P4 STG.E.U8 desc[UR32][R174.64], R176 ;  /* 0x000000b0ae004986 */ /* 0x0001e8000c101120 */
[----:B0-----:R-:W2:Y:S01]  /*368b0*/  LDL.LU.64 R174, [R1+0x1190] ;  /* 0x0011900001ae7983 */ /* 0x001ea20000300a00 */
[----:B------:R-:W-:Y:S02]  /*368c0*/  LOP3.LUT P4, RZ, R250, 0x2, RZ, 0xc0, !PT ;  /* 0x00000002faff7812 */ /* 0x000fe4000788c0ff */
[----:B--2---:R-:W-:-:S11]  /*368d0*/  PRMT R176, R174, 0x7770, RZ ;  /* 0x00007770aeb07816 */ /* 0x004fd600000000ff */
[----:B------:R0:W-:Y:S01]  /*368e0*/  @P4 STG.E.U8 desc[UR32][R152.64], R176 ;  /* 0x000000b098004986 */ /* 0x0001e2000c101120 */
[----:B------:R-:W-:Y:S02]  /*368f0*/  LOP3.LUT P4, RZ, R250, 0x1, RZ, 0xc0, !PT ;  /* 0x00000001faff7812 */ /* 0x000fe4000788c0ff */
[----:B0-----:R-:W-:Y:S01]  /*36900*/  PRMT R176, R174, 0x7771, RZ ;  /* 0x00007771aeb07816 */ /* 0x001fe200000000ff */
[----:B------:R-:W2:Y:S10]  /*36910*/  LDL.LU.64 R152, [R1+0x1188] ;  /* 0x0011880001987983 */ /* 0x000eb40000300a00 */
[----:B------:R0:W-:Y:S01]  /*36920*/  @P4 STG.E.U8 desc[UR32][R170.64], R176 ;  /* 0x000000b0aa004986 */ /* 0x0001e2000c101120 */
[----:B------:R-:W-:-:S02]  /*36930*/  LOP3.LUT P4, RZ, R0, 0x80000000, RZ, 0xc0, !PT ;  /* 0x8000000000ff7812 */ /* 0x000fc4000788c0ff */
[----:B0-----:R-:W-:Y:S01]  /*36940*/  PRMT R176, R175, 0x7770, RZ ;  /* 0x00007770afb07816 */ /* 0x001fe200000000ff */
[----:B------:R-:W2:Y:S10]  /*36950*/  LDL.LU.64 R170, [R1+0x1180] ;  /* 0x0011800001aa7983 */ /* 0x000eb40000300a00 */
[----:B------:R0:W-:Y:S04]  /*36960*/  @P4 STG.E.U8 desc[UR32][R168.64], R176 ;  /* 0x000000b0a8004986 */ /* 0x0001e8000c101120 */
[----:B0-----:R-:W2:Y:S01]  /*36970*/  LDL.LU.64 R168, [R1+0x1178] ;  /* 0x0011780001a87983 */ /* 0x001ea20000300a00 */
[----:B------:R-:W-:-:S02]  /*36980*/  LOP3.LUT P4, RZ, R0, 0x40000000, RZ, 0xc0, !PT ;  /* 0x4000000000ff7812 */ /* 0x000fc4000788c0ff */
[----:B------:R-:W-:-:S11]  /*36990*/  PRMT R176, R175, 0x7771, RZ ;  /* 0x00007771afb07816 */ /* 0x000fd600000000ff */
[----:B---3--:R0:W-:Y:S01]  /*369a0*/  @P4 STG.E.U8 desc[UR32][R178.64], R176 ;  /* 0x000000b0b2004986 */ /* 0x0081e2000c101120 */
[----:B------:R-:W-:Y:S02]  /*369b0*/  LOP3.LUT P4, RZ, R0, 0x20000000, RZ, 0xc0, !PT ;  /* 0x2000000000ff7812 */ /* 0x000fe4000788c0ff */
[----:B0-----:R-:W-:-:S11]  /*369c0*/  PRMT R176, R172, 0x7772, RZ ;  /* 0x00007772acb07816 */ /* 0x001fd600000000ff */
[----:B----4-:R-:W-:Y:S01]  /*369d0*/  @P4 STG.E.U8 desc[UR32][R158.64], R176 ;  /* 0x000000b09e004986 */ /* 0x010fe2000c101120 */
[----:B------:R-:W-:Y:S02]  /*369e0*/  LOP3.LUT P4, RZ, R0, 0x10000000, RZ, 0xc0, !PT ;  /* 0x1000000000ff7812 */ /* 0x000fe4000788c0ff */
[C---:B------:R-:W-:Y:S02]  /*369f0*/  LOP3.LUT P5, RZ, R5.reuse, 0x2, RZ, 0xc0, !PT ;  /* 0x0000000205ff7812 */ /* 0x040fe400078ac0ff */
[----:B------:R-:W-:Y:S02]  /*36a00*/  PRMT R172, R172, 0x7773, RZ ;  /* 0x00007773acac7816 */ /* 0x000fe400000000ff */
[C---:B------:R-:W-:Y:S02]  /*36a10*/  LOP3.LUT P6, RZ, R5.reuse, 0x4, RZ, 0xc0, !PT ;  /* 0x0000000405ff7812 */ /* 0x040fe400078cc0ff */
[----:B------:R-:W-:-:S05]  /*36a20*/  LOP3.LUT P0, RZ, R5, 0x8, RZ, 0xc0, !PT ;  /* 0x0000000805ff7812 */ /* 0x000fca000780c0ff */
[----:B------:R0:W-:Y:S01]  /*36a30*/  @P4 STG.E.U8 desc[UR32][R156.64], R172 ;  /* 0x000000ac9c004986 */ /* 0x0001e2000c101120 */
[C---:B------:R-:W-:Y:S02]  /*36a40*/  LOP3.LUT P1, RZ, R5.reuse, 0x10, RZ, 0xc0, !PT ;  /* 0x0000001005ff7812 */ /* 0x040fe4000782c0ff */
[C---:B------:R-:W-:Y:S02]  /*36a50*/  LOP3.LUT P2, RZ, R5.reuse, 0x20, RZ, 0xc0, !PT ;  /* 0x0000002005ff7812 */ /* 0x040fe4000784c0ff */
[----:B------:R-:W-:Y:S02]  /*36a60*/  LOP3.LUT P3, RZ, R5, 0x40, RZ, 0xc0, !PT ;  /* 0x0000004005ff7812 */ /* 0x000fe4000786c0ff */
[C---:B0-----:R-:W-:Y:S02]  /*36a70*/  PRMT R172, R173.reuse, 0x7772, RZ ;  /* 0x00007772adac7816 */ /* 0x041fe400000000ff */
[----:B------:R-:W-:-:S03]  /*36a80*/  PRMT R173, R173, 0x7773, RZ ;  /* 0x00007773adad7816 */ /* 0x000fc600000000ff */
[----:B------:R0:W-:Y:S04]  /*36a90*/  @P5 STG.E.U8 desc[UR32][R162.64], R172 ;  /* 0x000000aca2005986 */ /* 0x0001e8000c101120 */
[----:B------:R-:W-:Y:S01]  /*36aa0*/  @P6 STG.E.U8 desc[UR32][R160.64], R173 ;  /* 0x000000ada0006986 */ /* 0x000fe2000c101120 */
[C---:B0-----:R-:W-:Y:S02]  /*36ab0*/  PRMT R172, R174.reuse, 0x7772, RZ ;  /* 0x00007772aeac7816 */ /* 0x041fe400000000ff */
[----:B------:R-:W-:-:S03]  /*36ac0*/  PRMT R174, R174, 0x7773, RZ ;  /* 0x00007773aeae7816 */ /* 0x000fc600000000ff */
[----:B------:R0:W-:Y:S04]  /*36ad0*/  @P0 STG.E.U8 desc[UR32][R166.64], R172 ;  /* 0x000000aca6000986 */ /* 0x0001e8000c101120 */
[----:B------:R-:W-:Y:S01]  /*36ae0*/  @P1 STG.E.U8 desc[UR32][R6.64], R174 ;  /* 0x000000ae06001986 */ /* 0x000fe2000c101120 */
[C---:B0-----:R-:W-:Y:S02]  /*36af0*/  PRMT R172, R175.reuse, 0x7772, RZ ;  /* 0x00007772afac7816 */ /* 0x041fe400000000ff */
[----:B------:R-:W-:-:S03]  /*36b00*/  PRMT R175, R175, 0x7773, RZ ;  /* 0x00007773afaf7816 */ /* 0x000fc600000000ff */
[----:B------:R-:W-:Y:S04]  /*36b10*/  @P2 STG.E.U8 desc[UR32][R164.64], R172 ;  /* 0x000000aca4002986 */ /* 0x000fe8000c101120 */
[----:B--2---:R0:W-:Y:S04]  /*36b20*/  @P3 STG.E.U8 desc[UR32][R168.64], R175 ;  /* 0x000000afa8003986 */ /* 0x0041e8000c101120 */
[----:B0-----:R-:W2:Y:S04]  /*36b30*/  LDL.LU.64 R168, [R1+0x1170] ;  /* 0x0011700001a87983 */ /* 0x001ea80000300a00 */
[----:B------:R-:W3:Y:S01]  /*36b40*/  LDL.LU.64 R164, [R1+0xa18] ;  /* 0x000a180001a47983 */ /* 0x000ee20000300a00 */
[----:B------:R-:W-:-:S02]  /*36b50*/  LOP3.LUT P0, RZ, R5, 0x80, RZ, 0xc0, !PT ;  /* 0x0000008005ff7812 */ /* 0x000fc4000780c0ff */
[C---:B------:R-:W-:Y:S01]  /*36b60*/  LOP3.LUT P1, RZ, R5.reuse, 0x100, RZ, 0xc0, !PT ;  /* 0x0000010005ff7812 */ /* 0x040fe2000782c0ff */
[----:B------:R-:W4:Y:S04]  /*36b70*/  LDL.LU.64 R156, [R1+0xa08] ;  /* 0x000a0800019c7983 */ /* 0x000f280000300a00 */
[----:B------:R-:W4:Y:S04]  /*36b80*/  LDL.LU.64 R162, [R1+0xa00] ;  /* 0x000a000001a27983 */ /* 0x000f280000300a00 */
[----:B------:R-:W4:Y:S04]  /*36b90*/  LDL.LU.64 R160, [R1+0x9f8] ;  /* 0x0009f80001a07983 */ /* 0x000f280000300a00 */
[----:B------:R-:W4:Y:S04]  /*36ba0*/  LDL.LU.64 R158, [R1+0x9f0] ;  /* 0x0009f000019e7983 */ /* 0x000f280000300a00 */
[----:B------:R-:W4:Y:S04]  /*36bb0*/  LDL.LU.64 R166, [R1+0x9e8] ;  /* 0x0009e80001a67983 */ /* 0x000f280000300a00 */
[----:B------:R-:W4:Y:S01]  /*36bc0*/  LDL.LU.64 R6, [R1+0x9e0] ;  /* 0x0009e00001067983 */ /* 0x000f220000300a00 */
[----:B------:R-:W-:-:S02]  /*36bd0*/  LOP3.LUT P4, RZ, R5, 0x80000, RZ, 0xc0, !PT ;  /* 0x0008000005ff7812 */ /* 0x000fc4000788c0ff */
[----:B------:R-:W-:-:S11]  /*36be0*/  LOP3.LUT R0, R0, 0xffefffff, RZ, 0xc0, !PT ;  /* 0xffefffff00007812 */ /* 0x000fd600078ec0ff */
[----:B------:R-:W-:Y:S02]  /*36bf0*/  @P4 LOP3.LUT R0, R0, 0x100000, RZ, 0xfc, !PT ;  /* 0x0010000000004812 */ /* 0x000fe400078efcff */
[----:B------:R-:W-:Y:S02]  /*36c00*/  LOP3.LUT P4, RZ, R5, 0x40000, RZ, 0xc0, !PT ;  /* 0x0004000005ff7812 */ /* 0x000fe4000788c0ff */
[----:B------:R-:W-:-:S11]  /*36c10*/  LOP3.LUT R0, R0, 0xffdfffff, RZ, 0xc0, !PT ;  /* 0xffdfffff00007812 */ /* 0x000fd600078ec0ff */
[----:B------:R-:W-:Y:S02]  /*36c20*/  @P4 LOP3.LUT R0, R0, 0x200000, RZ, 0xfc, !PT ;  /* 0x0020000000004812 */ /* 0x000fe400078efcff */
[----:B------:R-:W-:Y:S02]  /*36c30*/  LOP3.LUT P4, RZ, R5, 0x20000, RZ, 0xc0, !PT ;  /* 0x0002000005ff7812 */ /* 0x000fe4000788c0ff */
[----:B------:R-:W-:Y:S02]  /*36c40*/  LOP3.LUT R0, R0, 0xffbfffff, RZ, 0xc0, !PT ;  /* 0xffbfffff00007812 */ /* 0x000fe400078ec0ff */
[----:B--2---:R-:W-:-:S05]  /*36c50*/  PRMT R172, R168, 0x7770, RZ ;  /* 0x00007770a8ac7816 */ /* 0x004fca00000000ff */
[----:B---3--:R0:W-:Y:S02]  /*36c60*/  @P0 STG.E.U8 desc[UR32][R164.64], R172 ;  /* 0x000000aca4000986 */ /* 0x0081e4000c101120 */
[----:B0-----:R-:W-:Y:S02]  /*36c70*/  PRMT R172, R168, 0x7771, RZ ;  /* 0x00007771a8ac7816 */ /* 0x001fe400000000ff */
[----:B------:R-:W2:Y:S04]  /*36c80*/  LDL.LU.64 R164, [R1+0x9d8] ;  /* 0x0009d80001a47983 */ /* 0x000ea80000300a00 */
[----:B------:R0:W-:Y:S04]  /*36c90*/  @P1 STG.E.U8 desc[UR32][R170.64], R172 ;  /* 0x000000acaa001986 */ /* 0x0001e8000c101120 */
[----:B0-----:R-:W3:Y:S01]  /*36ca0*/  LDL.LU.64 R170, [R1+0x1168] ;  /* 0x0011680001aa7983 */ /* 0x001ee20000300a00 */
[----:B------:R-:W-:-:S02]  /*36cb0*/  @P4 LOP3.LUT R0, R0, 0x400000, RZ, 0xfc, !PT ;  /* 0x0040000000004812 */ /* 0x000fc400078efcff */
[C---:B------:R-:W-:Y:S01]  /*36cc0*/  LOP3.LUT P4, RZ, R5.reuse, 0x10000, RZ, 0xc0, !PT ;  /* 0x0001000005ff7812 */ /* 0x040fe2000788c0ff */
[----:B------:R-:W2:Y:S01]  /*36cd0*/  LDL.LU.64 R174, [R1+0x9c0] ;  /* 0x0009c00001ae7983 */ /* 0x000ea20000300a00 */
[----:B------:R-:W-:Y:S02]  /*36ce0*/  LOP3.LUT R0, R0, 0xff7fffff, RZ, 0xc0, !PT ;  /* 0xff7fffff00007812 */ /* 0x000fe400078ec0ff */
[C---:B------:R-:W-:Y:S01]  /*36cf0*/  LOP3.LUT P2, RZ, R5.reuse, 0x200, RZ, 0xc0, !PT ;  /* 0x0000020005ff7812 */ /* 0x040fe2000784c0ff */
[----:B------:R-:W2:Y:S01]  /*36d00*/  LDL.LU.64 R176, [R1+0x9b8] ;  /* 0x0009b80001b07983 */ /* 0x000ea20000300a00 */
[----:B------:R-:W-:Y:S02]  /*36d10*/  LOP3.LUT P3, RZ, R5, 0x400, RZ, 0xc0, !PT ;  /* 0x0000040005ff7812 */ /* 0x000fe4000786c0ff */
[----:B------:R-:W-:Y:S01]  /*36d20*/  PRMT R172, R169, 0x7770, RZ ;  /* 0x00007770a9ac7816 */ /* 0x000fe200000000ff */
[----:B------:R-:W2:Y:S04]  /*36d30*/  LDL.LU.64 R178, [R1+0x9b0] ;  /* 0x0009b00001b27983 */ /* 0x000ea80000300a00 */
[----:B------:R-:W-:-:S02]  /*36d40*/  @P4 LOP3.LUT R0, R0, 0x800000, RZ, 0xfc, !PT ;  /* 0x0080000000004812 */ /* 0x000fc400078efcff */
        /* <DEDUP_REMOVED lines=11> */
[----:B----4-:R0:W-:Y:S10]  /*36e00*/  @P2 STG.E.U8 desc[UR32][R156.64], R172 ;  /* 0x000000ac9c002986 */ /* 0x0101f4000c101120 */
[----:B------:R-:W-:-:S02]  /*36e10*/  @P4 LOP3.LUT R0, R0, 0x8000000, RZ, 0xfc, !PT ;  /* 0x0800000000004812 */ /* 0x000fc400078efcff */
[----:B------:R-:W-:Y:S01]  /*36e20*/  LOP3.LUT P4, RZ, R5, 0x800, RZ, 0xc0, !PT ;  /* 0x0000080005ff7812 */ /* 0x000fe2000788c0ff */
[----:B0-----:R-:W4:Y:S01]  /*36e30*/  LDL.LU.64 R156, [R1+0x9a8] ;  /* 0x0009a800019c7983 */ /* 0x001f220000300a00 */
[----:B------:R-:W-:-:S05]  /*36e40*/  PRMT R172, R169, 0x7771, RZ ;  /* 0x00007771a9ac7816 */ /* 0x000fca00000000ff */
[----:B------:R0:W-:Y:S04]  /*36e50*/  @P3 STG.E.U8 desc[UR32][R162.64], R172 ;  /* 0x000000aca2003986 */ /* 0x0001e8000c101120 */
[----:B0-----:R-:W4:Y:S01]  /*36e60*/  LDL.LU.64 R162, [R1+0x9a0] ;  /* 0x0009a00001a27983 */ /* 0x001f220000300a00 */
[----:B---3--:R-:W-:-:S05]  /*36e70*/  PRMT R172, R170, 0x7770, RZ ;  /* 0x00007770aaac7816 */ /* 0x008fca00000000ff */
[----:B------:R0:W-:Y:S01]  /*36e80*/  @P4 STG.E.U8 desc[UR32][R160.64], R172 ;  /* 0x000000aca0004986 */ /* 0x0001e2000c101120 */
[----:B------:R-:W-:Y:S02]  /*36e90*/  LOP3.LUT P4, RZ, R0, 0x8000000, RZ, 0xc0, !PT ;  /* 0x0800000000ff7812 */ /* 0x000fe4000788c0ff */
[----:B0-----:R-:W-:Y:S01]  /*36ea0*/  PRMT R172, R170, 0x7771, RZ ;  /* 0x00007771aaac7816 */ /* 0x001fe200000000ff */
[----:B------:R-:W3:Y:S10]  /*36eb0*/  LDL.LU.64 R160, [R1+0x998] ;  /* 0x0009980001a07983 */ /* 0x000ef40000300a00 */
[----:B------:R0:W-:Y:S01]  /*36ec0*/  @P4 STG.E.U8 desc[UR32][R158.64], R172 ;  /* 0x000000ac9e004986 */ /* 0x0001e2000c101120 */
[----:B------:R-:W-:-:S02]  /*36ed0*/  LOP3.LUT P4, RZ, R0, 0x4000000, RZ, 0xc0, !PT ;  /* 0x0400000000ff7812 */ /* 0x000fc4000788c0ff */
        /* <DEDUP_REMOVED lines=10> */
[----:B--2---:R0:W-:Y:S04]  /*36f80*/  @P4 STG.E.U8 desc[UR32][R164.64], R172 ;  /* 0x000000aca4004986 */ /* 0x0041e8000c101120 */
[----:B0-----:R-:W2:Y:S04]  /*36f90*/  LDL.LU.64 R164, [R1+0x1148] ;  /* 0x0011480001a47983 */ /* 0x001ea80000300a00 */
[----:B------:R-:W4:Y:S01]  /*36fa0*/  LDL.LU.64 R172, [R1+0x9d0] ;  /* 0x0009d00001ac7983 */ /* 0x000f220000300a00 */
[----:B------:R-:W-:-:S02]  /*36fb0*/  LOP3.LUT P4, RZ, R0, 0x800000, RZ, 0xc0, !PT ;  /* 0x0080000000ff7812 */ /* 0x000fc4000788c0ff */
[----:B------:R-:W-:-:S11]  /*36fc0*/  PRMT R168, R168, 0x7773, RZ ;  /* 0x00007773a8a87816 */ /* 0x000fd600000000ff */
[----:B----4-:R0:W-:Y:S01]  /*36fd0*/  @P4 STG.E.U8 desc[UR32][R172.64], R168 ;  /* 0x000000a8ac004986 */ /* 0x0101e2000c101120 */
[----:B------:R-:W-:Y:S02]  /*36fe0*/  LOP3.LUT P4, RZ, R0, 0x400000, RZ, 0xc0, !PT ;  /* 0x0040000000ff7812 */ /* 0x000fe4000788c0ff */
[----:B0-----:R-:W-:-:S11]  /*36ff0*/  PRMT R168, R169, 0x7772, RZ ;  /* 0x00007772a9a87816 */ /* 0x001fd600000000ff */
[----:B--2---:R0:W-:Y:S04]  /*37000*/  @P4 STG.E.U8 desc[UR32][R164.64], R168 ;  /* 0x000000a8a4004986 */ /* 0x0041e8000c101120 */
[----:B0-----:R-:W2:Y:S01]  /*37010*/  LDL.LU.64 R164, [R1+0x1140] ;  /* 0x0011400001a47983 */ /* 0x001ea20000300a00 */
[----:B------:R-:W-:Y:S02]  /*37020*/  LOP3.LUT P4, RZ, R0, 0x200000, RZ, 0xc0, !PT ;  /* 0x0020000000ff7812 */ /* 0x000fe4000788c0ff */
[----:B------:R-:W-:Y:S02]  /*37030*/  PRMT R169, R169, 0x7773, RZ ;  /* 0x00007773a9a97816 */ /* 0x000fe400000000ff */
[C---:B------:R-:W-:Y:S02]  /*37040*/  LOP3.LUT P5, RZ, R5.reuse, 0x100000, RZ, 0xc0, !PT ;  /* 0x0010000005ff7812 */ /* 0x040fe400078ac0ff */
[----:B------:R-:W-:-:S07]  /*37050*/  LOP3.LUT P6, RZ, R5, 0x200000, RZ, 0xc0, !PT ;  /* 0x0020000005ff7812 */ /* 0x000fce00078cc0ff */
[----:B------:R-:W-:Y:S01]  /*37060*/  @P4 STG.E.U8 desc[UR32][R174.64], R169 ;  /* 0x000000a9ae004986 */ /* 0x000fe2000c101120 */
[----:B------:R-:W-:Y:S02]  /*37070*/  LOP3.LUT P4, RZ, R0, 0x100000, RZ, 0xc0, !PT ;  /* 0x0010000000ff7812 */ /* 0x000fe4000788c0ff */
[C---:B------:R-:W-:Y:S02]  /*37080*/  PRMT R168, R170.reuse, 0x7772, RZ ;  /* 0x00007772aaa87816 */ /* 0x040fe400000000ff */
[C---:B------:R-:W-:Y:S02]  /*37090*/  LOP3.LUT P0, RZ, R5.reuse, 0x400000, RZ, 0xc0, !PT ;  /* 0x0040000005ff7812 */ /* 0x040fe4000780c0ff */
[----:B------:R-:W-:Y:S02]  /*370a0*/  LOP3.LUT P1, RZ, R5, 0x800000, RZ, 0xc0, !PT ;  /* 0x0080000005ff7812 */ /* 0x000fe4000782c0ff */
[----:B------:R-:W-:-:S05]  /*370b0*/  PRMT R170, R170, 0x7773, RZ ;  /* 0x00007773aaaa7816 */ /* 0x000fca00000000ff */
[----:B------:R0:W-:Y:S01]  /*370c0*/  @P4 STG.E.U8 desc[UR32][R176.64], R168 ;  /* 0x000000a8b0004986 */ /* 0x0001e2000c101120 */
[----:B------:R-:W-:-:S03]  /*370d0*/  LOP3.LUT P2, RZ, R5, 0x1000000, RZ, 0xc0, !PT ;  /* 0x0100000005ff7812 */ /* 0x000fc6000784c0ff */
[----:B------:R-:W-:Y:S01]  /*370e0*/  @P5 STG.E.U8 desc[UR32][R178.64], R170 ;  /* 0x000000aab2005986 */ /* 0x000fe2000c101120 */
[C---:B0-----:R-:W-:Y:S02]  /*370f0*/  PRMT R168, R171.reuse, 0x7772, RZ ;  /* 0x00007772aba87816 */ /* 0x041fe400000000ff */
[----:B------:R-:W-:-:S03]  /*37100*/  PRMT R171, R171, 0x7773, RZ ;  /* 0x00007773abab7816 */ /* 0x000fc600000000ff */
[----:B------:R2:W-:Y:S01]  /*37110*/  @P6 STG.E.U8 desc[UR32][R156.64], R168 ;  /* 0x000000a89c006986 */ /* 0x0005e2000c101120 */
[----:B------:R-:W-:-:S03]  /*37120*/  LOP3.LUT P3, RZ, R5, 0x2000000, RZ, 0xc0, !PT ;  /* 0x0200000005ff7812 */ /* 0x000fc6000786c0ff */
[----:B------:R-:W-:Y:S01]  /*37130*/  @P0 STG.E.U8 desc[UR32][R162.64], R171 ;  /* 0x000000aba2000986 */ /* 0x000fe2000c101120 */
[----:B--2---:R-:W-:-:S05]  /*37140*/  PRMT R168, R164, 0x7770, RZ ;  /* 0x00007770a4a87816 */ /* 0x004fca00000000ff */
[----:B---3--:R0:W-:Y:S02]  /*37150*/  @P1 STG.E.U8 desc[UR32][R160.64], R168 ;  /* 0x000000a8a0001986 */ /* 0x0081e4000c101120 */
[----:B0-----:R-:W-:-:S05]  /*37160*/  PRMT R168, R164, 0x7771, RZ ;  /* 0x00007771a4a87816 */ /* 0x001fca00000000ff */
[----:B------:R0:W-:Y:S02]  /*37170*/  @P2 STG.E.U8 desc[UR32][R6.64], R168 ;  /* 0x000000a806002986 */ /* 0x0001e4000c101120 */
[----:B0-----:R-:W-:Y:S02]  /*37180*/  PRMT R168, R165, 0x7770, RZ ;  /* 0x00007770a5a87816 */ /* 0x001fe400000000ff */
[----:B------:R-:W2:Y:S04]  /*37190*/  LDL.LU.64 R6, [R1+0x1138] ;  /* 0x0011380001067983 */ /* 0x000ea80000300a00 */
[----:B------:R0:W-:Y:S04]  /*371a0*/  @P3 STG.E.U8 desc[UR32][R166.64], R168 ;  /* 0x000000a8a6003986 */ /* 0x0001e8000c101120 */
[----:B0-----:R-:W3:Y:S04]  /*371b0*/  LDL.LU.64 R166, [R1+0x1130] ;  /* 0x0011300001a67983 */ /* 0x001ee80000300a00 */
[----:B------:R-:W4:Y:S04]  /*371c0*/  LDL.LU.64 R160, [R1+0x980] ;  /* 0x0009800001a07983 */ /* 0x000f280000300a00 */
[----:B------:R-:W3:Y:S04]  /*371d0*/  LDL.LU.64 R156, [R1+0x978] ;  /* 0x00097800019c7983 */ /* 0x000ee80000300a00 */
[----:B------:R-:W3:Y:S04]  /*371e0*/  LDL.LU.64 R170, [R1+0x970] ;  /* 0x0009700001aa7983 */ /* 0x000ee80000300a00 */
[----:B------:R-:W3:Y:S04]  /*371f0*/  LDL.LU.64 R172, [R1+0x968] ;  /* 0x0009680001ac7983 */ /* 0x000ee80000300a00 */
[----:B------:R-:W3:Y:S04]  /*37200*/  LDL.LU.64 R174, [R1+0x960] ;  /* 0x0009600001ae7983 */ /* 0x000ee80000300a00 */
[----:B------:R-:W3:Y:S04]  /*37210*/  LDL.LU.64 R176, [R1+0x958] ;  /* 0x0009580001b07983 */ /* 0x000ee80000300a00 */
[----:B------:R-:W3:Y:S01]  /*37220*/  LDL.LU.64 R178, [R1+0x950] ;  /* 0x0009500001b27983 */ /* 0x000ee20000300a00 */
[----:B------:R-:W-:-:S03]  /*37230*/  LOP3.LUT P0, RZ, R5, 0x4000000, RZ, 0xc0, !PT ;  /* 0x0400000005ff7812 */ /* 0x000fc6000780c0ff */
[----:B------:R-:W3:Y:S01]  /*37240*/  LDL.LU.64 R162, [R1+0x948] ;  /* 0x0009480001a27983 */ /* 0x000ee20000300a00 */
[----:B------:R-:W-:Y:S02]  /*37250*/  PRMT R168, R165, 0x7771, RZ ;  /* 0x00007771a5a87816 */ /* 0x000fe400000000ff */
[----:B------:R-:W-:Y:S02]  /*37260*/  LOP3.LUT R0, R0, 0xffffefff, RZ, 0xc0, !PT ;  /* 0xffffefff00007812 */ /* 0x000fe400078ec0ff */
[C---:B------:R-:W-:Y:S02]  /*37270*/  LOP3.LUT P1, RZ, R5.reuse, 0x8000000, RZ, 0xc0, !PT ;  /* 0x0800000005ff7812 */ /* 0x040fe4000782c0ff */
[C---:B------:R-:W-:Y:S02]  /*37280*/  LOP3.LUT P2, RZ, R5.reuse, 0x10000000, RZ, 0xc0, !PT ;  /* 0x1000000005ff7812 */ /* 0x040fe4000784c0ff */
[----:B------:R-:W-:Y:S01]  /*37290*/  LOP3.LUT P3, RZ, R5, 0x20000000, RZ, 0xc0, !PT ;  /* 0x2000000005ff7812 */ /* 0x000fe2000786c0ff */
[----:B----4-:R0:W-:Y:S04]  /*372a0*/  @P0 STG.E.U8 desc[UR32][R160.64], R168 ;  /* 0x000000a8a0000986 */ /* 0x0101e8000c101120 */
[----:B0-----:R-:W4:Y:S01]  /*372b0*/  LDL.LU.64 R160, [R1+0x940] ;  /* 0x0009400001a07983 */ /* 0x001f220000300a00 */
[----:B--2---:R-:W-:-:S13]  /*372c0*/  LOP3.LUT P4, RZ, R6, 0x40, RZ, 0xc0, !PT ;  /* 0x0000004006ff7812 */ /* 0x004fda000788c0ff */
        /* <DEDUP_REMOVED lines=17> */
[----:B------:R-:W-:Y:S02]  /*373e0*/  LOP3.LUT R0, R0, 0xfffbffff, RZ, 0xc0, !PT ;  /* 0xfffbffff00007812 */ /* 0x000fe400078ec0ff */
[----:B---3--:R-:W-:-:S09]  /*373f0*/  PRMT R168, R166, 0x7770, RZ ;  /* 0x00007770a6a87816 */ /* 0x008fd200000000ff */
[----:B------:R-:W-:Y:S02]  /*37400*/  @P4 LOP3.LUT R0, R0, 0x40000, RZ, 0xfc, !PT ;  /* 0x0004000000004812 */ /* 0x000fe400078efcff */
[----:B------:R-:W-:Y:S01]  /*37410*/  LOP3.LUT P4, RZ, R5, 0x80000000, RZ, 0xc0, !PT ;  /* 0x8000000005ff7812 */ /* 0x000fe2000788c0ff */
[----:B------:R0:W-:Y:S01]  /*37420*/  @P1 STG.E.U8 desc[UR32][R156.64], R168 ;  /* 0x000000a89c001986 */ /* 0x0001e2000c101120 */
[----:B------:R-:W-:Y:S02]  /*37430*/  LOP3.LUT R0, R0, 0xfff7ffff, RZ, 0xc0, !PT ;  /* 0xfff7ffff00007812 */ /* 0x000fe400078ec0ff */
[----:B0-----:R-:W-:Y:S01]  /*37440*/  PRMT R168, R166, 0x7771, RZ ;  /* 0x00007771a6a87816 */ /* 0x001fe200000000ff */
[----:B------:R-:W2:Y:S08]  /*37450*/  LDL.LU.64 R156, [R1+0x1128] ;  /* 0x00112800019c7983 */ /* 0x000eb00000300a00 */
[----:B------:R-:W-:-:S02]  /*37460*/  @P4 LOP3.LUT R0, R0, 0x80000, RZ, 0xfc, !PT ;  /* 0x0008000000004812 */ /* 0x000fc400078efcff */
[----:B------:R-:W-:Y:S01]  /*37470*/  LOP3.LUT P4, RZ, R5, 0x40000000, RZ, 0xc0, !PT ;  /* 0x4000000005ff7812 */ /* 0x000fe2000788c0ff */
[----:B------:R0:W-:Y:S02]  /*37480*/  @P2 STG.E.U8 desc[UR32][R170.64], R168 ;  /* 0x000000a8aa002986 */ /* 0x0001e4000c101120 */
[C---:B0-----:R-:W-:Y:S02]  /*37490*/  PRMT R168, R167.reuse, 0x7770, RZ ;  /* 0x00007770a7a87816 */ /* 0x041fe400000000ff */
[----:B------:R-:W3:Y:S04]  /*374a0*/  LDL.LU.64 R170, [R1+0x910] ;  /* 0x0009100001aa7983 */ /* 0x000ee80000300a00 */
[----:B------:R0:W-:Y:S02]  /*374b0*/  @P3 STG.E.U8 desc[UR32][R172.64], R168 ;  /* 0x000000a8ac003986 */ /* 0x0001e4000c101120 */
[----:B0-----:R-:W-:-:S02]  /*374c0*/  PRMT R168, R167, 0x7771, RZ ;  /* 0x00007771a7a87816 */ /* 0x001fc400000000ff */
[----:B------:R-:W2:Y:S04]  /*374d0*/  LDL.LU.64 R172, [R1+0x908] ;  /* 0x0009080001ac7983 */ /* 0x000ea80000300a00 */
[----:B------:R0:W-:Y:S01]  /*374e0*/  @P4 STG.E.U8 desc[UR32][R174.64], R168 ;  /* 0x000000a8ae004986 */ /* 0x0001e2000c101120 */
[----:B------:R-:W-:Y:S02]  /*374f0*/  LOP3.LUT P4, RZ, R0, 0x80000, RZ, 0xc0, !PT ;  /* 0x0008000000ff7812 */ /* 0x000fe4000788c0ff */
[----:B0-----:R-:W-:-:S11]  /*37500*/  PRMT R168, R164, 0x7772, RZ ;  /* 0x00007772a4a87816 */ /* 0x001fd600000000ff */
[----:B------:R0:W-:Y:S01]  /*37510*/  @P4 STG.E.U8 desc[UR32][R176.64], R168 ;  /* 0x000000a8b0004986 */ /* 0x0001e2000c101120 */
[----:B------:R-:W-:Y:S02]  /*37520*/  LOP3.LUT P4, RZ, R0, 0x40000, RZ, 0xc0, !PT ;  /* 0x0004000000ff7812 */ /* 0x000fe4000788c0ff */
[----:B------:R-:W-:Y:S01]  /*37530*/  PRMT R164, R164, 0x7773, RZ ;  /* 0x00007773a4a47816 */ /* 0x000fe200000000ff */
[----:B0-----:R-:W3:Y:S10]  /*37540*/  LDL.LU.64 R168, [R1+0x918] ;  /* 0x0009180001a87983 */ /* 0x001ef40000300a00 */
[----:B------:R0:W-:Y:S01]  /*37550*/  @P4 STG.E.U8 desc[UR32][R178.64], R164 ;  /* 0x000000a4b2004986 */ /* 0x0001e2000c101120 */
[----:B------:R-:W-:-:S03]  /*37560*/  LOP3.LUT P4, RZ, R0, 0x20000, RZ, 0xc0, !PT ;  /* 0x0002000000ff7812 */ /* 0x000fc6000788c0ff */
[----:B------:R-:W2:Y:S04]  /*37570*/  LDL.LU.64 R174, [R1+0x900] ;  /* 0x0009000001ae7983 */ /* 0x000ea80000300a00 */
[----:B------:R-:W2:Y:S01]  /*37580*/  LDL.LU.64 R176, [R1+0x8f8] ;  /* 0x0008f80001b07983 */ /* 0x000ea20000300a00 */
[----:B0-----:R-:W-:-:S03]  /*37590*/  PRMT R164, R165, 0x7772, RZ ;  /* 0x00007772a5a47816 */ /* 0x001fc600000000ff */
[----:B------:R-:W2:Y:S04]  /*375a0*/  LDL.LU.64 R178, [R1+0x8f0] ;  /* 0x0008f00001b27983 */ /* 0x000ea80000300a00 */
[----:B------:R0:W-:Y:S01]  /*375b0*/  @P4 STG.E.U8 desc[UR32][R162.64], R164 ;  /* 0x000000a4a2004986 */ /* 0x0001e2000c101120 */
[C---:B------:R-:W-:Y:S02]  /*375c0*/  LOP3.LUT P4, RZ, R0.reuse, 0x10000, RZ, 0xc0, !PT ;  /* 0x0001000000ff7812 */ /* 0x040fe4000788c0ff */
[----:B------:R-:W-:Y:S01]  /*375d0*/  PRMT R165, R165, 0x7773, RZ ;  /* 0x00007773a5a57816 */ /* 0x000fe200000000ff */
[----:B0-----:R-:W3:Y:S10]  /*375e0*/  LDL.LU.64 R162, [R1+0x1120] ;  /* 0x0011200001a27983 */ /* 0x001ef40000300a00 */
[----:B----4-:R0:W-:Y:S04]  /*375f0*/  @P4 STG.E.U8 desc[UR32][R160.64], R165 ;  /* 0x000000a5a0004986 */ /* 0x0101e8000c101120 */
[----:B0-----:R-:W4:Y:S01]  /*37600*/  LDL.LU.64 R160, [R1+0x1118] ;  /* 0x0011180001a07983 */ /* 0x001f220000300a00 */
[----:B------:R-:W-:-:S02]  /*37610*/  LOP3.LUT P4, RZ, R0, 0x8000, RZ, 0xc0, !PT ;  /* 0x0000800000ff7812 */ /* 0x000fc4000788c0ff */
[----:B------:R-:W-:-:S11]  /*37620*/  PRMT R164, R166, 0x7772, RZ ;  /* 0x00007772a6a47816 */ /* 0x000fd600000000ff */
[----:B----4-:R0:W-:Y:S04]  /*37630*/  @P4 STG.E.U8 desc[UR32][R160.64], R164 ;  /* 0x000000a4a0004986 */ /* 0x0101e8000c101120 */
[----:B0-----:R-:W4:Y:S04]  /*37640*/  LDL.LU.64 R160, [R1+0x1110] ;  /* 0x0011100001a07983 */ /* 0x001f280000300a00 */
[----:B------:R-:W2:Y:S01]  /*37650*/  LDL.LU.64 R164, [R1+0x930] ;  /* 0x0009300001a47983 */ /* 0x000ea20000300a00 */
[----:B------:R-:W-:Y:S02]  /*37660*/  LOP3.LUT P4, RZ, R0, 0x4000, RZ, 0xc0, !PT ;  /* 0x0000400000ff7812 */ /* 0x000fe4000788c0ff */
[----:B------:R-:W-:-:S11]  /*37670*/  PRMT R166, R166, 0x7773, RZ ;  /* 0x00007773a6a67816 */ /* 0x000fd600000000ff */
[----:B--2---:R0:W-:Y:S01]  /*37680*/  @P4 STG.E.U8 desc[UR32][R164.64], R166 ;  /* 0x000000a6a4004986 */ /* 0x0041e2000c101120 */
[----:B------:R-:W-:Y:S02]  /*37690*/  LOP3.LUT P4, RZ, R0, 0x2000, RZ, 0xc0, !PT ;  /* 0x0000200000ff7812 */ /* 0x000fe4000788c0ff */
[----:B0-----:R-:W-:-:S11]  /*376a0*/  PRMT R164, R167, 0x7772, RZ ;  /* 0x00007772a7a47816 */ /* 0x001fd600000000ff */
[----:B---3--:R0:W-:Y:S04]  /*376b0*/  @P4 STG.E.U8 desc[UR32][R162.64], R164 ;  /* 0x000000a4a2004986 */ /* 0x0081e8000c101120 */
[----:B0-----:R-:W2:Y:S04]  /*376c0*/  LDL.LU.64 R162, [R1+0x1108] ;  /* 0x0011080001a27983 */ /* 0x001ea80000300a00 */
[----:B------:R-:W3:Y:S01]  /*376d0*/  LDL.LU.64 R164, [R1+0x920] ;  /* 0x0009200001a47983 */ /* 0x000ee20000300a00 */
[----:B------:R-:W-:Y:S02]  /*376e0*/  LOP3.LUT P4, RZ, R0, 0x1000, RZ, 0xc0, !PT ;  /* 0x0000100000ff7812 */ /* 0x000fe4000788c0ff */
[----:B------:R-:W-:-:S02]  /*376f0*/  LOP3.LUT P5, RZ, R6, 0x80, RZ, 0xc0, !PT ;  /* 0x0000008006ff7812 */ /* 0x000fc400078ac0ff */
[----:B------:R-:W-:Y:S02]  /*37700*/  PRMT R167, R167, 0x7773, RZ ;  /* 0x00007773a7a77816 */ /* 0x000fe400000000ff */
[C---:B------:R-:W-:Y:S02]  /*37710*/  LOP3.LUT P6, RZ, R6.reuse, 0x100, RZ, 0xc0, !PT ;  /* 0x0000010006ff7812 */ /* 0x040fe400078cc0ff */
[C---:B------:R-:W-:Y:S02]  /*37720*/  LOP3.LUT P0, RZ, R6.reuse, 0x200, RZ, 0xc0, !PT ;  /* 0x0000020006ff7812 */ /* 0x040fe4000780c0ff */
[C---:B------:R-:W-:Y:S02]  /*37730*/  LOP3.LUT P1, RZ, R6.reuse, 0x400, RZ, 0xc0, !PT ;  /* 0x0000040006ff7812 */ /* 0x040fe4000782c0ff */
[C---:B------:R-:W-:Y:S02]  /*37740*/  LOP3.LUT P2, RZ, R6.reuse, 0x800, RZ, 0xc0, !PT ;  /* 0x0000080006ff7812 */ /* 0x040fe4000784c0ff */
[----:B------:R-:W-:-:S02]  /*37750*/  LOP3.LUT P3, RZ, R6, 0x1000, RZ, 0xc0, !PT ;  /* 0x0000100006ff7812 */ /* 0x000fc4000786c0ff */
[----:B------:R-:W-:Y:S01]  /*37760*/  LOP3.LUT R0, R0, 0xffffffef, RZ, 0xc0, !PT ;  /* 0xffffffef00007812 */ /* 0x000fe200078ec0ff */
[----:B---3--:R4:W-:Y:S02]  /*37770*/  @P4 STG.E.U8 desc[UR32][R164.64], R167 ;  /* 0x000000a7a4004986 */ /* 0x0089e4000c101120 */
[C---:B----4-:R-:W-:Y:S02]  /*37780*/  PRMT R164, R160.reuse, 0x7770, RZ ;  /* 0x00007770a0a47816 */ /* 0x050fe400000000ff */
[----:B------:R-:W3:Y:S04]  /*37790*/  LDL.LU.64 R166, [R1+0x8e8] ;  /* 0x0008e80001a67983 */ /* 0x000ee80000300a00 */
[----:B------:R0:W-:Y:S02]  /*377a0*/  @P5 STG.E.U8 desc[UR32][R168.64], R164 ;  /* 0x000000a4a8005986 */ /* 0x0001e4000c101120 */
[----:B0-----:R-:W-:-:S02]  /*377b0*/  PRMT R164, R160, 0x7771, RZ ;  /* 0x00007771a0a47816 */ /* 0x001fc400000000ff */
[----:B------:R-:W4:Y:S04]  /*377c0*/  LDL.LU.64 R168, [R1+0x8e0] ;  /* 0x0008e00001a87983 */ /* 0x000f280000300a00 */
[----:B------:R0:W-:Y:S02]  /*377d0*/  @P6 STG.E.U8 desc[UR32][R170.64], R164 ;  /* 0x000000a4aa006986 */ /* 0x0001e4000c101120 */
[C---:B0-----:R-:W-:Y:S02]  /*377e0*/  PRMT R164, R161.reuse, 0x7770, RZ ;  /* 0x00007770a1a47816 */ /* 0x041fe400000000ff */
[----:B------:R-:W4:Y:S04]  /*377f0*/  LDL.LU.64 R170, [R1+0x8d8] ;  /* 0x0008d80001aa7983 */ /* 0x000f280000300a00 */
[----:B------:R0:W-:Y:S02]  /*37800*/  @P0 STG.E.U8 desc[UR32][R172.64], R164 ;  /* 0x000000a4ac000986 */ /* 0x0001e4000c101120 */
[----:B0-----:R-:W-:-:S02]  /*37810*/  PRMT R164, R161, 0x7771, RZ ;  /* 0x00007771a1a47816 */ /* 0x001fc400000000ff */
[----:B------:R-:W4:Y:S04]  /*37820*/  LDL.LU.64 R172, [R1+0x8d0] ;  /* 0x0008d00001ac7983 */ /* 0x000f280000300a00 */
[----:B------:R0:W-:Y:S04]  /*37830*/  @P1 STG.E.U8 desc[UR32][R174.64], R164 ;  /* 0x000000a4ae001986 */ /* 0x0001e8000c101120 */
[----:B0-----:R-:W4:Y:S01]  /*37840*/  LDL.LU.64 R174, [R1+0x8c8] ;  /* 0x0008c80001ae7983 */ /* 0x001f220000300a00 */
[----:B--2---:R-:W-:-:S05]  /*37850*/  PRMT R164, R162, 0x7770, RZ ;  /* 0x00007770a2a47816 */ /* 0x004fca00000000ff */
[----:B------:R0:W-:Y:S04]  /*37860*/  @P2 STG.E.U8 desc[UR32][R176.64], R164 ;  /* 0x000000a4b0002986 */ /* 0x0001e8000c101120 */
[----:B0-----:R-:W2:Y:S01]  /*37870*/  LDL.LU.64 R176, [R1+0x8c0] ;  /* 0x0008c00001b07983 */ /* 0x001ea20000300a00 */
[----:B------:R-:W-:-:S05]  /*37880*/  PRMT R164, R162, 0x7771, RZ ;  /* 0x00007771a2a47816 */ /* 0x000fca00000000ff */
[----:B------:R0:W-:Y:S04]  /*37890*/  @P3 STG.E.U8 desc[UR32][R178.64], R164 ;  /* 0x000000a4b2003986 */ /* 0x0001e8000c101120 */
[----:B0-----:R-:W2:Y:S01]  /*378a0*/  LDL.LU.64 R178, [R1+0x8b8] ;  /* 0x0008b80001b27983 */ /* 0x001ea20000300a00 */
        /* <DEDUP_REMOVED lines=17> */
[C---:B------:R-:W-:Y:S02]  /*379c0*/  LOP3.LUT P4, RZ, R6.reuse, 0x80000, RZ, 0xc0, !PT ;  /* 0x0008000006ff7812 */ /* 0x040fe4000788c0ff */
[----:B------:R-:W-:Y:S02]  /*379d0*/  LOP3.LUT P0, RZ, R6, 0x2000, RZ, 0xc0, !PT ;  /* 0x0000200006ff7812 */ /* 0x000fe4000780c0ff */
[----:B------:R-:W-:Y:S02]  /*379e0*/  LOP3.LUT R0, R0, 0xfffffbff, RZ, 0xc0, !PT ;  /* 0xfffffbff00007812 */ /* 0x000fe400078ec0ff */
[----:B------:R-:W-:Y:S02]  /*379f0*/  LOP3.LUT P1, RZ, R6, 0x4000, RZ, 0xc0, !PT ;  /* 0x0000400006ff7812 */ /* 0x000fe4000782c0ff */
[----:B------:R-:W-:-:S05]  /*37a00*/  PRMT R164, R163, 0x7770, RZ ;  /* 0x00007770a3a47816 */ /* 0x000fca00000000ff */
[----:B------:R-:W-:Y:S02]  /*37a10*/  @P4 LOP3.LUT R0, R0, 0x400, RZ, 0xfc, !PT ;  /* 0x0000040000004812 */ /* 0x000fe400078efcff */
[C---:B------:R-:W-:Y:S02]  /*37a20*/  LOP3.LUT P4, RZ, R6.reuse, 0x40000, RZ, 0xc0, !PT ;  /* 0x0004000006ff7812 */ /* 0x040fe4000788c0ff */
[C---:B------:R-:W-:Y:S02]  /*37a30*/  LOP3.LUT P2, RZ, R6.reuse, 0x8000, RZ, 0xc0, !PT ;  /* 0x0000800006ff7812 */ /* 0x040fe4000784c0ff */
[----:B------:R-:W-:Y:S02]  /*37a40*/  LOP3.LUT P3, RZ, R6, 0x10000, RZ, 0xc0, !PT ;  /* 0x0001000006ff7812 */ /* 0x000fe4000786c0ff */
[----:B------:R-:W-:-:S07]  /*37a50*/  LOP3.LUT R0, R0, 0xfffff7ff, RZ, 0xc0, !PT ;  /* 0xfffff7ff00007812 */ /* 0x000fce00078ec0ff */
[----:B------:R-:W-:Y:S02]  /*37a60*/  @P4 LOP3.LUT R0, R0, 0x800, RZ, 0xfc, !PT ;  /* 0x0000080000004812 */ /* 0x000fe400078efcff */
[----:B------:R-:W-:Y:S01]  /*37a70*/  LOP3.LUT P4, RZ, R6, 0x20000, RZ, 0xc0, !PT ;  /* 0x0002000006ff7812 */ /* 0x000fe2000788c0ff */
[----:B---3--:R0:W-:Y:S02]  /*37a80*/  @P0 STG.E.U8 desc[UR32][R166.64], R164 ;  /* 0x000000a4a6000986 */ /* 0x0081e4000c101120 */
[----:B0-----:R-:W-:-:S05]  /*37a90*/  PRMT R164, R163, 0x7771, RZ ;  /* 0x00007771a3a47816 */ /* 0x001fca00000000ff */
[----:B----4-:R0:W-:Y:S02]  /*37aa0*/  @P1 STG.E.U8 desc[UR32][R168.64], R164 ;  /* 0x000000a4a8001986 */ /* 0x0101e4000c101120 */
[C---:B0-----:R-:W-:Y:S02]  /*37ab0*/  PRMT R164, R160.reuse, 0x7772, RZ ;  /* 0x00007772a0a47816 */ /* 0x041fe400000000ff */
[----:B------:R-:W-:-:S03]  /*37ac0*/  PRMT R160, R160, 0x7773, RZ ;  /* 0x00007773a0a07816 */ /* 0x000fc600000000ff */
[----:B------:R0:W-:Y:S04]  /*37ad0*/  @P2 STG.E.U8 desc[UR32][R170.64], R164 ;  /* 0x000000a4aa002986 */ /* 0x0001e8000c101120 */
[----:B0-----:R-:W3:Y:S04]  /*37ae0*/  LDL.LU.64 R164, [R1+0x890] ;  /* 0x0008900001a47983 */ /* 0x001ee80000300a00 */
[----:B------:R-:W4:Y:S04]  /*37af0*/  LDL.LU.64 R166, [R1+0x888] ;  /* 0x0008880001a67983 */ /* 0x000f280000300a00 */
[----:B------:R0:W-:Y:S04]  /*37b00*/  @P3 STG.E.U8 desc[UR32][R172.64], R160 ;  /* 0x000000a0ac003986 */ /* 0x0001e8000c101120 */
[----:B------:R-:W4:Y:S04]  /*37b10*/  LDL.LU.64 R168, [R1+0x880] ;  /* 0x0008800001a87983 */ /* 0x000f280000300a00 */
[----:B------:R-:W4:Y:S01]  /*37b20*/  LDL.LU.64 R170, [R1+0x878] ;  /* 0x0008780001aa7983 */ /* 0x000f220000300a00 */
[----:B0-----:R-:W-:-:S03]  /*37b30*/  PRMT R160, R161, 0x7772, RZ ;  /* 0x00007772a1a07816 */ /* 0x001fc600000000ff */
[----:B------:R-:W4:Y:S04]  /*37b40*/  LDL.LU.64 R172, [R1+0x870] ;  /* 0x0008700001ac7983 */ /* 0x000f280000300a00 */
[----:B------:R0:W-:Y:S01]  /*37b50*/  @P4 STG.E.U8 desc[UR32][R174.64], R160 ;  /* 0x000000a0ae004986 */ /* 0x0001e2000c101120 */
[----:B------:R-:W-:Y:S02]  /*37b60*/  LOP3.LUT P4, RZ, R0, 0x800, RZ, 0xc0, !PT ;  /* 0x0000080000ff7812 */ /* 0x000fe4000788c0ff */
[----:B------:R-:W-:Y:S02]  /*37b70*/  PRMT R161, R161, 0x7773, RZ ;  /* 0x00007773a1a17816 */ /* 0x000fe400000000ff */
[----:B0-----:R-:W-:Y:S01]  /*37b80*/  PRMT R160, R162, 0x7772, RZ ;  /* 0x00007772a2a07816 */ /* 0x001fe200000000ff */
[----:B------:R-:W4:Y:S08]  /*37b90*/  LDL.LU.64 R174, [R1+0x868] ;  /* 0x0008680001ae7983 */ /* 0x000f300000300a00 */
[----:B--2---:R0:W-:Y:S01]  /*37ba0*/  @P4 STG.E.U8 desc[UR32][R176.64], R161 ;  /* 0x000000a1b0004986 */ /* 0x0041e2000c101120 */
[----:B------:R-:W-:-:S03]  /*37bb0*/  LOP3.LUT P4, RZ, R0, 0x400, RZ, 0xc0, !PT ;  /* 0x0000040000ff7812 */ /* 0x000fc6000788c0ff */
[----:B0-----:R-:W2:Y:S10]  /*37bc0*/  LDL.LU.64 R176, [R1+0x860] ;  /* 0x0008600001b07983 */ /* 0x001eb40000300a00 */
[----:B------:R0:W-:Y:S04]  /*37bd0*/  @P4 STG.E.U8 desc[UR32][R178.64], R160 ;  /* 0x000000a0b2004986 */ /* 0x0001e8000c101120 */
[----:B0-----:R-:W3:Y:S01]  /*37be0*/  LDL.LU.64 R160, [R1+0x8b0] ;  /* 0x0008b00001a07983 */ /* 0x001ee20000300a00 */
[----:B------:R-:W-:-:S02]  /*37bf0*/  LOP3.LUT P4, RZ, R0, 0x200, RZ, 0xc0, !PT ;  /* 0x0000020000ff7812 */ /* 0x000fc4000788c0ff */
[----:B------:R-:W-:Y:S01]  /*37c00*/  PRMT R162, R162, 0x7773, RZ ;  /* 0x00007773a2a27816 */ /* 0x000fe200000000ff */
[----:B------:R-:W2:Y:S10]  /*37c10*/  LDL.LU.64 R178, [R1+0x858] ;  /* 0x0008580001b27983 */ /* 0x000eb40000300a00 */
[----:B---3--:R0:W-:Y:S01]  /*37c20*/  @P4 STG.E.U8 desc[UR32][R160.64], R162 ;  /* 0x000000a2a0004986 */ /* 0x0081e2000c101120 */
[----:B------:R-:W-:-:S02]  /*37c30*/  LOP3.LUT P4, RZ, R0, 0x100, RZ, 0xc0, !PT ;  /* 0x0000010000ff7812 */ /* 0x000fc4000788c0ff */
[----:B0-----:R-:W-:-:S11]  /*37c40*/  PRMT R160, R163, 0x7772, RZ ;  /* 0x00007772a3a07816 */ /* 0x001fd600000000ff */
[----:B------:R0:W-:Y:S01]  /*37c50*/  @P4 STG.E.U8 desc[UR32][R156.64], R160 ;  /* 0x000000a09c004986 */ /* 0x0001e2000c101120 */
[C---:B------:R-:W-:Y:S02]  /*37c60*/  LOP3.LUT P4, RZ, R0.reuse, 0x80, RZ, 0xc0, !PT ;  /* 0x0000008000ff7812 */ /* 0x040fe4000788c0ff */
[----:B------:R-:W-:Y:S01]  /*37c70*/  PRMT R163, R163, 0x7773, RZ ;  /* 0x00007773a3a37816 */ /* 0x000fe200000000ff */
[----:B0-----:R-:W3:Y:S10]  /*37c80*/  LDL.LU.64 R156, [R1+0x1100] ;  /* 0x00110000019c7983 */ /* 0x001ef40000300a00 */
[----:B------:R0:W-:Y:S04]  /*37c90*/  @P4 STG.E.U8 desc[UR32][R158.64], R163 ;  /* 0x000000a39e004986 */ /* 0x0001e8000c101120 */
[----:B0-----:R-:W2:Y:S04]  /*37ca0*/  LDL.LU.64 R158, [R1+0x10f8] ;  /* 0x0010f800019e7983 */ /* 0x001ea80000300a00 */
[----:B------:R-:W4:Y:S01]  /*37cb0*/  LDL.LU.64 R162, [R1+0x898] ;  /* 0x0008980001a27983 */ /* 0x000f220000300a00 */
[----:B------:R-:W-:-:S02]  /*37cc0*/  LOP3.LUT P4, RZ, R0, 0x40, RZ, 0xc0, !PT ;  /* 0x0000004000ff7812 */ /* 0x000fc4000788c0ff */
[C---:B------:R-:W-:Y:S02]  /*37cd0*/  LOP3.LUT P5, RZ, R6.reuse, 0x4000000, RZ, 0xc0, !PT ;  /* 0x0400000006ff7812 */ /* 0x040fe400078ac0ff */
[C---:B------:R-:W-:Y:S02]  /*37ce0*/  LOP3.LUT P6, RZ, R6.reuse, 0x8000000, RZ, 0xc0, !PT ;  /* 0x0800000006ff7812 */ /* 0x040fe400078cc0ff */
[C---:B------:R-:W-:Y:S02]  /*37cf0*/  LOP3.LUT P0, RZ, R6.reuse, 0x10000000, RZ, 0xc0, !PT ;  /* 0x1000000006ff7812 */ /* 0x040fe4000780c0ff */
[C---:B------:R-:W-:Y:S02]  /*37d00*/  LOP3.LUT P1, RZ, R6.reuse, 0x20000000, RZ, 0xc0, !PT ;  /* 0x2000000006ff7812 */ /* 0x040fe4000782c0ff */
[C---:B------:R-:W-:Y:S02]  /*37d10*/  LOP3.LUT P2, RZ, R6.reuse, 0x40000000, RZ, 0xc0, !PT ;  /* 0x4000000006ff7812 */ /* 0x040fe4000784c0ff */
[----:B------:R-:W-:-:S02]  /*37d20*/  LOP3.LUT P3, RZ, R6, 0x80000000, RZ, 0xc0, !PT ;  /* 0x8000000006ff7812 */ /* 0x000fc4000786c0ff */
[----:B------:R-:W-:Y:S02]  /*37d30*/  LOP3.LUT R5, R5, 0xefffffff, RZ, 0xc0, !PT ;  /* 0xefffffff05057812 */ /* 0x000fe400078ec0ff */
[----:B---3--:R-:W-:-:S05]  /*37d40*/  PRMT R160, R156, 0x7770, RZ ;  /* 0x000077709ca07816 */ /* 0x008fca00000000ff */
[----:B----4-:R0:W-:Y:S01]  /*37d50*/  @P4 STG.E.U8 desc[UR32][R162.64], R160 ;  /* 0x000000a0a2004986 */ /* 0x0101e2000c101120 */
[----:B------:R-:W-:Y:S02]  /*37d60*/  LOP3.LUT P4, RZ, R0, 0x20, RZ, 0xc0, !PT ;  /* 0x0000002000ff7812 */ /* 0x000fe4000788c0ff */
[----:B0-----:R-:W-:-:S11]  /*37d70*/  PRMT R160, R156, 0x7771, RZ ;  /* 0x000077719ca07816 */ /* 0x001fd600000000ff */
[----:B------:R0:W-:Y:S01]  /*37d80*/  @P4 STG.E.U8 desc[UR32][R164.64], R160 ;  /* 0x000000a0a4004986 */ /* 0x0001e2000c101120 */
[----:B------:R-:W-:Y:S02]  /*37d90*/  LOP3.LUT P4, RZ, R0, 0x10, RZ, 0xc0, !PT ;  /* 0x0000001000ff7812 */ /* 0x000fe4000788c0ff */
[----:B0-----:R-:W-:-:S11]  /*37da0*/  PRMT R160, R157, 0x7770, RZ ;  /* 0x000077709da07816 */ /* 0x001fd600000000ff */
[----:B------:R0:W-:Y:S02]  /*37db0*/  @P4 STG.E.U8 desc[UR32][R166.64], R160 ;  /* 0x000000a0a6004986 */ /* 0x0001e4000c101120 */
[----:B0-----:R-:W-:-:S05]  /*37dc0*/  PRMT R160, R157, 0x7771, RZ ;  /* 0x000077719da07816 */ /* 0x001fca00000000ff */
[----:B------:R2:W-:Y:S02]  /*37dd0*/  @P5 STG.E.U8 desc[UR32][R168.64], R160 ;  /* 0x000000a0a8005986 */ /* 0x0005e4000c101120 */
[----:B--2---:R-:W-:-:S05]  /*37de0*/  PRMT R160, R158, 0x7770, RZ ;  /* 0x000077709ea07816 */ /* 0x004fca00000000ff */
[----:B------:R0:W-:Y:S02]  /*37df0*/  @P6 STG.E.U8 desc[UR32][R170.64], R160 ;  /* 0x000000a0aa006986 */ /* 0x0001e4000c101120 */
[----:B0-----:R-:W-:Y:S02]  /*37e00*/  PRMT R160, R158, 0x7771, RZ ;  /* 0x000077719ea07816 */ /* 0x001fe400000000ff */
[----:B------:R-:W2:Y:S04]  /*37e10*/  LDL.LU.64 R170, [R1+0x850] ;  /* 0x0008500001aa7983 */ /* 0x000ea80000300a00 */
[----:B------:R0:W-:Y:S02]  /*37e20*/  @P0 STG.E.U8 desc[UR32][R172.64], R160 ;  /* 0x000000a0ac000986 */ /* 0x0001e4000c101120 */
[----:B0-----:R-:W-:-:S02]  /*37e30*/  PRMT R160, R159, 0x7770, RZ ;  /* 0x000077709fa07816 */ /* 0x001fc400000000ff */
[----:B------:R-:W3:Y:S04]  /*37e40*/  LDL.LU.64 R172, [R1+0x848] ;  /* 0x0008480001ac7983 */ /* 0x000ee80000300a00 */
[----:B------:R0:W-:Y:S02]  /*37e50*/  @P1 STG.E.U8 desc[UR32][R174.64], R160 ;  /* 0x000000a0ae001986 */ /* 0x0001e4000c101120 */
[----:B0-----:R-:W-:Y:S02]  /*37e60*/  PRMT R160, R159, 0x7771, RZ ;  /* 0x000077719fa07816 */ /* 0x001fe400000000ff */
[----:B------:R-:W4:Y:S04]  /*37e70*/  LDL.LU.64 R174, [R1+0x840] ;  /* 0x0008400001ae7983 */ /* 0x000f280000300a00 */
[----:B------:R0:W-:Y:S04]  /*37e80*/  @P2 STG.E.U8 desc[UR32][R176.64], R160 ;  /* 0x000000a0b0002986 */ /* 0x0001e8000c101120 */
[----:B0-----:R-:W4:Y:S01]  /*37e90*/  LDL.LU.64 R176, [R1+0x838] ;  /* 0x0008380001b07983 */ /* 0x001f220000300a00 */
[----:B------:R-:W-:-:S05]  /*37ea0*/  PRMT R160, R156, 0x7772, RZ ;  /* 0x000077729ca07816 */ /* 0x000fca00000000ff */
[----:B------:R0:W-:Y:S04]  /*37eb0*/  @P3 STG.E.U8 desc[UR32][R178.64], R160 ;  /* 0x000000a0b2003986 */ /* 0x0001e8000c101120 */
[----:B0-----:R-:W4:Y:S01]  /*37ec0*/  LDL.LU.64 R178, [R1+0x828] ;  /* 0x0008280001b27983 */ /* 0x001f220000300a00 */
[C---:B------:R-:W-:Y:S02]  /*37ed0*/  LOP3.LUT P4, RZ, R7.reuse, 0x1000, RZ, 0xc0, !PT ;  /* 0x0000100007ff7812 */ /* 0x040fe4000788c0ff */
[----:B------:R-:W-:Y:S01]  /*37ee0*/  LOP3.LUT R0, R0, 0xfffffffe, RZ, 0xc0, !PT ;  /* 0xfffffffe00007812 */ /* 0x000fe200078ec0ff */
[----:B------:R-:W4:Y:S01]  /*37ef0*/  LDL.LU.64 R160, [R1+0x810] ;  /* 0x0008100001a07983 */ /* 0x000f220000300a00 */
[C---:B------:R-:W-:Y:S02]  /*37f00*/  LOP3.LUT P0, RZ, R7.reuse, 0x1, RZ, 0xc0, !PT ;  /* 0x0000000107ff7812 */ /* 0x040fe4000780c0ff */
[----:B------:R-:W-:Y:S01]  /*37f10*/  LOP3.LUT P1, RZ, R7, 0x2, RZ, 0xc0, !PT ;  /* 0x0000000207ff7812 */ /* 0x000fe2000782c0ff */
[----:B------:R-:W4:Y:S01]  /*37f20*/  LDL.LU.64 R162, [R1+0x808] ;  /* 0x0008080001a27983 */ /* 0x000f220000300a00 */
[----:B------:R-:W-:-:S02]  /*37f30*/  PRMT R156, R156, 0x7773, RZ ;  /* 0x000077739c9c7816 */ /* 0x000fc400000000ff */
[----:B------:R-:W-:Y:S01]  /*37f40*/  LOP3.LUT P2, RZ, R7, 0x4, RZ, 0xc0, !PT ;  /* 0x0000000407ff7812 */ /* 0x000fe2000784c0ff */
[----:B------:R-:W4:Y:S02]  /*37f50*/  LDL.LU.64 R164, [R1+0x800] ;  /* 0x0008000001a47983 */ /* 0x000f240000300a00 */
[----:B------:R-:W-:Y:S02]  /*37f60*/  @P4 LOP3.LUT R5, R5, 0x10000000, RZ, 0xfc, !PT ;  /* 0x1000000005054812 */ /* 0x000fe400078efcff */
[----:B------:R-:W-:Y:S01]  /*37f70*/  LOP3.LUT P4, RZ, R7, 0x800, RZ, 0xc0, !PT ;  /* 0x0000080007ff7812 */ /* 0x000fe2000788c0ff */
[----:B------:R-:W4:Y:S01]  /*37f80*/  LDL.LU.64 R166, [R1+0x7f8] ;  /* 0x0007f80001a67983 */ /* 0x000f220000300a00 */
[----:B------:R-:W-:Y:S02]  /*37f90*/  LOP3.LUT R5, R5, 0xdfffffff, RZ, 0xc0, !PT ;  /* 0xdfffffff05057812 */ /* 0x000fe400078ec0ff */
[----:B------:R-:W-:Y:S01]  /*37fa0*/  LOP3.LUT P3, RZ, R7, 0x8, RZ, 0xc0, !PT ;  /* 0x0000000807ff7812 */ /* 0x000fe2000786c0ff */
[----:B------:R-:W4:Y:S08]  /*37fb0*/  LDL.LU.64 R168, [R1+0x7f0] ;  /* 0x0007f00001a87983 */ /* 0x000f300000300a00 */
[----:B------:R-:W-:-:S02]  /*37fc0*/  @P4 LOP3.LUT R5, R5, 0x20000000, RZ, 0xfc, !PT ;  /* 0x2000000005054812 */ /* 0x000fc400078efcff */
        /* <DEDUP_REMOVED lines=17> */
[----:B------:R-:W-:Y:S01]  /*380e0*/  LOP3.LUT P4, RZ, R7, 0x10, RZ, 0xc0, !PT ;  /* 0x0000001007ff7812 */ /* 0x000fe2000788c0ff */
[----:B--2---:R0:W-:Y:S02]  /*380f0*/  @P0 STG.E.U8 desc[UR32][R170.64], R156 ;  /* 0x0000009caa000986 */ /* 0x0041e4000c101120 */
[C---:B0-----:R-:W-:Y:S02]  /*38100*/  PRMT R156, R157.reuse, 0x7772, RZ ;  /* 0x000077729d9c7816 */ /* 0x041fe400000000ff */
[----:B------:R-:W2:Y:S01]  /*38110*/  LDL.LU.64 R170, [R1+0x7e8] ;  /* 0x0007e80001aa7983 */ /* 0x000ea20000300a00 */
[----:B------:R-:W-:-:S03]  /*38120*/  PRMT R157, R157, 0x7773, RZ ;  /* 0x000077739d9d7816 */ /* 0x000fc600000000ff */
[----:B---3--:R0:W-:Y:S02]  /*38130*/  @P1 STG.E.U8 desc[UR32][R172.64], R156 ;  /* 0x0000009cac001986 */ /* 0x0081e4000c101120 */
[C---:B0-----:R-:W-:Y:S02]  /*38140*/  PRMT R156, R158.reuse, 0x7772, RZ ;  /* 0x000077729e9c7816 */ /* 0x041fe400000000ff */
[----:B------:R-:W-:Y:S01]  /*38150*/  PRMT R158, R158, 0x7773, RZ ;  /* 0x000077739e9e7816 */ /* 0x000fe200000000ff */
[----:B----4-:R-:W-:Y:S04]  /*38160*/  @P2 STG.E.U8 desc[UR32][R174.64], R157 ;  /* 0x0000009dae002986 */ /* 0x010fe8000c101120 */
[----:B------:R0:W-:Y:S04]  /*38170*/  @P3 STG.E.U8 desc[UR32][R176.64], R156 ;  /* 0x0000009cb0003986 */ /* 0x0001e8000c101120 */
[----:B------:R1:W-:Y:S01]  /*38180*/  @P4 STG.E.U8 desc[UR32][R152.64], R158 ;  /* 0x0000009e98004986 */ /* 0x0003e2000c101120 */
[----:B------:R-:W-:-:S02]  /*38190*/  LOP3.LUT P4, RZ, R0, 0x8, RZ, 0xc0, !PT ;  /* 0x0000000800ff7812 */ /* 0x000fc4000788c0ff */
[----:B0-----:R-:W-:Y:S01]  /*381a0*/  PRMT R156, R159, 0x7772, RZ ;  /* 0x000077729f9c7816 */ /* 0x001fe200000000ff */
[----:B-1----:R-:W3:Y:S04]  /*381b0*/  LDL.LU.64 R152, [R1+0x10f0] ;  /* 0x0010f00001987983 */ /* 0x002ee80000300a00 */
[----:B------:R-:W4:Y:S04]  /*381c0*/  LDL.LU.64 R172, [R1+0x7e0] ;  /* 0x0007e00001ac7983 */ /* 0x000f280000300a00 */
[----:B------:R-:W4:Y:S04]  /*381d0*/  LDL.LU.64 R174, [R1+0x7d8] ;  /* 0x0007d80001ae7983 */ /* 0x000f280000300a00 */
[----:B------:R-:W4:Y:S04]  /*381e0*/  LDL.LU.64 R176, [R1+0x7d0] ;  /* 0x0007d00001b07983 */ /* 0x000f280000300a00 */
[----:B------:R0:W-:Y:S04]  /*381f0*/  @P4 STG.E.U8 desc[UR32][R178.64], R156 ;  /* 0x0000009cb2004986 */ /* 0x0001e8000c101120 */
[----:B0-----:R-:W2:Y:S01]  /*38200*/  LDL.LU.64 R156, [R1+0x820] ;  /* 0x00082000019c7983 */ /* 0x001ea20000300a00 */
[----:B------:R-:W-:-:S02]  /*38210*/  LOP3.LUT P4, RZ, R0, 0x4, RZ, 0xc0, !PT ;  /* 0x0000000400ff7812 */ /* 0x000fc4000788c0ff */
[----:B------:R-:W-:Y:S01]  /*38220*/  PRMT R159, R159, 0x7773, RZ ;  /* 0x000077739f9f7816 */ /* 0x000fe200000000ff */
[----:B------:R-:W4:Y:S10]  /*38230*/  LDL.LU.64 R178, [R1+0x7c8] ;  /* 0x0007c80001b27983 */ /* 0x000f340000300a00 */
[----:B--2---:R3:W-:Y:S01]  /*38240*/  @P4 STG.E.U8 desc[UR32][R156.64], R159 ;  /* 0x0000009f9c004986 */ /* 0x0047e2000c101120 */
[----:B------:R-:W-:-:S02]  /*38250*/  LOP3.LUT P4, RZ, R0, 0x2, RZ, 0xc0, !PT ;  /* 0x0000000200ff7812 */ /* 0x000fc4000788c0ff */
[----:B---3--:R-:W-:-:S11]  /*38260*/  PRMT R156, R152, 0x7770, RZ ;  /* 0x00007770989c7816 */ /* 0x008fd600000000ff */
[----:B------:R0:W-:Y:S04]  /*38270*/  @P4 STG.E.U8 desc[UR32][R154.64], R156 ;  /* 0x0000009c9a004986 */ /* 0x0001e8000c101120 */
[----:B0-----:R-:W2:Y:S01]  /*38280*/  LDL.LU.64 R154, [R1+0x10e8] ;  /* 0x0010e800019a7983 */ /* 0x001ea20000300a00 */
[----:B------:R-:W-:Y:S02]  /*38290*/  LOP3.LUT P4, RZ, R0, 0x1, RZ, 0xc0, !PT ;  /* 0x0000000100ff7812 */ /* 0x000fe4000788c0ff */
[----:B------:R-:W-:-:S11]  /*382a0*/  PRMT R0, R152, 0x7771, RZ ;  /* 0x0000777198007816 */ /* 0x000fd600000000ff */
[----:B------:R0:W-:Y:S01]  /*382b0*/  @P4 STG.E.U8 desc[UR32][R160.64], R0 ;  /* 0x00000000a0004986 */ /* 0x0001e2000c101120 */
[----:B------:R-:W-:Y:S02]  /*382c0*/  LOP3.LUT P4, RZ, R5, 0x80000000, RZ, 0xc0, !PT ;  /* 0x8000000005ff7812 */ /* 0x000fe4000788c0ff */
[----:B0-----:R-:W-:-:S11]  /*382d0*/  PRMT R0, R153, 0x7770, RZ ;  /* 0x0000777099007816 */ /* 0x001fd600000000ff */
[----:B------:R0:W-:Y:S01]  /*382e0*/  @P4 STG.E.U8 desc[UR32][R162.64], R0 ;  /* 0x00000000a2004986 */ /* 0x0001e2000c101120 */
[----:B------:R-:W-:Y:S02]  /*382f0*/  LOP3.LUT P4, RZ, R5, 0x40000000, RZ, 0xc0, !PT ;  /* 0x4000000005ff7812 */ /* 0x000fe4000788c0ff */
[----:B0-----:R-:W-:-:S11]  /*38300*/  PRMT R0, R153, 0x7771, RZ ;  /* 0x0000777199007816 */ /* 0x001fd600000000ff */
[----:B------:R2:W-:Y:S01]  /*38310*/  @P4 STG.E.U8 desc[UR32][R164.64], R0 ;  /* 0x00000000a4004986 */ /* 0x0005e2000c101120 */
[----:B------:R-:W-:Y:S02]  /*38320*/  LOP3.LUT P4, RZ, R5, 0x20000000, RZ, 0xc0, !PT ;  /* 0x2000000005ff7812 */ /* 0x000fe4000788c0ff */
[C---:B------:R-:W-:Y:S02]  /*38330*/  LOP3.LUT P5, RZ, R7.reuse, 0x2000, RZ, 0xc0, !PT ;  /* 0x0000200007ff7812 */ /* 0x040fe400078ac0ff */
[C---:B------:R-:W-:Y:S02]  /*38340*/  LOP3.LUT P6, RZ, R7.reuse, 0x4000, RZ, 0xc0, !PT ;  /* 0x0000400007ff7812 */ /* 0x040fe400078cc0ff */
[C---:B------:R-:W-:Y:S02]  /*38350*/  LOP3.LUT P0, RZ, R7.reuse, 0x8000, RZ, 0xc0, !PT ;  /* 0x0000800007ff7812 */ /* 0x040fe4000780c0ff */
[C---:B------:R-:W-:Y:S02]  /*38360*/  LOP3.LUT P1, RZ, R7.reuse, 0x10000, RZ, 0xc0, !PT ;  /* 0x0001000007ff7812 */ /* 0x040fe4000782c0ff */
[----:B------:R-:W-:-:S02]  /*38370*/  LOP3.LUT P2, RZ, R7, 0x20000, RZ, 0xc0, !PT ;  /* 0x0002000007ff7812 */ /* 0x000fc4000784c0ff */
[----:B------:R-:W-:Y:S02]  /*38380*/  LOP3.LUT P3, RZ, R7, 0x40000, RZ, 0xc0, !PT ;  /* 0x0004000007ff7812 */ /* 0x000fe4000786c0ff */
[----:B--2---:R-:W-:-:S05]  /*38390*/  PRMT R0, R154, 0x7770, RZ ;  /* 0x000077709a007816 */ /* 0x004fca00000000ff */
[----:B------:R0:W-:Y:S01]  /*383a0*/  @P4 STG.E.U8 desc[UR32][R166.64], R0 ;  /* 0x00000000a6004986 */ /* 0x0001e2000c101120 */
[----:B------:R-:W-:Y:S02]  /*383b0*/  LOP3.LUT P4, RZ, R5, 0x10000000, RZ, 0xc0, !PT ;  /* 0x1000000005ff7812 */ /* 0x000fe4000788c0ff */
[----:B0-----:R-:W-:-:S11]  /*383c0*/  PRMT R0, R154, 0x7771, RZ ;  /* 0x000077719a007816 */ /* 0x001fd600000000ff */
[----:B------:R0:W-:Y:S02]  /*383d0*/  @P4 STG.E.U8 desc[UR32][R168.64], R0 ;  /* 0x00000000a8004986 */ /* 0x0001e4000c101120 */
[----:B0-----:R-:W-:-:S05]  /*383e0*/  PRMT R0, R155, 0x7770, RZ ;  /* 0x000077709b007816 */ /* 0x001fca00000000ff */
[----:B------:R0:W-:Y:S02]  /*383f0*/  @P5 STG.E.U8 desc[UR32][R170.64], R0 ;  /* 0x00000000aa005986 */ /* 0x0001e4000c101120 */
[----:B0-----:R-:W-:-:S05]  /*38400*/  PRMT R0, R155, 0x7771, RZ ;  /* 0x000077719b007816 */ /* 0x001fca00000000ff */
[----:B----4-:R0:W-:Y:S02]  /*38410*/  @P6 STG.E.U8 desc[UR32][R172.64], R0 ;  /* 0x00000000ac006986 */ /* 0x0101e4000c101120 */
[C---:B0-----:R-:W-:Y:S02]  /*38420*/  PRMT R0, R152.reuse, 0x7772, RZ ;  /* 0x0000777298007816 */ /* 0x041fe400000000ff */
[----:B------:R-:W-:-:S03]  /*38430*/  PRMT R152, R152, 0x7773, RZ ;  /* 0x0000777398987816 */ /* 0x000fc600000000ff */
[----:B------:R0:W-:Y:S04]  /*38440*/  @P0 STG.E.U8 desc[UR32][R174.64], R0 ;  /* 0x00000000ae000986 */ /* 0x0001e8000c101120 */
[----:B------:R-:W-:Y:S01]  /*38450*/  @P1 STG.E.U8 desc[UR32][R176.64], R152 ;  /* 0x00000098b0001986 */ /* 0x000fe2000c101120 */
[C---:B0-----:R-:W-:Y:S02]  /*38460*/  PRMT R0, R153.reuse, 0x7772, RZ ;  /* 0x0000777299007816 */ /* 0x041fe400000000ff */
[----:B------:R-:W-:-:S03]  /*38470*/  PRMT R153, R153, 0x7773, RZ ;  /* 0x0000777399997816 */ /* 0x000fc600000000ff */
[----:B------:R-:W-:Y:S04]  /*38480*/  @P2 STG.E.U8 desc[UR32][R178.64], R0 ;  /* 0x00000000b2002986 */ /* 0x000fe8000c101120 */
[----:B------:R0:W-:Y:S04]  /*38490*/  @P3 STG.E.U8 desc[UR32][R8.64], R153 ;  /* 0x0000009908003986 */ /* 0x0001e8000c101120 */
[----:B0-----:R-:W2:Y:S04]  /*384a0*/  LDL.LU.64 R8, [R1+0x10e0] ;  /* 0x0010e00001087983 */ /* 0x001ea80000300a00 */
[----:B------:R-:W3:Y:S01]  /*384b0*/  LDL.LU.64 R172, [R1+0x7b8] ;  /* 0x0007b80001ac7983 */ /* 0x000ee20000300a00 */
[----:B------:R-:W-:-:S02]  /*384c0*/  LOP3.LUT P0, RZ, R7, 0x80000, RZ, 0xc0, !PT ;  /* 0x0008000007ff7812 */ /* 0x000fc4000780c0ff */
[C---:B------:R-:W-:Y:S01]  /*384d0*/  LOP3.LUT P1, RZ, R7.reuse, 0x100000, RZ, 0xc0, !PT ;  /* 0x0010000007ff7812 */ /* 0x040fe2000782c0ff */
[----:B------:R-:W4:Y:S01]  /*384e0*/  LDL.LU.64 R174, [R1+0x7a8] ;  /* 0x0007a80001ae7983 */ /* 0x000f220000300a00 */
[C---:B------:R-:W-:Y:S02]  /*384f0*/  PRMT R0, R154.reuse, 0x7772, RZ ;  /* 0x000077729a007816 */ /* 0x040fe400000000ff */
[----:B------:R-:W-:Y:S01]  /*38500*/  PRMT R154, R154, 0x7773, RZ ;  /* 0x000077739a9a7816 */ /* 0x000fe200000000ff */
[----:B------:R-:W2:Y:S04]  /*38510*/  LDL.LU.64 R176, [R1+0x7a0] ;  /* 0x0007a00001b07983 */ /* 0x000ea80000300a00 */
[----:B------:R-:W2:Y:S04]  /*38520*/  LDL.LU.64 R178, [R1+0x790] ;  /* 0x0007900001b27983 */ /* 0x000ea80000300a00 */
[----:B------:R-:W2:Y:S04]  /*38530*/  LDL.LU.64 R156, [R1+0x788] ;  /* 0x00078800019c7983 */ /* 0x000ea80000300a00 */
[----:B------:R-:W2:Y:S01]  /*38540*/  LDL.LU.64 R158, [R1+0x780] ;  /* 0x00078000019e7983 */ /* 0x000ea20000300a00 */
[----:B------:R-:W-:-:S02]  /*38550*/  LOP3.LUT P4, RZ, R7, 0x80000000, RZ, 0xc0, !PT ;  /* 0x8000000007ff7812 */ /* 0x000fc4000788c0ff */
        /* <DEDUP_REMOVED lines=9> */
[----:B---3--:R-:W-:Y:S04]  /*385f0*/  @P0 STG.E.U8 desc[UR32][R172.64], R0 ;  /* 0x00000000ac000986 */ /* 0x008fe8000c101120 */
[----:B------:R0:W-:Y:S04]  /*38600*/  @P1 STG.E.U8 desc[UR32][R148.64], R154 ;  /* 0x0000009a94001986 */ /* 0x0001e8000c101120 */
[----:B0-----:R-:W3:Y:S01]  /*38610*/  LDL.LU.64 R148, [R1+0x10d8] ;  /* 0x0010d80001947983 */ /* 0x001ee20000300a00 */
[----:B------:R-:W-:-:S02]  /*38620*/  LOP3.LUT R5, R5, 0xff7fffff, RZ, 0xc0, !PT ;  /* 0xff7fffff05057812 */ /* 0x000fc400078ec0ff */
[----:B------:R-:W-:Y:S01]  /*38630*/  LOP3.LUT P2, RZ, R7, 0x200000, RZ, 0xc0, !PT ;  /* 0x0020000007ff7812 */ /* 0x000fe2000784c0ff */
[----:B------:R-:W3:Y:S01]  /*38640*/  LDL.LU.64 R160, [R1+0x778] ;  /* 0x0007780001a07983 */ /* 0x000ee20000300a00 */
[----:B------:R-:W-:Y:S02]  /*38650*/  @P4 LOP3.LUT R5, R5, 0x800000, RZ, 0xfc, !PT ;  /* 0x0080000005054812 */ /* 0x000fe400078efcff */
[----:B------:R-:W-:Y:S01]  /*38660*/  LOP3.LUT P4, RZ, R7, 0x8000000, RZ, 0xc0, !PT ;  /* 0x0800000007ff7812 */ /* 0x000fe2000788c0ff */
[----:B------:R-:W3:Y:S01]  /*38670*/  LDL.LU.64 R162, [R1+0x770] ;  /* 0x0007700001a27983 */ /* 0x000ee20000300a00 */
[----:B------:R-:W-:Y:S02]  /*38680*/  LOP3.LUT R5, R5, 0xfeffffff, RZ, 0xc0, !PT ;  /* 0xfeffffff05057812 */ /* 0x000fe400078ec0ff */
[----:B------:R-:W-:Y:S01]  /*38690*/  LOP3.LUT P3, RZ, R7, 0x400000, RZ, 0xc0, !PT ;  /* 0x0040000007ff7812 */ /* 0x000fe2000786c0ff */
[----:B------:R-:W3:Y:S01]  /*386a0*/  LDL.LU.64 R164, [R1+0x768] ;  /* 0x0007680001a47983 */ /* 0x000ee20000300a00 */
[----:B------:R-:W-:-:S07]  /*386b0*/  PRMT R0, R155, 0x7772, RZ ;  /* 0x000077729b007816 */ /* 0x000fce00000000ff */
[----:B------:R-:W-:Y:S01]  /*386c0*/  @P4 LOP3.LUT R5, R5, 0x1000000, RZ, 0xfc, !PT ;  /* 0x0100000005054812 */ /* 0x000fe200078efcff */
[----:B------:R-:W3:Y:S01]  /*386d0*/  LDL.LU.64 R166, [R1+0x760] ;  /* 0x0007600001a67983 */ /* 0x000ee20000300a00 */
[----:B------:R-:W-:Y:S02]  /*386e0*/  LOP3.LUT P4, RZ, R7, 0x4000000, RZ, 0xc0, !PT ;  /* 0x0400000007ff7812 */ /* 0x000fe4000788c0ff */
[----:B------:R-:W-:Y:S01]  /*386f0*/  LOP3.LUT R5, R5, 0xfdffffff, RZ, 0xc0, !PT ;  /* 0xfdffffff05057812 */ /* 0x000fe200078ec0ff */
[----:B----4-:R3:W-:Y:S01]  /*38700*/  @P2 STG.E.U8 desc[UR32][R174.64], R0 ;  /* 0x00000000ae002986 */ /* 0x0107e2000c101120 */
[----:B------:R-:W-:-:S03]  /*38710*/  PRMT R155, R155, 0x7773, RZ ;  /* 0x000077739b9b7816 */ /* 0x000fc600000000ff */
[----:B------:R-:W4:Y:S06]  /*38720*/  LDL.LU.64 R168, [R1+0x758] ;  /* 0x0007580001a87983 */ /* 0x000f2c0000300a00 */
[----:B------:R-:W-:Y:S01]  /*38730*/  @P4 LOP3.LUT R5, R5, 0x2000000, RZ, 0xfc, !PT ;  /* 0x0200000005054812 */ /* 0x000fe200078efcff */
[----:B--2---:R-:W-:Y:S01]  /*38740*/  @P3 STG.E.U8 desc[UR32][R176.64], R155 ;  /* 0x0000009bb0003986 */ /* 0x004fe2000c101120 */
[----:B------:R-:W-:Y:S02]  /*38750*/  LOP3.LUT P4, RZ, R7, 0x2000000, RZ, 0xc0, !PT ;  /* 0x0200000007ff7812 */ /* 0x000fe4000788c0ff */
[----:B------:R-:W-:Y:S01]  /*38760*/  LOP3.LUT R5, R5, 0xfbffffff, RZ, 0xc0, !PT ;  /* 0xfbffffff05057812 */ /* 0x000fe200078ec0ff */
[----:B------:R-:W2:Y:S10]  /*38770*/  LDL.LU.64 R170, [R1+0x750] ;  /* 0x0007500001aa7983 */ /* 0x000eb40000300a00 */
[----:B------:R-:W-:-:S02]  /*38780*/  @P4 LOP3.LUT R5, R5, 0x4000000, RZ, 0xfc, !PT ;  /* 0x0400000005054812 */ /* 0x000fc400078efcff */
[----:B------:R-:W-:Y:S02]  /*38790*/  LOP3.LUT P4, RZ, R7, 0x1000000, RZ, 0xc0, !PT ;  /* 0x0100000007ff7812 */ /* 0x000fe4000788c0ff */
[----:B------:R-:W-:-:S11]  /*387a0*/  LOP3.LUT R5, R5, 0xf7ffffff, RZ, 0xc0, !PT ;  /* 0xf7ffffff05057812 */ /* 0x000fd600078ec0ff */
[----:B------:R-:W-:Y:S02]  /*387b0*/  @P4 LOP3.LUT R5, R5, 0x8000000, RZ, 0xfc, !PT ;  /* 0x0800000005054812 */ /* 0x000fe400078efcff */
[----:B------:R-:W-:Y:S02]  /*387c0*/  LOP3.LUT P4, RZ, R7, 0x800000, RZ, 0xc0, !PT ;  /* 0x0080000007ff7812 */ /* 0x000fe4000788c0ff */
[----:B---3--:R-:W-:-:S11]  /*387d0*/  PRMT R0, R148, 0x7770, RZ ;  /* 0x0000777094007816 */ /* 0x008fd600000000ff */
[----:B------:R0:W-:Y:S04]  /*387e0*/  @P4 STG.E.U8 desc[UR32][R150.64], R0 ;  /* 0x0000000096004986 */ /* 0x0001e8000c101120 */
[----:B0-----:R-:W3:Y:S01]  /*387f0*/  LDL.LU.64 R150, [R1+0x10d0] ;  /* 0x0010d00001967983 */ /* 0x001ee20000300a00 */
[----:B------:R-:W-:-:S03]  /*38800*/  LOP3.LUT P4, RZ, R5, 0x8000000, RZ, 0xc0, !PT ;  /* 0x0800000005ff7812 */ /* 0x000fc6000788c0ff */
[----:B------:R-:W2:Y:S01]  /*38810*/  LDL.LU.64 R172, [R1+0x748] ;  /* 0x0007480001ac7983 */ /* 0x000ea20000300a00 */
[----:B------:R-:W-:-:S03]  /*38820*/  PRMT R0, R148, 0x7771, RZ ;  /* 0x0000777194007816 */ /* 0x000fc600000000ff */
[----:B------:R-:W2:Y:S04]  /*38830*/  LDL.LU.64 R174, [R1+0x740] ;  /* 0x0007400001ae7983 */ /* 0x000ea80000300a00 */
[----:B------:R-:W2:Y:S04]  /*38840*/  LDL.LU.64 R176, [R1+0x738] ;  /* 0x0007380001b07983 */ /* 0x000ea80000300a00 */
[----:B------:R0:W-:Y:S04]  /*38850*/  @P4 STG.E.U8 desc[UR32][R178.64], R0 ;  /* 0x00000000b2004986 */ /* 0x0001e8000c101120 */
[----:B0-----:R-:W2:Y:S01]  /*38860*/  LDL.LU.64 R178, [R1+0x730] ;  /* 0x0007300001b27983 */ /* 0x001ea20000300a00 */
[----:B------:R-:W-:-:S02]  /*38870*/  LOP3.LUT P4, RZ, R5, 0x4000000, RZ, 0xc0, !PT ;  /* 0x0400000005ff7812 */ /* 0x000fc4000788c0ff */
[----:B------:R-:W-:-:S11]  /*38880*/  PRMT R0, R149, 0x7770, RZ ;  /* 0x0000777095007816 */ /* 0x000fd600000000ff */
        /* <DEDUP_REMOVED lines=11> */
[----:B---3--:R-:W-:-:S05]  /*38940*/  PRMT R0, R150, 0x7770, RZ ;  /* 0x0000777096007816 */ /* 0x008fca00000000ff */
        /* <DEDUP_REMOVED lines=11> */
[C---:B0-----:R-:W-:Y:S02]  /*38a00*/  PRMT R0, R148.reuse, 0x7772, RZ ;  /* 0x0000777294007816 */ /* 0x041fe400000000ff */
[----:B------:R-:W-:-:S09]  /*38a10*/  PRMT R148, R148, 0x7773, RZ ;  /* 0x0000777394947816 */ /* 0x000fd200000000ff */
[----:B----4-:R0:W-:Y:S04]  /*38a20*/  @P4 STG.E.U8 desc[UR32][R168.64], R0 ;  /* 0x00000000a8004986 */ /* 0x0101e8000c101120 */
[----:B--2---:R-:W-:Y:S01]  /*38a30*/  @P5 STG.E.U8 desc[UR32][R170.64], R148 ;  /* 0x00000094aa005986 */ /* 0x004fe2000c101120 */
        /* <DEDUP_REMOVED lines=8> */
[----:B0-----:R-:W-:-:S05]  /*38ac0*/  PRMT R0, R151, 0x7772, RZ ;  /* 0x0000777297007816 */ /* 0x001fca00000000ff */
[----:B------:R0:W-:Y:S04]  /*38ad0*/  @P3 STG.E.U8 desc[UR32][R144.64], R0 ;  /* 0x0000000090003986 */ /* 0x0001e8000c101120 */
[----:B0-----:R-:W2:Y:S04]  /*38ae0*/  LDL.LU.64 R144, [R1+0x10c8] ;  /* 0x0010c80001907983 */ /* 0x001ea80000300a00 */
[----:B------:R-:W3:Y:S04]  /*38af0*/  LDL.LU.64 R170, [R1+0x720] ;  /* 0x0007200001aa7983 */ /* 0x000ee80000300a00 */
[----:B------:R-:W4:Y:S01]  /*38b00*/  LDL.LU.64 R172, [R1+0x718] ;  /* 0x0007180001ac7983 */ /* 0x000f220000300a00 */
[----:B------:R-:W-:-:S02]  /*38b10*/  LOP3.LUT P0, RZ, R8, 0x40, RZ, 0xc0, !PT ;  /* 0x0000004008ff7812 */ /* 0x000fc4000780c0ff */
[C---:B------:R-:W-:Y:S01]  /*38b20*/  LOP3.LUT P1, RZ, R8.reuse, 0x80, RZ, 0xc0, !PT ;  /* 0x0000008008ff7812 */ /* 0x040fe2000782c0ff */
[----:B------:R-:W4:Y:S01]  /*38b30*/  LDL.LU.64 R174, [R1+0x708] ;  /* 0x0007080001ae7983 */ /* 0x000f220000300a00 */
[C---:B------:R-:W-:Y:S02]  /*38b40*/  LOP3.LUT P2, RZ, R8.reuse, 0x100, RZ, 0xc0, !PT ;  /* 0x0000010008ff7812 */ /* 0x040fe4000784c0ff */
[----:B------:R-:W-:Y:S01]  /*38b50*/  PRMT R151, R151, 0x7773, RZ ;  /* 0x0000777397977816 */ /* 0x000fe200000000ff */
[----:B------:R-:W4:Y:S04]  /*38b60*/  LDL.LU.64 R176, [R1+0x700] ;  /* 0x0007000001b07983 */ /* 0x000f280000300a00 */
        /* <DEDUP_REMOVED lines=14> */
[C---:B--2---:R-:W-:Y:S01]  /*38c50*/  PRMT R0, R144.reuse, 0x7770, RZ ;  /* 0x0000777090007816 */ /* 0x044fe200000000ff */
[----:B---3--:R-:W-:Y:S04]  /*38c60*/  @P0 STG.E.U8 desc[UR32][R170.64], R151 ;  /* 0x00000097aa000986 */ /* 0x008fe8000c101120 */
[----:B----4-:R0:W-:Y:S02]  /*38c70*/  @P1 STG.E.U8 desc[UR32][R172.64], R0 ;  /* 0x00000000ac001986 */ /* 0x0101e4000c101120 */
[----:B0-----:R-:W-:-:S05]  /*38c80*/  PRMT R0, R144, 0x7771, RZ ;  /* 0x0000777190007816 */ /* 0x001fca00000000ff */
[----:B------:R0:W-:Y:S04]  /*38c90*/  @P2 STG.E.U8 desc[UR32][R146.64], R0 ;  /* 0x0000000092002986 */ /* 0x0001e8000c101120 */
[----:B0-----:R-:W2:Y:S01]  /*38ca0*/  LDL.LU.64 R146, [R1+0x10c0] ;  /* 0x0010c00001927983 */ /* 0x001ea20000300a00 */
[----:B------:R-:W-:Y:S02]  /*38cb0*/  @P4 LOP3.LUT R5, R5, 0x4000, RZ, 0xfc, !PT ;  /* 0x0000400005054812 */ /* 0x000fe400078efcff */
[C---:B------:R-:W-:Y:S01]  /*38cc0*/  LOP3.LUT P4, RZ, R8.reuse, 0x8000, RZ, 0xc0, !PT ;  /* 0x0000800008ff7812 */ /* 0x040fe2000788c0ff */
[----:B------:R-:W3:Y:S01]  /*38cd0*/  LDL.LU.64 R168, [R1+0x6c0] ;  /* 0x0006c00001a87983 */ /* 0x000ee20000300a00 */
[----:B------:R-:W-:Y:S02]  /*38ce0*/  LOP3.LUT R5, R5, 0xffff7fff, RZ, 0xc0, !PT ;  /* 0xffff7fff05057812 */ /* 0x000fe400078ec0ff */
[----:B------:R-:W-:Y:S01]  /*38cf0*/  LOP3.LUT P3, RZ, R8, 0x200, RZ, 0xc0, !PT ;  /* 0x0000020008ff7812 */ /* 0x000fe2000786c0ff */
[----:B------:R-:W4:Y:S01]  /*38d00*/  LDL.LU.64 R170, [R1+0x6b8] ;  /* 0x0006b80001aa7983 */ /* 0x000f220000300a00 */
[----:B------:R-:W-:-:S03]  /*38d10*/  PRMT R0, R145, 0x7770, RZ ;  /* 0x0000777091007816 */ /* 0x000fc600000000ff */
[----:B------:R-:W4:Y:S04]  /*38d20*/  LDL.LU.64 R172, [R1+0x6b0] ;  /* 0x0006b00001ac7983 */ /* 0x000f280000300a00 */
        /* <DEDUP_REMOVED lines=12> */
[----:B------:R0:W-:Y:S10]  /*38df0*/  @P3 STG.E.U8 desc[UR32][R174.64], R0 ;  /* 0x00000000ae003986 */ /* 0x0001f4000c101120 */
[----:B------:R-:W-:-:S02]  /*38e00*/  @P4 LOP3.LUT R5, R5, 0x80000, RZ, 0xfc, !PT ;  /* 0x0008000005054812 */ /* 0x000fc400078efcff */
[----:B------:R-:W-:Y:S01]  /*38e10*/  LOP3.LUT P4, RZ, R8, 0x400, RZ, 0xc0, !PT ;  /* 0x0000040008ff7812 */ /* 0x000fe2000788c0ff */
[----:B0-----:R-:W4:Y:S01]  /*38e20*/  LDL.LU.64 R174, [R1+0x6a8] ;  /* 0x0006a80001ae7983 */ /* 0x001f220000300a00 */
[----:B------:R-:W-:-:S11]  /*38e30*/  PRMT R0, R145, 0x7771, RZ ;  /* 0x0000777191007816 */ /* 0x000fd600000000ff */
[----:B------:R0:W-:Y:S01]  /*38e40*/  @P4 STG.E.U8 desc[UR32][R176.64], R0 ;  /* 0x00000000b0004986 */ /* 0x0001e2000c101120 */
[----:B------:R-:W-:-:S03]  /*38e50*/  LOP3.LUT P4, RZ, R5, 0x80000, RZ, 0xc0, !PT ;  /* 0x0008000005ff7812 */ /* 0x000fc6000788c0ff */
[----:B0-----:R-:W4:Y:S01]  /*38e60*/  LDL.LU.64 R176, [R1+0x6a0] ;  /* 0x0006a00001b07983 */ /* 0x001f220000300a00 */
[----:B--2---:R-:W-:-:S09]  /*38e70*/  PRMT R0, R146, 0x7770, RZ ;  /* 0x0000777092007816 */ /* 0x004fd200000000ff */
[----:B------:R0:W-:Y:S01]  /*38e80*/  @P4 STG.E.U8 desc[UR32][R178.64], R0 ;  /* 0x00000000b2004986 */ /* 0x0001e2000c101120 */
[C---:B------:R-:W-:Y:S02]  /*38e90*/  LOP3.LUT P4, RZ, R5.reuse, 0x40000, RZ, 0xc0, !PT ;  /* 0x0004000005ff7812 */ /* 0x040fe4000788c0ff */
[----:B0-----:R-:W-:Y:S01]  /*38ea0*/  PRMT R0, R146, 0x7771, RZ ;  /* 0x0000777192007816 */ /* 0x001fe200000000ff */
[----:B------:R-:W2:Y:S10]  /*38eb0*/  LDL.LU.64 R178, [R1+0x698] ;  /* 0x0006980001b27983 */ /* 0x000eb40000300a00 */
[----:B------:R0:W-:Y:S01]  /*38ec0*/  @P4 STG.E.U8 desc[UR32][R158.64], R0 ;  /* 0x000000009e004986 */ /* 0x0001e2000c101120 */
[----:B------:R-:W-:-:S02]  /*38ed0*/  LOP3.LUT P4, RZ, R5, 0x20000, RZ, 0xc0, !PT ;  /* 0x0002000005ff7812 */ /* 0x000fc4000788c0ff */
        /* <DEDUP_REMOVED lines=9> */
[----:B------:R-:W-:-:S11]  /*38f70*/  PRMT R144, R144, 0x7773, RZ ;  /* 0x0000777390907816 */ /* 0x000fd600000000ff */
[----:B------:R-:W-:Y:S01]  /*38f80*/  @P4 STG.E.U8 desc[UR32][R166.64], R144 ;  /* 0x00000090a6004986 */ /* 0x000fe2000c101120 */
[----:B------:R-:W-:Y:S02]  /*38f90*/  LOP3.LUT P4, RZ, R5, 0x2000, RZ, 0xc0, !PT ;  /* 0x0000200005ff7812 */ /* 0x000fe4000788c0ff */
[----:B0-----:R-:W-:-:S11]  /*38fa0*/  PRMT R0, R145, 0x7772, RZ ;  /* 0x0000777291007816 */ /* 0x001fd600000000ff */
[----:B------:R0:W-:Y:S04]  /*38fb0*/  @P4 STG.E.U8 desc[UR32][R140.64], R0 ;  /* 0x000000008c004986 */ /* 0x0001e8000c101120 */
[----:B0-----:R-:W2:Y:S01]  /*38fc0*/  LDL.LU.64 R140, [R1+0x10b8] ;  /* 0x0010b800018c7983 */ /* 0x001ea20000300a00 */
[----:B------:R-:W-:Y:S02]  /*38fd0*/  LOP3.LUT P4, RZ, R5, 0x1000, RZ, 0xc0, !PT ;  /* 0x0000100005ff7812 */ /* 0x000fe4000788c0ff */
[C---:B------:R-:W-:Y:S02]  /*38fe0*/  LOP3.LUT P5, RZ, R8.reuse, 0x80000, RZ, 0xc0, !PT ;  /* 0x0008000008ff7812 */ /* 0x040fe400078ac0ff */
[C---:B------:R-:W-:Y:S02]  /*38ff0*/  LOP3.LUT P6, RZ, R8.reuse, 0x100000, RZ, 0xc0, !PT ;  /* 0x0010000008ff7812 */ /* 0x040fe400078cc0ff */
[----:B------:R-:W-:-:S02]  /*39000*/  LOP3.LUT P0, RZ, R8, 0x200000, RZ, 0xc0, !PT ;  /* 0x0020000008ff7812 */ /* 0x000fc4000780c0ff */
[----:B------:R-:W-:Y:S02]  /*39010*/  PRMT R145, R145, 0x7773, RZ ;  /* 0x0000777391917816 */ /* 0x000fe400000000ff */
[----:B------:R-:W-:Y:S02]  /*39020*/  PRMT R0, R146, 0x7772, RZ ;  /* 0x0000777292007816 */ /* 0x000fe400000000ff */
[C---:B------:R-:W-:Y:S01]  /*39030*/  LOP3.LUT P1, RZ, R8.reuse, 0x400000, RZ, 0xc0, !PT ;  /* 0x0040000008ff7812 */ /* 0x040fe2000782c0ff */
[----:B---3--:R-:W-:Y:S01]  /*39040*/  @P4 STG.E.U8 desc[UR32][R168.64], R145 ;  /* 0x00000091a8004986 */ /* 0x008fe2000c101120 */
[----:B------:R-:W-:Y:S02]  /*39050*/  LOP3.LUT P2, RZ, R8, 0x800000, RZ, 0xc0, !PT ;  /* 0x0080000008ff7812 */ /* 0x000fe4000784c0ff */
[----:B------:R-:W-:Y:S01]  /*39060*/  PRMT R146, R146, 0x7773, RZ ;  /* 0x0000777392927816 */ /* 0x000fe200000000ff */
[----:B----4-:R0:W-:Y:S01]  /*39070*/  @P5 STG.E.U8 desc[UR32][R170.64], R0 ;  /* 0x00000000aa005986 */ /* 0x0101e2000c101120 */
[----:B------:R-:W-:-:S03]  /*39080*/  LOP3.LUT P3, RZ, R8, 0x1000000, RZ, 0xc0, !PT ;  /* 0x0100000008ff7812 */ /* 0x000fc6000786c0ff */
[----:B------:R-:W-:Y:S01]  /*39090*/  @P6 STG.E.U8 desc[UR32][R172.64], R146 ;  /* 0x00000092ac006986 */ /* 0x000fe2000c101120 */
[C---:B0-----:R-:W-:Y:S02]  /*390a0*/  PRMT R0, R147.reuse, 0x7772, RZ ;  /* 0x0000777293007816 */ /* 0x041fe400000000ff */
[----:B------:R-:W-:-:S03]  /*390b0*/  PRMT R147, R147, 0x7773, RZ ;  /* 0x0000777393937816 */ /* 0x000fc600000000ff */
[----:B------:R2:W-:Y:S04]  /*390c0*/  @P0 STG.E.U8 desc[UR32][R174.64], R0 ;  /* 0x00000000ae000986 */ /* 0x0005e8000c101120 */
[----:B------:R-:W-:Y:S01]  /*390d0*/  @P1 STG.E.U8 desc[UR32][R176.64], R147 ;  /* 0x00000093b0001986 */ /* 0x000fe2000c101120 */
[----:B--2---:R-:W-:-:S05]  /*390e0*/  PRMT R0, R140, 0x7770, RZ ;  /* 0x000077708c007816 */ /* 0x004fca00000000ff */
[----:B------:R0:W-:Y:S02]  /*390f0*/  @P2 STG.E.U8 desc[UR32][R178.64], R0 ;  /* 0x00000000b2002986 */ /* 0x0001e4000c101120 */
[----:B0-----:R-:W-:-:S05]  /*39100*/  PRMT R0, R140, 0x7771, RZ ;  /* 0x000077718c007816 */ /* 0x001fca00000000ff */
[----:B------:R0:W-:Y:S04]  /*39110*/  @P3 STG.E.U8 desc[UR32][R142.64], R0 ;  /* 0x000000008e003986 */ /* 0x0001e8000c101120 */
[----:B0-----:R-:W2:Y:S04]  /*39120*/  LDL.LU.64 R142, [R1+0x10b0] ;  /* 0x0010b000018e7983 */ /* 0x001ea80000300a00 */
[----:B------:R-:W3:Y:S04]  /*39130*/  LDL.LU.64 R166, [R1+0x688] ;  /* 0x0006880001a67983 */ /* 0x000ee80000300a00 */
[----:B------:R-:W4:Y:S04]  /*39140*/  LDL.LU.64 R168, [R1+0x680] ;  /* 0x0006800001a87983 */ /* 0x000f280000300a00 */
[----:B------:R-:W2:Y:S04]  /*39150*/  LDL.LU.64 R170, [R1+0x678] ;  /* 0x0006780001aa7983 */ /* 0x000ea80000300a00 */
[----:B------:R-:W2:Y:S04]  /*39160*/  LDL.LU.64 R172, [R1+0x670] ;  /* 0x0006700001ac7983 */ /* 0x000ea80000300a00 */
[----:B------:R-:W2:Y:S04]  /*39170*/  LDL.LU.64 R174, [R1+0x668] ;  /* 0x0006680001ae7983 */ /* 0x000ea80000300a00 */
[----:B------:R-:W2:Y:S04]  /*39180*/  LDL.LU.64 R176, [R1+0x660] ;  /* 0x0006600001b07983 */ /* 0x000ea80000300a00 */
[----:B------:R-:W2:Y:S04]  /*39190*/  LDL.LU.64 R178, [R1+0x658] ;  /* 0x0006580001b27983 */ /* 0x000ea80000300a00 */
[----:B------:R-:W2:Y:S04]  /*391a0*/  LDL.LU.64 R160, [R1+0x650] ;  /* 0x0006500001a07983 */ /* 0x000ea80000300a00 */
[----:B------:R-:W2:Y:S01]  /*391b0*/  LDL.LU.64 R162, [R1+0x648] ;  /* 0x0006480001a27983 */ /* 0x000ea20000300a00 */
[----:B------:R-:W-:-:S03]  /*391c0*/  LOP3.LUT P0, RZ, R8, 0x2000000, RZ, 0xc0, !PT ;  /* 0x0200000008ff7812 */ /* 0x000fc6000780c0ff */
[----:B------:R-:W2:Y:S01]  /*391d0*/  LDL.LU.64 R164, [R1+0x638] ;  /* 0x0006380001a47983 */ /* 0x000ea20000300a00 */
[----:B------:R-:W-:Y:S02]  /*391e0*/  PRMT R0, R141, 0x7770, RZ ;  /* 0x000077708d007816 */ /* 0x000fe400000000ff */
        /* <DEDUP_REMOVED lines=18> */
[C---:B------:R-:W-:Y:S01]  /*39310*/  LOP3.LUT P4, RZ, R8.reuse, 0x80000000, RZ, 0xc0, !PT ;  /* 0x8000000008ff7812 */ /* 0x040fe2000788c0ff */
[----:B---3--:R0:W-:Y:S04]  /*39320*/  @P0 STG.E.U8 desc[UR32][R166.64], R0 ;  /* 0x00000000a6000986 */ /* 0x0081e8000c101120 */
[----:B0-----:R-:W3:Y:S01]  /*39330*/  LDL.LU.64 R166, [R1+0x630] ;  /* 0x0006300001a67983 */ /* 0x001ee20000300a00 */
[----:B------:R-:W-:Y:S02]  /*39340*/  LOP3.LUT R5, R5, 0xfffffbff, RZ, 0xc0, !PT ;  /* 0xfffffbff05057812 */ /* 0x000fe400078ec0ff */
[----:B------:R-:W-:-:S05]  /*39350*/  LOP3.LUT P1, RZ, R8, 0x4000000, RZ, 0xc0, !PT ;  /* 0x0400000008ff7812 */ /* 0x000fca000782c0ff */
[----:B------:R-:W-:Y:S02]  /*39360*/  @P4 LOP3.LUT R5, R5, 0x400, RZ, 0xfc, !PT ;  /* 0x0000040005054812 */ /* 0x000fe400078efcff */
[C---:B------:R-:W-:Y:S02]  /*39370*/  LOP3.LUT P4, RZ, R8.reuse, 0x40000000, RZ, 0xc0, !PT ;  /* 0x4000000008ff7812 */ /* 0x040fe4000788c0ff */
[C---:B------:R-:W-:Y:S02]  /*39380*/  LOP3.LUT P2, RZ, R8.reuse, 0x8000000, RZ, 0xc0, !PT ;  /* 0x0800000008ff7812 */ /* 0x040fe4000784c0ff */
[----:B------:R-:W-:Y:S02]  /*39390*/  PRMT R0, R141, 0x7771, RZ ;  /* 0x000077718d007816 */ /* 0x000fe400000000ff */
[----:B------:R-:W-:Y:S02]  /*393a0*/  LOP3.LUT P3, RZ, R8, 0x10000000, RZ, 0xc0, !PT ;  /* 0x1000000008ff7812 */ /* 0x000fe4000786c0ff */
[----:B------:R-:W-:Y:S01]  /*393b0*/  LOP3.LUT R5, R5, 0xfffff7ff, RZ, 0xc0, !PT ;  /* 0xfffff7ff05057812 */ /* 0x000fe200078ec0ff */
[----:B----4-:R2:W-:Y:S04]  /*393c0*/  @P1 STG.E.U8 desc[UR32][R168.64], R0 ;  /* 0x00000000a8001986 */ /* 0x0105e8000c101120 */
[----:B------:R-:W-:-:S02]  /*393d0*/  @P4 LOP3.LUT R5, R5, 0x800, RZ, 0xfc, !PT ;  /* 0x0000080005054812 */ /* 0x000fc400078efcff */
[----:B------:R-:W-:Y:S02]  /*393e0*/  LOP3.LUT P4, RZ, R8, 0x20000000, RZ, 0xc0, !PT ;  /* 0x2000000008ff7812 */ /* 0x000fe4000788c0ff */
[C---:B--2---:R-:W-:Y:S01]  /*393f0*/  PRMT R0, R142.reuse, 0x7770, RZ ;  /* 0x000077708e007816 */ /* 0x044fe200000000ff */
[----:B------:R-:W2:Y:S04]  /*39400*/  LDL.LU.64 R168, [R1+0x620] ;  /* 0x0006200001a87983 */ /* 0x000ea80000300a00 */
[----:B------:R0:W-:Y:S02]  /*39410*/  @P2 STG.E.U8 desc[UR32][R170.64], R0 ;  /* 0x00000000aa002986 */ /* 0x0001e4000c101120 */
[----:B0-----:R-:W-:Y:S02]  /*39420*/  PRMT R0, R142, 0x7771, RZ ;  /* 0x000077718e007816 */ /* 0x001fe400000000ff */
[----:B------:R-:W4:Y:S04]  /*39430*/  LDL.LU.64 R170, [R1+0x618] ;  /* 0x0006180001aa7983 */ /* 0x000f280000300a00 */
[----:B------:R0:W-:Y:S02]  /*39440*/  @P3 STG.E.U8 desc[UR32][R172.64], R0 ;  /* 0x00000000ac003986 */ /* 0x0001e4000c101120 */
[----:B0-----:R-:W-:-:S02]  /*39450*/  PRMT R0, R143, 0x7770, RZ ;  /* 0x000077708f007816 */ /* 0x001fc400000000ff */
[----:B------:R-:W4:Y:S04]  /*39460*/  LDL.LU.64 R172, [R1+0x610] ;  /* 0x0006100001ac7983 */ /* 0x000f280000300a00 */
[----:B------:R0:W-:Y:S01]  /*39470*/  @P4 STG.E.U8 desc[UR32][R174.64], R0 ;  /* 0x00000000ae004986 */ /* 0x0001e2000c101120 */
[----:B------:R-:W-:Y:S02]  /*39480*/  LOP3.LUT P4, RZ, R5, 0x800, RZ, 0xc0, !PT ;  /* 0x0000080005ff7812 */ /* 0x000fe4000788c0ff */
[----:B0-----:R-:W-:Y:S01]  /*39490*/  PRMT R0, R143, 0x7771, RZ ;  /* 0x000077718f007816 */ /* 0x001fe200000000ff */
[----:B------:R-:W4:Y:S10]  /*394a0*/  LDL.LU.64 R174, [R1+0x608] ;  /* 0x0006080001ae7983 */ /* 0x000f340000300a00 */
[----:B------:R0:W-:Y:S01]  /*394b0*/  @P4 STG.E.U8 desc[UR32][R176.64], R0 ;  /* 0x00000000b0004986 */ /* 0x0001e2000c101120 */
[----:B------:R-:W-:-:S02]  /*394c0*/  LOP3.LUT P4, RZ, R5, 0x400, RZ, 0xc0, !PT ;  /* 0x0000040005ff7812 */ /* 0x000fc4000788c0ff */
[----:B0-----:R-:W-:Y:S01]  /*394d0*/  PRMT R0, R140, 0x7772, RZ ;  /* 0x000077728c007816 */ /* 0x001fe200000000ff */
[----:B------:R-:W4:Y:S10]  /*394e0*/  LDL.LU.64 R176, [R1+0x600] ;  /* 0x0006000001b07983 */ /* 0x000f340000300a00 */
[----:B------:R0:W-:Y:S01]  /*394f0*/  @P4 STG.E.U8 desc[UR32][R178.64], R0 ;  /* 0x00000000b2004986 */ /* 0x0001e2000c101120 */
[----:B------:R-:W-:-:S02]  /*39500*/  LOP3.LUT P4, RZ, R5, 0x200, RZ, 0xc0, !PT ;  /* 0x0000020005ff7812 */ /* 0x000fc4000788c0ff */
[----:B------:R-:W-:Y:S02]  /*39510*/  PRMT R140, R140, 0x7773, RZ ;  /* 0x000077738c8c7816 */ /* 0x000fe400000000ff */
[----:B0-----:R-:W-:Y:S01]  /*39520*/  PRMT R0, R141, 0x7772, RZ ;  /* 0x000077728d007816 */ /* 0x001fe200000000ff */
[----:B------:R-:W4:Y:S08]  /*39530*/  LDL.LU.64 R178, [R1+0x5f8] ;  /* 0x0005f80001b27983 */ /* 0x000f300000300a00 */
[----:B------:R-:W-:Y:S01]  /*39540*/  @P4 STG.E.U8 desc[UR32][R160.64], R140 ;  /* 0x0000008ca0004986 */ /* 0x000fe2000c101120 */
[----:B------:R-:W-:-:S02]  /*39550*/  LOP3.LUT P4, RZ, R5, 0x100, RZ, 0xc0, !PT ;  /* 0x0000010005ff7812 */ /* 0x000fc4000788c0ff */
[----:B------:R-:W-:-:S11]  /*39560*/  PRMT R141, R141, 0x7773, RZ ;  /* 0x000077738d8d7816 */ /* 0x000fd600000000ff */
[----:B------:R0:W-:Y:S01]  /*39570*/  @P4 STG.E.U8 desc[UR32][R162.64], R0 ;  /* 0x00000000a2004986 */ /* 0x0001e2000c101120 */
[----:B------:R-:W-:-:S13]  /*39580*/  LOP3.LUT P4, RZ, R5, 0x80, RZ, 0xc0, !PT ;  /* 0x0000008005ff7812 */ /* 0x000fda000788c0ff */
[----:B------:R1:W-:Y:S01]  /*39590*/  @P4 STG.E.U8 desc[UR32][R136.64], R141 ;  /* 0x0000008d88004986 */ /* 0x0003e2000c101120 */
[C---:B------:R-:W-:Y:S02]  /*395a0*/  LOP3.LUT P4, RZ, R5.reuse, 0x40, RZ, 0xc0, !PT ;  /* 0x0000004005ff7812 */ /* 0x040fe4000788c0ff */
[----:B0-----:R-:W-:Y:S01]  /*395b0*/  PRMT R0, R142, 0x7772, RZ ;  /* 0x000077728e007816 */ /* 0x001fe200000000ff */
[----:B-1----:R-:W4:Y:S10]  /*395c0*/  LDL.LU.64 R136, [R1+0x10a8] ;  /* 0x0010a80001887983 */ /* 0x002f340000300a00 */
[----:B------:R0:W-:Y:S01]  /*395d0*/  @P4 STG.E.U8 desc[UR32][R164.64], R0 ;  /* 0x00000000a4004986 */ /* 0x0001e2000c101120 */
[----:B------:R-:W-:-:S02]  /*395e0*/  LOP3.LUT P4, RZ, R5, 0x20, RZ, 0xc0, !PT ;  /* 0x0000002005ff7812 */ /* 0x000fc4000788c0ff */
[----:B------:R-:W-:Y:S02]  /*395f0*/  PRMT R142, R142, 0x7773, RZ ;  /* 0x000077738e8e7816 */ /* 0x000fe400000000ff */
[----:B0-----:R-:W-:-:S09]  /*39600*/  PRMT R0, R143, 0x7772, RZ ;  /* 0x000077728f007816 */ /* 0x001fd200000000ff */
[----:B---3--:R-:W-:Y:S01]  /*39610*/  @P4 STG.E.U8 desc[UR32][R166.64], R142 ;  /* 0x0000008ea6004986 */ /* 0x008fe2000c101120 */
[----:B------:R-:W-:-:S13]  /*39620*/  LOP3.LUT P4, RZ, R5, 0x10, RZ, 0xc0, !PT ;  /* 0x0000001005ff7812 */ /* 0x000fda000788c0ff */
[----:B------:R0:W-:Y:S04]  /*39630*/  @P4 STG.E.U8 desc[UR32][R138.64], R0 ;  /* 0x000000008a004986 */ /* 0x0001e8000c101120 */
[----:B0-----:R-:W3:Y:S01]  /*39640*/  LDL.LU.64 R138, [R1+0x10a0] ;  /* 0x0010a000018a7983 */ /* 0x001ee20000300a00 */
[C---:B------:R-:W-:Y:S02]  /*39650*/  LOP3.LUT P5, RZ, R2.reuse, 0x40, RZ, 0xc0, !PT ;  /* 0x0000004002ff7812 */ /* 0x040fe400078ac0ff */
[C---:B------:R-:W-:Y:S01]  /*39660*/  LOP3.LUT P6, RZ, R2.reuse, 0x80, RZ, 0xc0, !PT ;  /* 0x0000008002ff7812 */ /* 0x040fe200078cc0ff */
[----:B------:R-:W3:Y:S01]  /*39670*/  LDL.LU.64 R166, [R1+0x5f0] ;  /* 0x0005f00001a67983 */ /* 0x000ee20000300a00 */
[----:B------:R-:W-:Y:S02]  /*39680*/  LOP3.LUT P0, RZ, R2, 0x100, RZ, 0xc0, !PT ;  /* 0x0000010002ff7812 */ /* 0x000fe4000780c0ff */
[----:B------:R-:W-:-:S02]  /*39690*/  PRMT R143, R143, 0x7773, RZ ;  /* 0x000077738f8f7816 */ /* 0x000fc400000000ff */
[----:B------:R-:W-:-:S05]  /*396a0*/  LOP3.LUT P1, RZ, R2, 0x200, RZ, 0xc0, !PT ;  /* 0x0000020002ff7812 */ /* 0x000fca000782c0ff */
[----:B--2---:R0:W-:Y:S04]  /*396b0*/  @P5 STG.E.U8 desc[UR32][R168.64], R143 ;  /* 0x0000008fa8005986 */ /* 0x0041e8000c101120 */
[----:B0-----:R-:W2:Y:S01]  /*396c0*/  LDL.LU.64 R168, [R1+0x5e8] ;  /* 0x0005e80001a87983 */ /* 0x001ea20000300a00 */
[C---:B------:R-:W-:Y:S02]  /*396d0*/  LOP3.LUT P2, RZ, R2.reuse, 0x400, RZ, 0xc0, !PT ;  /* 0x0000040002ff7812 */ /* 0x040fe4000784c0ff */
[----:B------:R-:W-:Y:S02]  /*396e0*/  LOP3.LUT P3, RZ, R2, 0x800, RZ, 0xc0, !PT ;  /* 0x0000080002ff7812 */ /* 0x000fe4000786c0ff */
[----:B----4-:R-:W-:-:S05]  /*396f0*/  PRMT R0, R136, 0x7770, RZ ;  /* 0x0000777088007816 */ /* 0x010fca00000000ff */
[----:B------:R0:W-:Y:S02]  /*39700*/  @P6 STG.E.U8 desc[UR32][R170.64], R0 ;  /* 0x00000000aa006986 */ /* 0x0001e4000c101120 */
[----:B0-----:R-:W-:Y:S02]  /*39710*/  PRMT R0, R136, 0x7771, RZ ;  /* 0x0000777188007816 */ /* 0x001fe400000000ff */
[----:B------:R-:W4:Y:S04]  /*39720*/  LDL.LU.64 R170, [R1+0x5e0] ;  /* 0x0005e00001aa7983 */ /* 0x000f280000300a00 */
[----:B------:R0:W-:Y:S02]  /*39730*/  @P0 STG.E.U8 desc[UR32][R172.64], R0 ;  /* 0x00000000ac000986 */ /* 0x0001e4000c101120 */
[----:B0-----:R-:W-:-:S02]  /*39740*/  PRMT R0, R137, 0x7770, RZ ;  /* 0x0000777089007816 */ /* 0x001fc400000000ff */
[----:B------:R-:W4:Y:S04]  /*39750*/  LDL.LU.64 R172, [R1+0x5d8] ;  /* 0x0005d80001ac7983 */ /* 0x000f280000300a00 */
[----:B------:R0:W-:Y:S04]  /*39760*/  @P1 STG.E.U8 desc[UR32][R174.64], R0 ;  /* 0x00000000ae001986 */ /* 0x0001e8000c101120 */
[----:B0-----:R-:W4:Y:S01]  /*39770*/  LDL.LU.64 R174, [R1+0x5d0] ;  /* 0x0005d00001ae7983 */ /* 0x001f220000300a00 */
[----:B------:R-:W-:-:S05]  /*39780*/  PRMT R0, R137, 0x7771, RZ ;  /* 0x0000777189007816 */ /* 0x000fca00000000ff */
[----:B------:R0:W-:Y:S04]  /*39790*/  @P2 STG.E.U8 desc[UR32][R176.64], R0 ;  /* 0x00000000b0002986 */ /* 0x0001e8000c101120 */
[----:B0-----:R-:W4:Y:S01]  /*397a0*/  LDL.LU.64 R176, [R1+0x5c8] ;  /* 0x0005c80001b07983 */ /* 0x001f220000300a00 */
[----:B---3--:R-:W-:-:S05]  /*397b0*/  PRMT R0, R138, 0x7770, RZ ;  /* 0x000077708a007816 */ /* 0x008fca00000000ff */
[----:B------:R0:W-:Y:S04]  /*397c0*/  @P3 STG.E.U8 desc[UR32][R178.64], R0 ;  /* 0x00000000b2003986 */ /* 0x0001e8000c101120 */
[----:B0-----:R-:W3:Y:S04]  /*397d0*/  LDL.LU.64 R178, [R1+0x5c0] ;  /* 0x0005c00001b27983 */ /* 0x001ee80000300a00 */
[----:B------:R-:W3:Y:S04]  /*397e0*/  LDL.LU.64 R160, [R1+0x5b0] ;  /* 0x0005b00001a07983 */ /* 0x000ee80000300a00 */
[----:B------:R-:W3:Y:S01]  /*397f0*/  LDL.LU.64 R162, [R1+0x5a8] ;  /* 0x0005a80001a27983 */ /* 0x000ee20000300a00 */
[----:B------:R-:W-:-:S02]  /*39800*/  LOP3.LUT P4, RZ, R2, 0x1000000, RZ, 0xc0, !PT ;  /* 0x0100000002ff7812 */ /* 0x000fc4000788c0ff */
[----:B------:R-:W-:Y:S01]  /*39810*/  LOP3.LUT R6, R6, 0xefffffff, RZ, 0xc0, !PT ;  /* 0xefffffff06067812 */ /* 0x000fe200078ec0ff */
[----:B------:R-:W3:Y:S10]  /*39820*/  LDL.LU.64 R164, [R1+0x598] ;  /* 0x0005980001a47983 */ /* 0x000ef40000300a00 */
        /* <DEDUP_REMOVED lines=17> */
[C---:B------:R-:W-:Y:S02]  /*39940*/  LOP3.LUT P0, RZ, R2.reuse, 0x1000, RZ, 0xc0, !PT ;  /* 0x0000100002ff7812 */ /* 0x040fe4000780c0ff */
[----:B------:R-:W-:Y:S02]  /*39950*/  LOP3.LUT R5, R5, 0xfffffffb, RZ, 0xc0, !PT ;  /* 0xfffffffb05057812 */ /* 0x000fe400078ec0ff */
[----:B------:R-:W-:Y:S02]  /*39960*/  LOP3.LUT P1, RZ, R2, 0x2000, RZ, 0xc0, !PT ;  /* 0x0000200002ff7812 */ /* 0x000fe4000782c0ff */
[----:B------:R-:W-:-:S05]  /*39970*/  PRMT R0, R138, 0x7771, RZ ;  /* 0x000077718a007816 */ /* 0x000fca00000000ff */
[----:B------:R-:W-:Y:S02]  /*39980*/  @P4 LOP3.LUT R5, R5, 0x4, RZ, 0xfc, !PT ;  /* 0x0000000405054812 */ /* 0x000fe400078efcff */
[C---:B------:R-:W-:Y:S01]  /*39990*/  LOP3.LUT P4, RZ, R2.reuse, 0x20000, RZ, 0xc0, !PT ;  /* 0x0002000002ff7812 */ /* 0x040fe2000788c0ff */
[----:B------:R0:W-:Y:S01]  /*399a0*/  @P0 STG.E.U8 desc[UR32][R166.64], R0 ;  /* 0x00000000a6000986 */ /* 0x0001e2000c101120 */
[C---:B------:R-:W-:Y:S02]  /*399b0*/  LOP3.LUT P2, RZ, R2.reuse, 0x4000, RZ, 0xc0, !PT ;  /* 0x0000400002ff7812 */ /* 0x040fe4000784c0ff */
[----:B------:R-:W-:Y:S02]  /*399c0*/  LOP3.LUT R5, R5, 0xfffffff7, RZ, 0xc0, !PT ;  /* 0xfffffff705057812 */ /* 0x000fe400078ec0ff */
[----:B------:R-:W-:Y:S02]  /*399d0*/  LOP3.LUT P3, RZ, R2, 0x8000, RZ, 0xc0, !PT ;  /* 0x0000800002ff7812 */ /* 0x000fe4000786c0ff */
[----:B0-----:R-:W-:Y:S01]  /*399e0*/  PRMT R0, R139, 0x7770, RZ ;  /* 0x000077708b007816 */ /* 0x001fe200000000ff */
[----:B------:R-:W3:Y:S04]  /*399f0*/  LDL.LU.64 R166, [R1+0x590] ;  /* 0x0005900001a67983 */ /* 0x000ee80000300a00 */
[----:B------:R-:W-:-:S02]  /*39a00*/  @P4 LOP3.LUT R5, R5, 0x8, RZ, 0xfc, !PT ;  /* 0x0000000805054812 */ /* 0x000fc400078efcff */
[----:B------:R-:W-:Y:S01]  /*39a10*/  LOP3.LUT P4, RZ, R2, 0x10000, RZ, 0xc0, !PT ;  /* 0x0001000002ff7812 */ /* 0x000fe2000788c0ff */
[----:B--2---:R0:W-:Y:S02]  /*39a20*/  @P1 STG.E.U8 desc[UR32][R168.64], R0 ;  /* 0x00000000a8001986 */ /* 0x0041e4000c101120 */
[----:B0-----:R-:W-:Y:S02]  /*39a30*/  PRMT R0, R139, 0x7771, RZ ;  /* 0x000077718b007816 */ /* 0x001fe400000000ff */
[----:B------:R-:W2:Y:S04]  /*39a40*/  LDL.LU.64 R168, [R1+0x588] ;  /* 0x0005880001a87983 */ /* 0x000ea80000300a00 */
[----:B----4-:R0:W-:Y:S02]  /*39a50*/  @P2 STG.E.U8 desc[UR32][R170.64], R0 ;  /* 0x00000000aa002986 */ /* 0x0101e4000c101120 */
[----:B0-----:R-:W-:-:S02]  /*39a60*/  PRMT R0, R136, 0x7772, RZ ;  /* 0x0000777288007816 */ /* 0x001fc400000000ff */
[----:B------:R-:W4:Y:S01]  /*39a70*/  LDL.LU.64 R170, [R1+0x580] ;  /* 0x0005800001aa7983 */ /* 0x000f220000300a00 */
[----:B------:R-:W-:-:S03]  /*39a80*/  PRMT R136, R136, 0x7773, RZ ;  /* 0x0000777388887816 */ /* 0x000fc600000000ff */
[----:B------:R0:W-:Y:S04]  /*39a90*/  @P3 STG.E.U8 desc[UR32][R172.64], R0 ;  /* 0x00000000ac003986 */ /* 0x0001e8000c101120 */
[----:B------:R1:W-:Y:S01]  /*39aa0*/  @P4 STG.E.U8 desc[UR32][R174.64], R136 ;  /* 0x00000088ae004986 */ /* 0x0003e2000c101120 */
[----:B------:R-:W-:Y:S02]  /*39ab0*/  LOP3.LUT P4, RZ, R5, 0x8, RZ, 0xc0, !PT ;  /* 0x0000000805ff7812 */ /* 0x000fe4000788c0ff */
[C---:B0-----:R-:W-:Y:S01]  /*39ac0*/  PRMT R0, R137.reuse, 0x7772, RZ ;  /* 0x0000777289007816 */ /* 0x041fe200000000ff */
[----:B------:R-:W4:Y:S01]  /*39ad0*/  LDL.LU.64 R172, [R1+0x578] ;  /* 0x0005780001ac7983 */ /* 0x000f220000300a00 */
[----:B------:R-:W-:-:S03]  /*39ae0*/  PRMT R137, R137, 0x7773, RZ ;  /* 0x0000777389897816 */ /* 0x000fc600000000ff */
[----:B-1----:R-:W4:Y:S06]  /*39af0*/  LDL.LU.64 R174, [R1+0x570] ;  /* 0x0005700001ae7983 */ /* 0x002f2c0000300a00 */
[----:B------:R0:W-:Y:S01]  /*39b00*/  @P4 STG.E.U8 desc[UR32][R176.64], R0 ;  /* 0x00000000b0004986 */ /* 0x0001e2000c101120 */
[----:B------:R-:W-:Y:S02]  /*39b10*/  LOP3.LUT P4, RZ, R5, 0x4, RZ, 0xc0, !PT ;  /* 0x0000000405ff7812 */ /* 0x000fe4000788c0ff */
[C---:B0-----:R-:W-:Y:S01]  /*39b20*/  PRMT R0, R138.reuse, 0x7772, RZ ;  /* 0x000077728a007816 */ /* 0x041fe200000000ff */
[----:B------:R-:W4:Y:S01]  /*39b30*/  LDL.LU.64 R176, [R1+0x568] ;  /* 0x0005680001b07983 */ /* 0x000f220000300a00 */
[----:B------:R-:W-:-:S09]  /*39b40*/  PRMT R138, R138, 0x7773, RZ ;  /* 0x000077738a8a7816 */ /* 0x000fd200000000ff */
[----:B---3--:R0:W-:Y:S01]  /*39b50*/  @P4 STG.E.U8 desc[UR32][R178.64], R137 ;  /* 0x00000089b2004986 */ /* 0x0081e2000c101120 */
[----:B------:R-:W-:-:S03]  /*39b60*/  LOP3.LUT P4, RZ, R5, 0x2, RZ, 0xc0, !PT ;  /* 0x0000000205ff7812 */ /* 0x000fc6000788c0ff */
[----:B0-----:R-:W3:Y:S10]  /*39b70*/  LDL.LU.64 R178, [R1+0x560] ;  /* 0x0005600001b27983 */ /* 0x001ef40000300a00 */
[----:B------:R0:W-:Y:S01]  /*39b80*/  @P4 STG.E.U8 desc[UR32][R132.64], R0 ;  /* 0x0000000084004986 */ /* 0x0001e2000c101120 */
[----:B------:R-:W-:-:S03]  /*39b90*/  LOP3.LUT P4, RZ, R5, 0x1, RZ, 0xc0, !PT ;  /* 0x0000000105ff7812 */ /* 0x000fc6000788c0ff */
[----:B0-----:R-:W2:Y:S10]  /*39ba0*/  LDL.LU.64 R132, [R1+0x1098] ;  /* 0x0010980001847983 */ /* 0x001eb40000300a00 */
[----:B------:R-:W-:Y:S01]  /*39bb0*/  @P4 STG.E.U8 desc[UR32][R160.64], R138 ;  /* 0x0000008aa0004986 */ /* 0x000fe2000c101120 */
[----:B------:R-:W-:-:S02]  /*39bc0*/  LOP3.LUT P4, RZ, R6, 0x80000000, RZ, 0xc0, !PT ;  /* 0x8000000006ff7812 */ /* 0x000fc4000788c0ff */
[C---:B------:R-:W-:Y:S02]  /*39bd0*/  PRMT R0, R139.reuse, 0x7772, RZ ;  /* 0x000077728b007816 */ /* 0x040fe400000000ff */
[----:B------:R-:W-:-:S09]  /*39be0*/  PRMT R139, R139, 0x7773, RZ ;  /* 0x000077738b8b7816 */ /* 0x000fd200000000ff */
[----:B------:R-:W-:Y:S01]  /*39bf0*/  @P4 STG.E.U8 desc[UR32][R162.64], R0 ;  /* 0x00000000a2004986 */ /* 0x000fe2000c101120 */
[----:B------:R-:W-:-:S13]  /*39c00*/  LOP3.LUT P4, RZ, R6, 0x40000000, RZ, 0xc0, !PT ;  /* 0x4000000006ff7812 */ /* 0x000fda000788c0ff */
[----:B------:R0:W-:Y:S04]  /*39c10*/  @P4 STG.E.U8 desc[UR32][R134.64], R139 ;  /* 0x0000008b86004986 */ /* 0x0001e8000c101120 */
[----:B0-----:R-:W3:Y:S01]  /*39c20*/  LDL.LU.64 R134, [R1+0x1090] ;  /* 0x0010900001867983 */ /* 0x001ee20000300a00 */
[----:B------:R-:W-:Y:S02]  /*39c30*/  LOP3.LUT P4, RZ, R6, 0x20000000, RZ, 0xc0, !PT ;  /* 0x2000000006ff7812 */ /* 0x000fe4000788c0ff */
[C---:B------:R-:W-:Y:S02]  /*39c40*/  LOP3.LUT P5, RZ, R3.reuse, 0x200, RZ, 0xc0, !PT ;  /* 0x0000020003ff7812 */ /* 0x040fe400078ac0ff */
[C---:B------:R-:W-:Y:S02]  /*39c50*/  LOP3.LUT P6, RZ, R3.reuse, 0x100, RZ, 0xc0, !PT ;  /* 0x0000010003ff7812 */ /* 0x040fe400078cc0ff */
[----:B------:R-:W-:-:S02]  /*39c60*/  LOP3.LUT P0, RZ, R3, 0x80, RZ, 0xc0, !PT ;  /* 0x0000008003ff7812 */ /* 0x000fc4000780c0ff */
[C---:B------:R-:W-:Y:S02]  /*39c70*/  LOP3.LUT P1, RZ, R3.reuse, 0x40, RZ, 0xc0, !PT ;  /* 0x0000004003ff7812 */ /* 0x040fe4000782c0ff */
        /* <DEDUP_REMOVED lines=8> */
[----:B0-----:R-:W-:Y:S02]  /*39d00*/  PRMT R0, R133, 0x7771, RZ ;  /* 0x0000777185007816 */ /* 0x001fe400000000ff */
[----:B------:R-:W2:Y:S04]  /*39d10*/  LDL.LU.64 R168, [R1+0x558] ;  /* 0x0005580001a87983 */ /* 0x000ea80000300a00 */
[----:B----4-:R3:W-:Y:S02]  /*39d20*/  @P6 STG.E.U8 desc[UR32][R170.64], R0 ;  /* 0x00000000aa006986 */ /* 0x0107e4000c101120 */
[----:B---3--:R-:W-:-:S02]  /*39d30*/  PRMT R0, R134, 0x7770, RZ ;  /* 0x0000777086007816 */ /* 0x008fc400000000ff */
[----:B------:R-:W3:Y:S04]  /*39d40*/  LDL.LU.64 R170, [R1+0x550] ;  /* 0x0005500001aa7983 */ /* 0x000ee80000300a00 */
        /* <DEDUP_REMOVED lines=28> */
[C---:B------:R-:W-:Y:S02]  /*39f10*/  LOP3.LUT P3, RZ, R3.reuse, 0x10, RZ, 0xc0, !PT ;  /* 0x0000001003ff7812 */ /* 0x040fe4000786c0ff */
[----:B------:R-:W-:Y:S02]  /*39f20*/  LOP3.LUT P0, RZ, R3, 0x8, RZ, 0xc0, !PT ;  /* 0x0000000803ff7812 */ /* 0x000fe4000780c0ff */
[----:B------:R-:W-:-:S05]  /*39f30*/  PRMT R0, R135, 0x7771, RZ ;  /* 0x0000777187007816 */ /* 0x000fca00000000ff */
[----:B------:R-:W-:Y:S02]  /*39f40*/  @P4 LOP3.LUT R6, R6, 0x4000000, RZ, 0xfc, !PT ;  /* 0x0400000006064812 */ /* 0x000fe400078efcff */
[----:B------:R-:W-:Y:S02]  /*39f50*/  LOP3.LUT P4, RZ, R9, 0x40000000, RZ, 0xc0, !PT ;  /* 0x4000000009ff7812 */ /* 0x000fe4000788c0ff */
[C---:B------:R-:W-:Y:S01]  /*39f60*/  LOP3.LUT P1, RZ, R3.reuse, 0x4, RZ, 0xc0, !PT ;  /* 0x0000000403ff7812 */ /* 0x040fe2000782c0ff */
[----:B------:R0:W-:Y:S01]  /*39f70*/  @P3 STG.E.U8 desc[UR32][R178.64], R0 ;  /* 0x00000000b2003986 */ /* 0x0001e2000c101120 */
[C---:B------:R-:W-:Y:S02]  /*39f80*/  LOP3.LUT P2, RZ, R3.reuse, 0x2, RZ, 0xc0, !PT ;  /* 0x0000000203ff7812 */ /* 0x040fe4000784c0ff */
[----:B------:R-:W-:Y:S02]  /*39f90*/  LOP3.LUT R6, R6, 0xf7ffffff, RZ, 0xc0, !PT ;  /* 0xf7ffffff06067812 */ /* 0x000fe400078ec0ff */
[----:B------:R-:W-:-:S02]  /*39fa0*/  LOP3.LUT P3, RZ, R3, 0x1, RZ, 0xc0, !PT ;  /* 0x0000000103ff7812 */ /* 0x000fc4000786c0ff */
[----:B0-----:R-:W-:Y:S01]  /*39fb0*/  PRMT R0, R132, 0x7772, RZ ;  /* 0x0000777284007816 */ /* 0x001fe200000000ff */
[----:B------:R-:W4:Y:S02]  /*39fc0*/  LDL.LU.64 R178, [R1+0x528] ;  /* 0x0005280001b27983 */ /* 0x000f240000300a00 */
[----:B------:R-:W-:Y:S02]  /*39fd0*/  @P4 LOP3.LUT R6, R6, 0x8000000, RZ, 0xfc, !PT ;  /* 0x0800000006064812 */ /* 0x000fe400078efcff */
[----:B------:R-:W-:Y:S01]  /*39fe0*/  LOP3.LUT P4, RZ, R9, 0x80000000, RZ, 0xc0, !PT ;  /* 0x8000000009ff7812 */ /* 0x000fe2000788c0ff */
[----:B------:R-:W4:Y:S01]  /*39ff0*/  LDL.LU.64 R158, [R1+0x520] ;  /* 0x00052000019e7983 */ /* 0x000f220000300a00 */
[----:B------:R-:W-:-:S03]  /*3a000*/  PRMT R132, R132, 0x7773, RZ ;  /* 0x0000777384847816 */ /* 0x000fc600000000ff */
[----:B------:R-:W4:Y:S04]  /*3a010*/  LDL.LU.64 R160, [R1+0x510] ;  /* 0x0005100001a07983 */ /* 0x000f280000300a00 */
[----:B------:R-:W4:Y:S04]  /*3a020*/  LDL.LU.64 R162, [R1+0x508] ;  /* 0x0005080001a27983 */ /* 0x000f280000300a00 */
[----:B------:R-:W4:Y:S04]  /*3a030*/  LDL.LU.64 R164, [R1+0x500] ;  /* 0x0005000001a47983 */ /* 0x000f280000300a00 */
[----:B------:R-:W4:Y:S04]  /*3a040*/  LDL.LU.64 R166, [R1+0x4f8] ;  /* 0x0004f80001a67983 */ /* 0x000f280000300a00 */
[----:B--2---:R0:W-:Y:S02]  /*3a050*/  @P0 STG.E.U8 desc[UR32][R168.64], R0 ;  /* 0x00000000a8000986 */ /* 0x0041e4000c101120 */
[----:B0-----:R-:W-:-:S02]  /*3a060*/  PRMT R0, R133, 0x7772, RZ ;  /* 0x0000777285007816 */ /* 0x001fc400000000ff */
[----:B------:R-:W2:Y:S01]  /*3a070*/  LDL.LU.64 R168, [R1+0x4f0] ;  /* 0x0004f00001a87983 */ /* 0x000ea20000300a00 */
[----:B------:R-:W-:-:S03]  /*3a080*/  PRMT R133, R133, 0x7773, RZ ;  /* 0x0000777385857816 */ /* 0x000fc600000000ff */
[----:B---3--:R0:W-:Y:S04]  /*3a090*/  @P1 STG.E.U8 desc[UR32][R170.64], R132 ;  /* 0x00000084aa001986 */ /* 0x0081e8000c101120 */
[----:B0-----:R-:W3:Y:S04]  /*3a0a0*/  LDL.LU.64 R170, [R1+0x4e8] ;  /* 0x0004e80001aa7983 */ /* 0x001ee80000300a00 */
[----:B----4-:R0:W-:Y:S02]  /*3a0b0*/  @P2 STG.E.U8 desc[UR32][R172.64], R0 ;  /* 0x00000000ac002986 */ /* 0x0101e4000c101120 */
[----:B0-----:R-:W-:-:S02]  /*3a0c0*/  PRMT R0, R134, 0x7772, RZ ;  /* 0x0000777286007816 */ /* 0x001fc400000000ff */
[----:B------:R-:W4:Y:S04]  /*3a0d0*/  LDL.LU.64 R172, [R1+0x4e0] ;  /* 0x0004e00001ac7983 */ /* 0x000f280000300a00 */
[----:B------:R-:W-:Y:S01]  /*3a0e0*/  @P3 STG.E.U8 desc[UR32][R174.64], R133 ;  /* 0x00000085ae003986 */ /* 0x000fe2000c101120 */
[----:B------:R-:W-:-:S03]  /*3a0f0*/  PRMT R134, R134, 0x7773, RZ ;  /* 0x0000777386867816 */ /* 0x000fc600000000ff */
[----:B------:R-:W-:Y:S01]  /*3a100*/  @P4 STG.E.U8 desc[UR32][R176.64], R0 ;  /* 0x00000000b0004986 */ /* 0x000fe2000c101120 */
[----:B------:R-:W-:-:S13]  /*3a110*/  LOP3.LUT P4, RZ, R6, 0x8000000, RZ, 0xc0, !PT ;  /* 0x0800000006ff7812 */ /* 0x000fda000788c0ff */
[----:B------:R0:W-:Y:S04]  /*3a120*/  @P4 STG.E.U8 desc[UR32][R128.64], R134 ;  /* 0x0000008680004986 */ /* 0x0001e8000c101120 */
[----:B0-----:R-:W2:Y:S01]  /*3a130*/  LDL.LU.64 R128, [R1+0x1088] ;  /* 0x0010880001807983 */ /* 0x001ea20000300a00 */
[----:B------:R-:W-:Y:S02]  /*3a140*/  LOP3.LUT P4, RZ, R6, 0x4000000, RZ, 0xc0, !PT ;  /* 0x0400000006ff7812 */ /* 0x000fe4000788c0ff */
[C---:B------:R-:W-:Y:S01]  /*3a150*/  PRMT R0, R135.reuse, 0x7772, RZ ;  /* 0x0000777287007816 */ /* 0x040fe200000000ff */
[----:B------:R-:W4:Y:S01]  /*3a160*/  LDL.LU.64 R174, [R1+0x4d8] ;  /* 0x0004d80001ae7983 */ /* 0x000f220000300a00 */
[----:B------:R-:W-:-:S03]  /*3a170*/  PRMT R135, R135, 0x7773, RZ ;  /* 0x0000777387877816 */ /* 0x000fc600000000ff */
[----:B------:R-:W4:Y:S06]  /*3a180*/  LDL.LU.64 R176, [R1+0x4d0] ;  /* 0x0004d00001b07983 */ /* 0x000f2c0000300a00 */
[----:B------:R0:W-:Y:S01]  /*3a190*/  @P4 STG.E.U8 desc[UR32][R178.64], R0 ;  /* 0x00000000b2004986 */ /* 0x0001e2000c101120 */
[----:B------:R-:W-:-:S03]  /*3a1a0*/  LOP3.LUT P4, RZ, R6, 0x2000000, RZ, 0xc0, !PT ;  /* 0x0200000006ff7812 */ /* 0x000fc6000788c0ff */
[----:B0-----:R-:W4:Y:S10]  /*3a1b0*/  LDL.LU.64 R178, [R1+0x4c8] ;  /* 0x0004c80001b27983 */ /* 0x001f340000300a00 */
[----:B------:R-:W-:Y:S01]  /*3a1c0*/  @P4 STG.E.U8 desc[UR32][R158.64], R135 ;  /* 0x000000879e004986 */ /* 0x000fe2000c101120 */
[----:B------:R-:W-:-:S02]  /*3a1d0*/  LOP3.LUT P4, RZ, R6, 0x1000000, RZ, 0xc0, !PT ;  /* 0x0100000006ff7812 */ /* 0x000fc4000788c0ff */
[----:B--2---:R-:W-:-:S11]  /*3a1e0*/  PRMT R0, R128, 0x7770, RZ ;  /* 0x0000777080007816 */ /* 0x004fd600000000ff */
        /* <DEDUP_REMOVED lines=15> */
[----:B------:R-:W-:Y:S02]  /*3a2e0*/  LOP3.LUT P1, RZ, R9, 0x80000, RZ, 0xc0, !PT ;  /* 0x0008000009ff7812 */ /* 0x000fe4000782c0ff */
[----:B--2---:R-:W-:-:S05]  /*3a2f0*/  PRMT R0, R130, 0x7770, RZ ;  /* 0x0000777082007816 */ /* 0x004fca00000000ff */
[----:B------:R0:W-:Y:S02]  /*3a300*/  @P4 STG.E.U8 desc[UR32][R166.64], R0 ;  /* 0x00000000a6004986 */ /* 0x0001e4000c101120 */
[----:B0-----:R-:W-:-:S05]  /*3a310*/  PRMT R0, R130, 0x7771, RZ ;  /* 0x0000777182007816 */ /* 0x001fca00000000ff */
[----:B------:R0:W-:Y:S02]  /*3a320*/  @P5 STG.E.U8 desc[UR32][R168.64], R0 ;  /* 0x00000000a8005986 */ /* 0x0001e4000c101120 */
[----:B0-----:R-:W-:-:S05]  /*3a330*/  PRMT R0, R131, 0x7770, RZ ;  /* 0x0000777083007816 */ /* 0x001fca00000000ff */
[----:B---3--:R0:W-:Y:S02]  /*3a340*/  @P6 STG.E.U8 desc[UR32][R170.64], R0 ;  /* 0x00000000aa006986 */ /* 0x0081e4000c101120 */
[----:B0-----:R-:W-:-:S05]  /*3a350*/  PRMT R0, R131, 0x7771, RZ ;  /* 0x0000777183007816 */ /* 0x001fca00000000ff */
[----:B----4-:R0:W-:Y:S02]  /*3a360*/  @P0 STG.E.U8 desc[UR32][R172.64], R0 ;  /* 0x00000000ac000986 */ /* 0x0101e4000c101120 */
[----:B0-----:R-:W-:-:S05]  /*3a370*/  PRMT R0, R128, 0x7772, RZ ;  /* 0x0000777280007816 */ /* 0x001fca00000000ff */
[----:B------:R0:W-:Y:S04]  /*3a380*/  @P1 STG.E.U8 desc[UR32][R174.64], R0 ;  /* 0x00000000ae001986 */ /* 0x0001e8000c101120 */
[----:B0-----:R-:W2:Y:S01]  /*3a390*/  LDL.LU.64 R174, [R1+0x4b8] ;  /* 0x0004b80001ae7983 */ /* 0x001ea20000300a00 */
[C---:B------:R-:W-:Y:S02]  /*3a3a0*/  LOP3.LUT P2, RZ, R9.reuse, 0x40000, RZ, 0xc0, !PT ;  /* 0x0004000009ff7812 */ /* 0x040fe4000784c0ff */
[C---:B------:R-:W-:Y:S02]  /*3a3b0*/  LOP3.LUT P3, RZ, R9.reuse, 0x20000, RZ, 0xc0, !PT ;  /* 0x0002000009ff7812 */ /* 0x040fe4000786c0ff */
[----:B------:R-:W-:Y:S02]  /*3a3c0*/  PRMT R128, R128, 0x7773, RZ ;  /* 0x0000777380807816 */ /* 0x000fe400000000ff */
[----:B------:R-:W-:-:S02]  /*3a3d0*/  LOP3.LUT P0, RZ, R9, 0x10000, RZ, 0xc0, !PT ;  /* 0x0001000009ff7812 */ /* 0x000fc4000780c0ff */
[----:B------:R-:W-:Y:S02]  /*3a3e0*/  PRMT R0, R129, 0x7772, RZ ;  /* 0x0000777281007816 */ /* 0x000fe400000000ff */
[----:B------:R-:W-:-:S03]  /*3a3f0*/  LOP3.LUT P1, RZ, R9, 0x8000, RZ, 0xc0, !PT ;  /* 0x0000800009ff7812 */ /* 0x000fc6000782c0ff */
[----:B------:R0:W-:Y:S01]  /*3a400*/  @P2 STG.E.U8 desc[UR32][R176.64], R128 ;  /* 0x00000080b0002986 */ /* 0x0001e2000c101120 */
[----:B------:R-:W-:Y:S02]  /*3a410*/  LOP3.LUT P2, RZ, R9, 0x4000, RZ, 0xc0, !PT ;  /* 0x0000400009ff7812 */ /* 0x000fe4000784c0ff */
[----:B------:R-:W-:Y:S01]  /*3a420*/  PRMT R129, R129, 0x7773, RZ ;  /* 0x0000777381817816 */ /* 0x000fe200000000ff */
[----:B------:R1:W-:Y:S04]  /*3a430*/  @P3 STG.E.U8 desc[UR32][R178.64], R0 ;  /* 0x00000000b2003986 */ /* 0x0003e8000c101120 */
[----:B------:R3:W-:Y:S04]  /*3a440*/  @P0 STG.E.U8 desc[UR32][R242.64], R129 ;  /* 0x00000081f2000986 */ /* 0x0007e8000c101120 */
[----:B0-----:R-:W4:Y:S04]  /*3a450*/  LDL.LU.64 R176, [R1+0x4a8] ;  /* 0x0004a80001b07983 */ /* 0x001f280000300a00 */
[----:B-1----:R-:W4:Y:S01]  /*3a460*/  LDL.LU.64 R178, [R1+0x4a0] ;  /* 0x0004a00001b27983 */ /* 0x002f220000300a00 */
[----:B------:R-:W-:-:S02]  /*3a470*/  PRMT R0, R130, 0x7772, RZ ;  /* 0x0000777282007816 */ /* 0x000fc400000000ff */
[----:B------:R-:W-:Y:S01]  /*3a480*/  PRMT R130, R130, 0x7773, RZ ;  /* 0x0000777382827816 */ /* 0x000fe200000000ff */
[----:B---3--:R-:W3:Y:S04]  /*3a490*/  LDL.LU.64 R242, [R1+0x1078] ;  /* 0x0010780001f27983 */ /* 0x008ee80000300a00 */
[----:B------:R-:W3:Y:S04]  /*3a4a0*/  LDL.LU.64 R156, [R1+0x490] ;  /* 0x00049000019c7983 */ /* 0x000ee80000300a00 */
[----:B------:R-:W3:Y:S04]  /*3a4b0*/  LDL.LU.64 R158, [R1+0x488] ;  /* 0x00048800019e7983 */ /* 0x000ee80000300a00 */
[----:B------:R-:W3:Y:S04]  /*3a4c0*/  LDL.LU.64 R160, [R1+0x480] ;  /* 0x0004800001a07983 */ /* 0x000ee80000300a00 */
[----:B------:R-:W3:Y:S01]  /*3a4d0*/  LDL.LU.64 R162, [R1+0x478] ;  /* 0x0004780001a27983 */ /* 0x000ee20000300a00 */
[----:B------:R-:W-:-:S02]  /*3a4e0*/  LOP3.LUT P4, RZ, R9, 0x10, RZ, 0xc0, !PT ;  /* 0x0000001009ff7812 */ /* 0x000fc4000788c0ff */
[----:B------:R-:W-:-:S11]  /*3a4f0*/  LOP3.LUT R6, R6, 0xffffefff, RZ, 0xc0, !PT ;  /* 0xffffefff06067812 */ /* 0x000fd600078ec0ff */
[----:B------:R-:W-:Y:S02]  /*3a500*/  @P4 LOP3.LUT R6, R6, 0x1000, RZ, 0xfc, !PT ;  /* 0x0000100006064812 */ /* 0x000fe400078efcff */
[----:B------:R-:W-:Y:S02]  /*3a510*/  LOP3.LUT P4, RZ, R9, 0x20, RZ, 0xc0, !PT ;  /* 0x0000002009ff7812 */ /* 0x000fe4000788c0ff */
[----:B------:R-:W-:-:S11]  /*3a520*/  LOP3.LUT R6, R6, 0xffffdfff, RZ, 0xc0, !PT ;  /* 0xffffdfff06067812 */ /* 0x000fd600078ec0ff */
[----:B------:R-:W-:Y:S02]  /*3a530*/  @P4 LOP3.LUT R6, R6, 0x2000, RZ, 0xfc, !PT ;  /* 0x0000200006064812 */ /* 0x000fe400078efcff */
[----:B------:R-:W-:Y:S02]  /*3a540*/  LOP3.LUT P4, RZ, R9, 0x40, RZ, 0xc0, !PT ;  /* 0x0000004009ff7812 */ /* 0x000fe4000788c0ff */
[----:B------:R-:W-:Y:S01]  /*3a550*/  LOP3.LUT R6, R6, 0xffffbfff, RZ, 0xc0, !PT ;  /* 0xffffbfff06067812 */ /* 0x000fe200078ec0ff */
[----:B--2---:R-:W-:Y:S04]  /*3a560*/  @P1 STG.E.U8 desc[UR32][R174.64], R0 ;  /* 0x00000000ae001986 */ /* 0x004fe8000c101120 */
[----:B------:R0:W-:Y:S04]  /*3a570*/  @P2 STG.E.U8 desc[UR32][R124.64], R130 ;  /* 0x000000827c002986 */ /* 0x0001e8000c101120 */
[----:B0-----:R-:W2:Y:S02]  /*3a580*/  LDL.LU.64 R124, [R1+0x1070] ;  /* 0x00107000017c7983 */ /* 0x001ea40000300a00 */
[----:B------:R-:W-:-:S02]  /*3a590*/  @P4 LOP3.LUT R6, R6, 0x4000, RZ, 0xfc, !PT ;  /* 0x0000400006064812 */ /* 0x000fc400078efcff */
[C---:B------:R-:W-:Y:S01]  /*3a5a0*/  LOP3.LUT P4, RZ, R9.reuse, 0x80, RZ, 0xc0, !PT ;  /* 0x0000008009ff7812 */ /* 0x040fe2000788c0ff */
        /* <DEDUP_REMOVED lines=8> */
[----:B------:R-:W-:Y:S02]  /*3a630*/  LOP3.LUT R6, R6, 0xfffeffff, RZ, 0xc0, !PT ;  /* 0xfffeffff06067812 */ /* 0x000fe400078ec0ff */
[----:B------:R-:W-:Y:S01]  /*3a640*/  PRMT R131, R131, 0x7773, RZ ;  /* 0x0000777383837816 */ /* 0x000fe200000000ff */
[----:B----4-:R0:W-:Y:S04]  /*3a650*/  @P3 STG.E.U8 desc[UR32][R176.64], R0 ;  /* 0x00000000b0003986 */ /* 0x0101e8000c101120 */
[----:B------:R-:W4:Y:S04]  /*3a660*/  LDL.LU.64 R170, [R1+0x458] ;  /* 0x0004580001aa7983 */ /* 0x000f280000300a00 */
[----:B------:R-:W-:Y:S01]  /*3a670*/  @P4 LOP3.LUT R6, R6, 0x10000, RZ, 0xfc, !PT ;  /* 0x0001000006064812 */ /* 0x000fe200078efcff */
[----:B------:R-:W4:Y:S01]  /*3a680*/  LDL.LU.64 R172, [R1+0x450] ;  /* 0x0004500001ac7983 */ /* 0x000f220000300a00 */
[----:B------:R-:W-:-:S02]  /*3a690*/  LOP3.LUT P4, RZ, R9, 0x200, RZ, 0xc0, !PT ;  /* 0x0000020009ff7812 */ /* 0x000fc4000788c0ff */
[----:B------:R-:W-:Y:S01]  /*3a6a0*/  LOP3.LUT R6, R6, 0xfffdffff, RZ, 0xc0, !PT ;  /* 0xfffdffff06067812 */ /* 0x000fe200078ec0ff */
[----:B------:R-:W4:Y:S04]  /*3a6b0*/  LDL.LU.64 R174, [R1+0x448] ;  /* 0x0004480001ae7983 */ /* 0x000f280000300a00 */
[----:B0-----:R-:W4:Y:S06]  /*3a6c0*/  LDL.LU.64 R176, [R1+0x440] ;  /* 0x0004400001b07983 */ /* 0x001f2c0000300a00 */
        /* <DEDUP_REMOVED lines=8> */
[----:B------:R-:W-:Y:S01]  /*3a750*/  @P4 STG.E.U8 desc[UR32][R178.64], R131 ;  /* 0x00000083b2004986 */ /* 0x000fe2000c101120 */
[----:B------:R-:W-:Y:S02]  /*3a760*/  LOP3.LUT P4, RZ, R6, 0x80000, RZ, 0xc0, !PT ;  /* 0x0008000006ff7812 */ /* 0x000fe4000788c0ff */
[----:B--2---:R-:W-:-:S11]  /*3a770*/  PRMT R0, R124, 0x7770, RZ ;  /* 0x000077707c007816 */ /* 0x004fd600000000ff */
[----:B------:R0:W-:Y:S04]  /*3a780*/  @P4 STG.E.U8 desc[UR32][R126.64], R0 ;  /* 0x000000007e004986 */ /* 0x0001e8000c101120 */
[----:B0-----:R-:W2:Y:S04]  /*3a790*/  LDL.LU.64 R126, [R1+0x1068] ;  /* 0x00106800017e7983 */ /* 0x001ea80000300a00 */
[----:B------:R-:W4:Y:S01]  /*3a7a0*/  LDL.LU.64 R178, [R1+0x438] ;  /* 0x0004380001b27983 */ /* 0x000f220000300a00 */
[----:B------:R-:W-:Y:S02]  /*3a7b0*/  LOP3.LUT P4, RZ, R6, 0x40000, RZ, 0xc0, !PT ;  /* 0x0004000006ff7812 */ /* 0x000fe4000788c0ff */
[----:B------:R-:W-:-:S11]  /*3a7c0*/  PRMT R0, R124, 0x7771, RZ ;  /* 0x000077717c007816 */ /* 0x000fd600000000ff */
[----:B---3--:R0:W-:Y:S01]  /*3a7d0*/  @P4 STG.E.U8 desc[UR32][R156.64], R0 ;  /* 0x000000009c004986 */ /* 0x0081e2000c101120 */
        /* <DEDUP_REMOVED lines=11> */
[----:B------:R-:W-:-:S02]  /*3a890*/  LOP3.LUT P2, RZ, R242, 0x80000000, RZ, 0xc0, !PT ;  /* 0x80000000f2ff7812 */ /* 0x000fc4000784c0ff */
[----:B------:R-:W-:Y:S02]  /*3a8a0*/  LOP3.LUT P3, RZ, R242, 0x40000000, RZ, 0xc0, !PT ;  /* 0x40000000f2ff7812 */ /* 0x000fe4000786c0ff */
[----:B--2---:R-:W-:-:S05]  /*3a8b0*/  PRMT R0, R126, 0x7770, RZ ;  /* 0x000077707e007816 */ /* 0x004fca00000000ff */
        /* <DEDUP_REMOVED lines=9> */
[----:B------:R0:W-:Y:S02]  /*3a950*/  @P4 STG.E.U8 desc[UR32][R168.64], R0 ;  /* 0x00000000a8004986 */ /* 0x0001e4000c101120 */
[C---:B0-----:R-:W-:Y:S02]  /*3a960*/  PRMT R0, R124.reuse, 0x7772, RZ ;  /* 0x000077727c007816 */ /* 0x041fe400000000ff */
[----:B------:R-:W-:-:S03]  /*3a970*/  PRMT R124, R124, 0x7773, RZ ;  /* 0x000077737c7c7816 */ /* 0x000fc600000000ff */
[----:B----4-:R0:W-:Y:S04]  /*3a980*/  @P5 STG.E.U8 desc[UR32][R170.64], R0 ;  /* 0x00000000aa005986 */ /* 0x0101e8000c101120 */
        /* <DEDUP_REMOVED lines=10> */
[----:B------:R-:W3:Y:S04]  /*3aa30*/  LDL.LU.64 R168, [R1+0x428] ;  /* 0x0004280001a87983 */ /* 0x000ee80000300a00 */
[----:B------:R-:W4:Y:S04]  /*3aa40*/  LDL.LU.64 R170, [R1+0x420] ;  /* 0x0004200001aa7983 */ /* 0x000f280000300a00 */
[----:B------:R-:W2:Y:S01]  /*3aa50*/  LDL.LU.64 R172, [R1+0x418] ;  /* 0x0004180001ac7983 */ /* 0x000ea20000300a00 */
[----:B------:R-:W-:-:S03]  /*3aa60*/  LOP3.LUT P0, RZ, R242, 0x20000000, RZ, 0xc0, !PT ;  /* 0x20000000f2ff7812 */ /* 0x000fc6000780c0ff */
[----:B------:R-:W2:Y:S01]  /*3aa70*/  LDL.LU.64 R174, [R1+0x408] ;  /* 0x0004080001ae7983 */ /* 0x000ea20000300a00 */
[C---:B------:R-:W-:Y:S02]  /*3aa80*/  LOP3.LUT P1, RZ, R242.reuse, 0x10000000, RZ, 0xc0, !PT ;  /* 0x10000000f2ff7812 */ /* 0x040fe4000782c0ff */
[C---:B------:R-:W-:Y:S01]  /*3aa90*/  LOP3.LUT P2, RZ, R242.reuse, 0x8000000, RZ, 0xc0, !PT ;  /* 0x08000000f2ff7812 */ /* 0x040fe2000784c0ff */
[----:B------:R-:W2:Y:S01]  /*3aaa0*/  LDL.LU.64 R176, [R1+0x400] ;  /* 0x0004000001b07983 */ /* 0x000ea20000300a00 */
[C---:B------:R-:W-:Y:S02]  /*3aab0*/  PRMT R0, R127.reuse, 0x7772, RZ ;  /* 0x000077727f007816 */ /* 0x040fe400000000ff */
[----:B------:R-:W-:Y:S01]  /*3aac0*/  LOP3.LUT P3, RZ, R242, 0x4000000, RZ, 0xc0, !PT ;  /* 0x04000000f2ff7812 */ /* 0x000fe2000786c0ff */
[----:B------:R-:W2:Y:S01]  /*3aad0*/  LDL.LU.64 R178, [R1+0x3f8] ;  /* 0x0003f80001b27983 */ /* 0x000ea20000300a00 */
[----:B------:R-:W-:-:S03]  /*3aae0*/  PRMT R127, R127, 0x7773, RZ ;  /* 0x000077737f7f7816 */ /* 0x000fc600000000ff */
[----:B------:R-:W2:Y:S04]  /*3aaf0*/  LDL.LU.64 R158, [R1+0x3f0] ;  /* 0x0003f000019e7983 */ /* 0x000ea80000300a00 */
        /* <DEDUP_REMOVED lines=14> */
[----:B---3--:R2:W-:Y:S04]  /*3abe0*/  @P0 STG.E.U8 desc[UR32][R168.64], R0 ;  /* 0x00000000a8000986 */ /* 0x0085e8000c101120 */
[----:B----4-:R-:W-:Y:S01]  /*3abf0*/  @P1 STG.E.U8 desc[UR32][R170.64], R127 ;  /* 0x0000007faa001986 */ /* 0x010fe2000c101120 */
[----:B--2---:R-:W-:-:S05]  /*3ac00*/  PRMT R0, R120, 0x7770, RZ ;  /* 0x0000777078007816 */ /* 0x004fca00000000ff */
[----:B------:R0:W-:Y:S02]  /*3ac10*/  @P2 STG.E.U8 desc[UR32][R172.64], R0 ;  /* 0x00000000ac002986 */ /* 0x0001e4000c101120 */
[----:B0-----:R-:W-:-:S05]  /*3ac20*/  PRMT R0, R120, 0x7771, RZ ;  /* 0x0000777178007816 */ /* 0x001fca00000000ff */
[----:B------:R0:W-:Y:S04]  /*3ac30*/  @P3 STG.E.U8 desc[UR32][R122.64], R0 ;  /* 0x000000007a003986 */ /* 0x0001e8000c101120 */
[----:B0-----:R-:W2:Y:S01]  /*3ac40*/  LDL.LU.64 R122, [R1+0x1058] ;  /* 0x00105800017a7983 */ /* 0x001ea20000300a00 */
[----:B------:R-:W-:Y:S02]  /*3ac50*/  LOP3.LUT R6, R6, 0xffffff7f, RZ, 0xc0, !PT ;  /* 0xffffff7f06067812 */ /* 0x000fe400078ec0ff */
[----:B------:R-:W-:Y:S01]  /*3ac60*/  PRMT R0, R121, 0x7770, RZ ;  /* 0x0000777079007816 */ /* 0x000fe200000000ff */
[----:B------:R-:W3:Y:S01]  /*3ac70*/  LDL.LU.64 R168, [R1+0x3c0] ;  /* 0x0003c00001a87983 */ /* 0x000ee20000300a00 */
[----:B------:R-:W-:Y:S02]  /*3ac80*/  @P4 LOP3.LUT R6, R6, 0x80, RZ, 0xfc, !PT ;  /* 0x0000008006064812 */ /* 0x000fe400078efcff */
[----:B------:R-:W-:Y:S01]  /*3ac90*/  LOP3.LUT P4, RZ, R242, 0x200000, RZ, 0xc0, !PT ;  /* 0x00200000f2ff7812 */ /* 0x000fe2000788c0ff */
[----:B------:R-:W4:Y:S01]  /*3aca0*/  LDL.LU.64 R170, [R1+0x3b8] ;  /* 0x0003b80001aa7983 */ /* 0x000f220000300a00 */
[----:B------:R-:W-:-:S03]  /*3acb0*/  LOP3.LUT R6, R6, 0xfffffeff, RZ, 0xc0, !PT ;  /* 0xfffffeff06067812 */ /* 0x000fc600078ec0ff */
[----:B------:R-:W4:Y:S08]  /*3acc0*/  LDL.LU.64 R172, [R1+0x3b0] ;  /* 0x0003b00001ac7983 */ /* 0x000f300000300a00 */
[----:B------:R-:W-:Y:S02]  /*3acd0*/  @P4 LOP3.LUT R6, R6, 0x100, RZ, 0xfc, !PT ;  /* 0x0000010006064812 */ /* 0x000fe400078efcff */
        /* <DEDUP_REMOVED lines=10> */
[----:B------:R0:W-:Y:S01]  /*3ad80*/  @P4 STG.E.U8 desc[UR32][R174.64], R0 ;  /* 0x00000000ae004986 */ /* 0x0001e2000c101120 */
[C---:B------:R-:W-:Y:S02]  /*3ad90*/  LOP3.LUT P4, RZ, R6.reuse, 0x800, RZ, 0xc0, !PT ;  /* 0x0000080006ff7812 */ /* 0x040fe4000788c0ff */
[----:B0-----:R-:W-:Y:S01]  /*3ada0*/  PRMT R0, R121, 0x7771, RZ ;  /* 0x0000777179007816 */ /* 0x001fe200000000ff */
[----:B------:R-:W4:Y:S10]  /*3adb0*/  LDL.LU.64 R174, [R1+0x3a8] ;  /* 0x0003a80001ae7983 */ /* 0x000f340000300a00 */
[----:B------:R0:W-:Y:S01]  /*3adc0*/  @P4 STG.E.U8 desc[UR32][R176.64], R0 ;  /* 0x00000000b0004986 */ /* 0x0001e2000c101120 */
[----:B------:R-:W-:-:S03]  /*3add0*/  LOP3.LUT P4, RZ, R6, 0x400, RZ, 0xc0, !PT ;  /* 0x0000040006ff7812 */ /* 0x000fc6000788c0ff */
[----:B0-----:R-:W4:Y:S01]  /*3ade0*/  LDL.LU.64 R176, [R1+0x3a0] ;  /* 0x0003a00001b07983 */ /* 0x001f220000300a00 */
[----:B--2---:R-:W-:-:S09]  /*3adf0*/  PRMT R0, R122, 0x7770, RZ ;  /* 0x000077707a007816 */ /* 0x004fd200000000ff */
[----:B------:R0:W-:Y:S01]  /*3ae00*/  @P4 STG.E.U8 desc[UR32][R178.64], R0 ;  /* 0x00000000b2004986 */ /* 0x0001e2000c101120 */
[----:B------:R-:W-:Y:S02]  /*3ae10*/  LOP3.LUT P4, RZ, R6, 0x200, RZ, 0xc0, !PT ;  /* 0x0000020006ff7812 */ /* 0x000fe4000788c0ff */
        /* <DEDUP_REMOVED lines=19> */
[C---:B------:R-:W-:Y:S02]  /*3af50*/  LOP3.LUT P5, RZ, R242.reuse, 0x10000, RZ, 0xc0, !PT ;  /* 0x00010000f2ff7812 */ /* 0x040fe400078ac0ff */
        /* <DEDUP_REMOVED lines=9> */
[----:B----4-:R0:W-:Y:S04]  /*3aff0*/  @P6 STG.E.U8 desc[UR32][R170.64], R0 ;  /* 0x00000000aa006986 */ /* 0x0101e8000c101120 */
[----:B------:R1:W-:Y:S01]  /*3b000*/  @P0 STG.E.U8 desc[UR32][R172.64], R122 ;  /* 0x0000007aac000986 */ /* 0x0003e2000c101120 */
[----:B------:R-:W-:-:S02]  /*3b010*/  LOP3.LUT P0, RZ, R242, 0x400, RZ, 0xc0, !PT ;  /* 0x00000400f2ff7812 */ /* 0x000fc4000780c0ff */
[C---:B0-----:R-:W-:Y:S01]  /*3b020*/  PRMT R0, R123.reuse, 0x7772, RZ ;  /* 0x000077727b007816 */ /* 0x041fe200000000ff */
[----:B------:R-:W3:Y:S01]  /*3b030*/  LDL.LU.64 R170, [R1+0x388] ;  /* 0x0003880001aa7983 */ /* 0x000ee20000300a00 */
[----:B------:R-:W-:-:S03]  /*3b040*/  PRMT R123, R123, 0x7773, RZ ;  /* 0x000077737b7b7816 */ /* 0x000fc600000000ff */
[----:B------:R0:W-:Y:S04]  /*3b050*/  @P1 STG.E.U8 desc[UR32][R174.64], R0 ;  /* 0x00000000ae001986 */ /* 0x0001e8000c101120 */
[----:B------:R4:W-:Y:S04]  /*3b060*/  @P2 STG.E.U8 desc[UR32][R176.64], R123 ;  /* 0x0000007bb0002986 */ /* 0x0009e8000c101120 */
[----:B-1----:R-:W3:Y:S04]  /*3b070*/  LDL.LU.64 R172, [R1+0x380] ;  /* 0x0003800001ac7983 */ /* 0x002ee80000300a00 */
[----:B0-----:R-:W3:Y:S04]  /*3b080*/  LDL.LU.64 R174, [R1+0x378] ;  /* 0x0003780001ae7983 */ /* 0x001ee80000300a00 */
[----:B----4-:R-:W4:Y:S01]  /*3b090*/  LDL.LU.64 R176, [R1+0x370] ;  /* 0x0003700001b07983 */ /* 0x010f220000300a00 */
[----:B------:R-:W-:-:S02]  /*3b0a0*/  LOP3.LUT P4, RZ, R243, 0x40000000, RZ, 0xc0, !PT ;  /* 0x40000000f3ff7812 */ /* 0x000fc4000788c0ff */
[----:B------:R-:W-:-:S11]  /*3b0b0*/  LOP3.LUT R3, R3, 0xefffffff, RZ, 0xc0, !PT ;  /* 0xefffffff03037812 */ /* 0x000fd600078ec0ff */
[----:B------:R-:W-:Y:S02]  /*3b0c0*/  @P4 LOP3.LUT R3, R3, 0x10000000, RZ, 0xfc, !PT ;  /* 0x1000000003034812 */ /* 0x000fe400078efcff */
[----:B------:R-:W-:Y:S02]  /*3b0d0*/  LOP3.LUT P4, RZ, R243, 0x80000000, RZ, 0xc0, !PT ;  /* 0x80000000f3ff7812 */ /* 0x000fe4000788c0ff */
[----:B------:R-:W-:Y:S02]  /*3b0e0*/  LOP3.LUT R3, R3, 0xdfffffff, RZ, 0xc0, !PT ;  /* 0xdfffffff03037812 */ /* 0x000fe400078ec0ff */
[----:B--2---:R-:W-:-:S05]  /*3b0f0*/  PRMT R0, R116, 0x7770, RZ ;  /* 0x0000777074007816 */ /* 0x004fca00000000ff */
[----:B------:R0:W-:Y:S02]  /*3b100*/  @P3 STG.E.U8 desc[UR32][R178.64], R0 ;  /* 0x00000000b2003986 */ /* 0x0001e4000c101120 */
[----:B0-----:R-:W-:Y:S02]  /*3b110*/  PRMT R0, R116, 0x7771, RZ ;  /* 0x0000777174007816 */ /* 0x001fe400000000ff */
[----:B------:R-:W2:Y:S04]  /*3b120*/  LDL.LU.64 R178, [R1+0x368] ;  /* 0x0003680001b27983 */ /* 0x000ea80000300a00 */
[----:B------:R-:W2:Y:S04]  /*3b130*/  LDL.LU.64 R158, [R1+0x360] ;  /* 0x00036000019e7983 */ /* 0x000ea80000300a00 */
[----:B------:R0:W-:Y:S04]  /*3b140*/  @P0 STG.E.U8 desc[UR32][R118.64], R0 ;  /* 0x0000000076000986 */ /* 0x0001e8000c101120 */
[----:B0-----:R-:W4:Y:S04]  /*3b150*/  LDL.LU.64 R118, [R1+0x1048] ;  /* 0x0010480001767983 */ /* 0x001f280000300a00 */
[----:B------:R-:W2:Y:S04]  /*3b160*/  LDL.LU.64 R160, [R1+0x358] ;  /* 0x0003580001a07983 */ /* 0x000ea80000300a00 */
[----:B------:R-:W2:Y:S04]  /*3b170*/  LDL.LU.64 R162, [R1+0x350] ;  /* 0x0003500001a27983 */ /* 0x000ea80000300a00 */
[----:B------:R-:W2:Y:S01]  /*3b180*/  LDL.LU.64 R164, [R1+0x348] ;  /* 0x0003480001a47983 */ /* 0x000ea20000300a00 */
[----:B------:R-:W-:-:S02]  /*3b190*/  @P4 LOP3.LUT R3, R3, 0x20000000, RZ, 0xfc, !PT ;  /* 0x2000000003034812 */ /* 0x000fc400078efcff */
[----:B------:R-:W-:Y:S01]  /*3b1a0*/  LOP3.LUT P4, RZ, R242, 0x1, RZ, 0xc0, !PT ;  /* 0x00000001f2ff7812 */ /* 0x000fe2000788c0ff */
[----:B------:R-:W2:Y:S01]  /*3b1b0*/  LDL.LU.64 R166, [R1+0x338] ;  /* 0x0003380001a67983 */ /* 0x000ea20000300a00 */
[----:B------:R-:W-:Y:S02]  /*3b1c0*/  LOP3.LUT R3, R3, 0xbfffffff, RZ, 0xc0, !PT ;  /* 0xbfffffff03037812 */ /* 0x000fe400078ec0ff */
[----:B------:R-:W-:Y:S01]  /*3b1d0*/  LOP3.LUT R6, R6, 0xfffffffe, RZ, 0xc0, !PT ;  /* 0xfffffffe06067812 */ /* 0x000fe200078ec0ff */
[----:B------:R-:W2:Y:S08]  /*3b1e0*/  LDL.LU.64 R168, [R1+0x330] ;  /* 0x0003300001a87983 */ /* 0x000eb00000300a00 */
[----:B------:R-:W-:-:S02]  /*3b1f0*/  @P4 LOP3.LUT R3, R3, 0x40000000, RZ, 0xfc, !PT ;  /* 0x4000000003034812 */ /* 0x000fc400078efcff */
        /* <DEDUP_REMOVED lines=14> */
[C---:B------:R-:W-:Y:S02]  /*3b2e0*/  LOP3.LUT P4, RZ, R242.reuse, 0x20, RZ, 0xc0, !PT ;  /* 0x00000020f2ff7812 */ /* 0x040fe4000788c0ff */
[----:B------:R-:W-:Y:S01]  /*3b2f0*/  LOP3.LUT P3, RZ, R242, 0x80, RZ, 0xc0, !PT ;  /* 0x00000080f2ff7812 */ /* 0x000fe2000786c0ff */
[----:B---3--:R0:W-:Y:S01]  /*3b300*/  @P1 STG.E.U8 desc[UR32][R170.64], R0 ;  /* 0x00000000aa001986 */ /* 0x0081e2000c101120 */
[----:B------:R-:W-:Y:S02]  /*3b310*/  LOP3.LUT R6, R6, 0xfffffff7, RZ, 0xc0, !PT ;  /* 0xfffffff706067812 */ /* 0x000fe400078ec0ff */
[----:B0-----:R-:W-:Y:S01]  /*3b320*/  PRMT R0, R117, 0x7771, RZ ;  /* 0x0000777175007816 */ /* 0x001fe200000000ff */
[----:B------:R-:W3:Y:S06]  /*3b330*/  LDL.LU.64 R170, [R1+0x328] ;  /* 0x0003280001aa7983 */ /* 0x000eec0000300a00 */
[----:B------:R-:W-:-:S02]  /*3b340*/  @P4 LOP3.LUT R6, R6, 0x8, RZ, 0xfc, !PT ;  /* 0x0000000806064812 */ /* 0x000fc400078efcff */
[----:B------:R-:W-:Y:S01]  /*3b350*/  LOP3.LUT P4, RZ, R242, 0x40, RZ, 0xc0, !PT ;  /* 0x00000040f2ff7812 */ /* 0x000fe2000788c0ff */
[----:B------:R0:W-:Y:S04]  /*3b360*/  @P2 STG.E.U8 desc[UR32][R172.64], R0 ;  /* 0x00000000ac002986 */ /* 0x0001e8000c101120 */
[----:B0-----:R-:W3:Y:S01]  /*3b370*/  LDL.LU.64 R172, [R1+0x320] ;  /* 0x0003200001ac7983 */ /* 0x001ee20000300a00 */
[----:B----4-:R-:W-:-:S05]  /*3b380*/  PRMT R0, R118, 0x7770, RZ ;  /* 0x0000777076007816 */ /* 0x010fca00000000ff */
[----:B------:R0:W-:Y:S02]  /*3b390*/  @P3 STG.E.U8 desc[UR32][R174.64], R0 ;  /* 0x00000000ae003986 */ /* 0x0001e4000c101120 */
[----:B0-----:R-:W-:Y:S02]  /*3b3a0*/  PRMT R0, R118, 0x7771, RZ ;  /* 0x0000777176007816 */ /* 0x001fe400000000ff */
[----:B------:R-:W4:Y:S04]  /*3b3b0*/  LDL.LU.64 R174, [R1+0x318] ;  /* 0x0003180001ae7983 */ /* 0x000f280000300a00 */
[----:B------:R0:W-:Y:S01]  /*3b3c0*/  @P4 STG.E.U8 desc[UR32][R176.64], R0 ;  /* 0x00000000b0004986 */ /* 0x0001e2000c101120 */
[C---:B------:R-:W-:Y:S02]  /*3b3d0*/  LOP3.LUT P4, RZ, R6.reuse, 0x8, RZ, 0xc0, !PT ;  /* 0x0000000806ff7812 */ /* 0x040fe4000788c0ff */
[----:B0-----:R-:W-:Y:S01]  /*3b3e0*/  PRMT R0, R119, 0x7770, RZ ;  /* 0x0000777077007816 */ /* 0x001fe200000000ff */
[----:B------:R-:W4:Y:S10]  /*3b3f0*/  LDL.LU.64 R176, [R1+0x310] ;  /* 0x0003100001b07983 */ /* 0x000f340000300a00 */
[----:B--2---:R0:W-:Y:S01]  /*3b400*/  @P4 STG.E.U8 desc[UR32][R178.64], R0 ;  /* 0x00000000b2004986 */ /* 0x0041e2000c101120 */
[----:B------:R-:W-:-:S02]  /*3b410*/  LOP3.LUT P4, RZ, R6, 0x4, RZ, 0xc0, !PT ;  /* 0x0000000406ff7812 */ /* 0x000fc4000788c0ff */
[----:B0-----:R-:W-:Y:S01]  /*3b420*/  PRMT R0, R119, 0x7771, RZ ;  /* 0x0000777177007816 */ /* 0x001fe200000000ff */
[----:B------:R-:W2:Y:S10]  /*3b430*/  LDL.LU.64 R178, [R1+0x308] ;  /* 0x0003080001b27983 */ /* 0x000eb40000300a00 */
[----:B------:R0:W-:Y:S01]  /*3b440*/  @P4 STG.E.U8 desc[UR32][R158.64], R0 ;  /* 0x000000009e004986 */ /* 0x0001e2000c101120 */
[----:B------:R-:W-:-:S02]  /*3b450*/  LOP3.LUT P4, RZ, R6, 0x2, RZ, 0xc0, !PT ;  /* 0x0000000206ff7812 */ /* 0x000fc4000788c0ff */
[----:B0-----:R-:W-:-:S11]  /*3b460*/  PRMT R0, R116, 0x7772, RZ ;  /* 0x0000777274007816 */ /* 0x001fd600000000ff */
[----:B------:R0:W-:Y:S01]  /*3b470*/  @P4 STG.E.U8 desc[UR32][R160.64], R0 ;  /* 0x00000000a0004986 */ /* 0x0001e2000c101120 */
[----:B------:R-:W-:Y:S02]  /*3b480*/  LOP3.LUT P4, RZ, R6, 0x1, RZ, 0xc0, !PT ;  /* 0x0000000106ff7812 */ /* 0x000fe4000788c0ff */
[----:B------:R-:W-:-:S11]  /*3b490*/  PRMT R116, R116, 0x7773, RZ ;  /* 0x0000777374747816 */ /* 0x000fd600000000ff */
[----:B------:R-:W-:Y:S01]  /*3b4a0*/  @P4 STG.E.U8 desc[UR32][R162.64], R116 ;  /* 0x00000074a2004986 */ /* 0x000fe2000c101120 */
[----:B------:R-:W-:Y:S02]  /*3b4b0*/  LOP3.LUT P4, RZ, R3, 0x80000000, RZ, 0xc0, !PT ;  /* 0x8000000003ff7812 */ /* 0x000fe4000788c0ff */
[C---:B0-----:R-:W-:Y:S02]  /*3b4c0*/  PRMT R0, R117.reuse, 0x7772, RZ ;  /* 0x0000777275007816 */ /* 0x041fe400000000ff */
[----:B------:R-:W-:-:S09]  /*3b4d0*/  PRMT R117, R117, 0x7773, RZ ;  /* 0x0000777375757816 */ /* 0x000fd200000000ff */
[----:B------:R-:W-:Y:S01]  /*3b4e0*/  @P4 STG.E.U8 desc[UR32][R164.64], R0 ;  /* 0x00000000a4004986 */ /* 0x000fe2000c101120 */
[----:B------:R-:W-:-:S13]  /*3b4f0*/  LOP3.LUT P4, RZ, R3, 0x40000000, RZ, 0xc0, !PT ;  /* 0x4000000003ff7812 */ /* 0x000fda000788c0ff */
[----:B------:R0:W-:Y:S04]  /*3b500*/  @P4 STG.E.U8 desc[UR32][R112.64], R117 ;  /* 0x0000007570004986 */ /* 0x0001e8000c101120 */
[----:B0-----:R-:W4:Y:S01]  /*3b510*/  LDL.LU.64 R112, [R1+0x1040] ;  /* 0x0010400001707983 */ /* 0x001f220000300a00 */
[----:B------:R-:W-:Y:S02]  /*3b520*/  LOP3.LUT P4, RZ, R3, 0x20000000, RZ, 0xc0, !PT ;  /* 0x2000000003ff7812 */ /* 0x000fe4000788c0ff */
[----:B------:R-:W-:Y:S02]  /*3b530*/  PRMT R0, R118, 0x7772, RZ ;  /* 0x0000777276007816 */ /* 0x000fe400000000ff */
[C---:B------:R-:W-:Y:S02]  /*3b540*/  LOP3.LUT P5, RZ, R243.reuse, 0x20000000, RZ, 0xc0, !PT ;  /* 0x20000000f3ff7812 */ /* 0x040fe400078ac0ff */
[----:B------:R-:W-:-:S07]  /*3b550*/  LOP3.LUT P6, RZ, R243, 0x10000000, RZ, 0xc0, !PT ;  /* 0x10000000f3ff7812 */ /* 0x000fce00078cc0ff */
[----:B------:R0:W-:Y:S01]  /*3b560*/  @P4 STG.E.U8 desc[UR32][R166.64], R0 ;  /* 0x00000000a6004986 */ /* 0x0001e2000c101120 */
[----:B------:R-:W-:Y:S02]  /*3b570*/  LOP3.LUT P4, RZ, R3, 0x10000000, RZ, 0xc0, !PT ;  /* 0x1000000003ff7812 */ /* 0x000fe4000788c0ff */
[C---:B------:R-:W-:Y:S02]  /*3b580*/  LOP3.LUT P0, RZ, R243.reuse, 0x8000000, RZ, 0xc0, !PT ;  /* 0x08000000f3ff7812 */ /* 0x040fe4000780c0ff */
[----:B------:R-:W-:Y:S02]  /*3b590*/  PRMT R118, R118, 0x7773, RZ ;  /* 0x0000777376767816 */ /* 0x000fe400000000ff */
[----:B------:R-:W-:Y:S02]  /*3b5a0*/  LOP3.LUT P1, RZ, R243, 0x4000000, RZ, 0xc0, !PT ;  /* 0x04000000f3ff7812 */ /* 0x000fe4000782c0ff */
[----:B0-----:R-:W-:-:S05]  /*3b5b0*/  PRMT R0, R119, 0x7772, RZ ;  /* 0x0000777277007816 */ /* 0x001fca00000000ff */
[----:B------:R-:W-:Y:S01]  /*3b5c0*/  @P4 STG.E.U8 desc[UR32][R168.64], R118 ;  /* 0x00000076a8004986 */ /* 0x000fe2000c101120 */
[----:B------:R-:W-:-:S03]  /*3b5d0*/  PRMT R119, R119, 0x7773, RZ ;  /* 0x0000777377777816 */ /* 0x000fc600000000ff */
[----:B---3--:R4:W-:Y:S01]  /*3b5e0*/  @P5 STG.E.U8 desc[UR32][R170.64], R0 ;  /* 0x00000000aa005986 */ /* 0x0089e2000c101120 */
[----:B------:R-:W-:-:S03]  /*3b5f0*/  LOP3.LUT P2, RZ, R243, 0x2000000, RZ, 0xc0, !PT ;  /* 0x02000000f3ff7812 */ /* 0x000fc6000784c0ff */
[----:B------:R-:W-:Y:S01]  /*3b600*/  @P6 STG.E.U8 desc[UR32][R172.64], R119 ;  /* 0x00000077ac006986 */ /* 0x000fe2000c101120 */
[C---:B------:R-:W-:Y:S02]  /*3b610*/  LOP3.LUT P3, RZ, R243.reuse, 0x1000000, RZ, 0xc0, !PT ;  /* 0x01000000f3ff7812 */ /* 0x040fe4000786c0ff */
[----:B------:R-:W-:Y:S02]  /*3b620*/  LOP3.LUT P4, RZ, R243, 0x800, RZ, 0xc0, !PT ;  /* 0x00000800f3ff7812 */ /* 0x000fe4000788c0ff */
[----:B------:R-:W-:-:S11]  /*3b630*/  LOP3.LUT R3, R3, 0xffefffff, RZ, 0xc0, !PT ;  /* 0xffefffff03037812 */ /* 0x000fd600078ec0ff */
[----:B------:R-:W-:Y:S02]  /*3b640*/  @P4 LOP3.LUT R3, R3, 0x100000, RZ, 0xfc, !PT ;  /* 0x0010000003034812 */ /* 0x000fe400078efcff */
[----:B------:R-:W-:Y:S02]  /*3b650*/  LOP3.LUT P4, RZ, R243, 0x1000, RZ, 0xc0, !PT ;  /* 0x00001000f3ff7812 */ /* 0x000fe4000788c0ff */
[----:B----4-:R-:W-:-:S05]  /*3b660*/  PRMT R0, R112, 0x7770, RZ ;  /* 0x0000777070007816 */ /* 0x010fca00000000ff */
[----:B------:R0:W-:Y:S02]  /*3b670*/  @P0 STG.E.U8 desc[UR32][R174.64], R0 ;  /* 0x00000000ae000986 */ /* 0x0001e4000c101120 */
[----:B0-----:R-:W-:-:S05]  /*3b680*/  PRMT R0, R112, 0x7771, RZ ;  /* 0x0000777170007816 */ /* 0x001fca00000000ff */
[----:B------:R0:W-:Y:S02]  /*3b690*/  @P1 STG.E.U8 desc[UR32][R176.64], R0 ;  /* 0x00000000b0001986 */ /* 0x0001e4000c101120 */
[----:B0-----:R-:W-:-:S05]  /*3b6a0*/  PRMT R0, R113, 0x7770, RZ ;  /* 0x0000777071007816 */ /* 0x001fca00000000ff */
[----:B--2---:R0:W-:Y:S02]  /*3b6b0*/  @P2 STG.E.U8 desc[UR32][R178.64], R0 ;  /* 0x00000000b2002986 */ /* 0x0041e4000c101120 */
[----:B0-----:R-:W-:-:S05]  /*3b6c0*/  PRMT R0, R113, 0x7771, RZ ;  /* 0x0000777171007816 */ /* 0x001fca00000000ff */
[----:B------:R0:W-:Y:S04]  /*3b6d0*/  @P3 STG.E.U8 desc[UR32][R114.64], R0 ;  /* 0x0000000072003986 */ /* 0x0001e8000c101120 */
[----:B0-----:R-:W2:Y:S04]  /*3b6e0*/  LDL.LU.64 R114, [R1+0x1038] ;  /* 0x0010380001727983 */ /* 0x001ea80000300a00 */
[----:B------:R-:W3:Y:S04]  /*3b6f0*/  LDL.LU.64 R168, [R1+0x2f8] ;  /* 0x0002f80001a87983 */ /* 0x000ee80000300a00 */
        /* <DEDUP_REMOVED lines=8> */
[----:B------:R-:W-:-:S02]  /*3b780*/  LOP3.LUT R3, R3, 0xffdfffff, RZ, 0xc0, !PT ;  /* 0xffdfffff03037812 */ /* 0x000fc400078ec0ff */
[----:B------:R-:W-:Y:S01]  /*3b790*/  LOP3.LUT P0, RZ, R243, 0x800000, RZ, 0xc0, !PT ;  /* 0x00800000f3ff7812 */ /* 0x000fe2000780c0ff */
[----:B------:R-:W4:Y:S01]  /*3b7a0*/  LDL.LU.64 R166, [R1+0x2a0] ;  /* 0x0002a00001a67983 */ /* 0x000f220000300a00 */
        /* <DEDUP_REMOVED lines=16> */
[----:B------:R-:W-:-:S07]  /*3b8b0*/  LOP3.LUT P2, RZ, R243, 0x200000, RZ, 0xc0, !PT ;  /* 0x00200000f3ff7812 */ /* 0x000fce000784c0ff */
[----:B------:R-:W-:Y:S02]  /*3b8c0*/  @P4 LOP3.LUT R3, R3, 0x4000000, RZ, 0xfc, !PT ;  /* 0x0400000003034812 */ /* 0x000fe400078efcff */
[C---:B------:R-:W-:Y:S02]  /*3b8d0*/  LOP3.LUT P4, RZ, R243.reuse, 0x40000, RZ, 0xc0, !PT ;  /* 0x00040000f3ff7812 */ /* 0x040fe4000788c0ff */
[----:B------:R-:W-:Y:S02]  /*3b8e0*/  LOP3.LUT P3, RZ, R243, 0x100000, RZ, 0xc0, !PT ;  /* 0x00100000f3ff7812 */ /* 0x000fe4000786c0ff */
[----:B------:R-:W-:-:S09]  /*3b8f0*/  LOP3.LUT R3, R3, 0xf7ffffff, RZ, 0xc0, !PT ;  /* 0xf7ffffff03037812 */ /* 0x000fd200078ec0ff */
[----:B------:R-:W-:Y:S02]  /*3b900*/  @P4 LOP3.LUT R3, R3, 0x8000000, RZ, 0xfc, !PT ;  /* 0x0800000003034812 */ /* 0x000fe400078efcff */
[----:B------:R-:W-:Y:S02]  /*3b910*/  LOP3.LUT P4, RZ, R243, 0x80000, RZ, 0xc0, !PT ;  /* 0x00080000f3ff7812 */ /* 0x000fe4000788c0ff */
[----:B--2---:R-:W-:-:S05]  /*3b920*/  PRMT R0, R114, 0x7770, RZ ;  /* 0x0000777072007816 */ /* 0x004fca00000000ff */
[----:B---3--:R0:W-:Y:S02]  /*3b930*/  @P0 STG.E.U8 desc[UR32][R168.64], R0 ;  /* 0x00000000a8000986 */ /* 0x0081e4000c101120 */
[----:B0-----:R-:W-:Y:S02]  /*3b940*/  PRMT R0, R114, 0x7771, RZ ;  /* 0x0000777172007816 */ /* 0x001fe400000000ff */
[----:B------:R-:W2:Y:S04]  /*3b950*/  LDL.LU.64 R168, [R1+0x298] ;  /* 0x0002980001a87983 */ /* 0x000ea80000300a00 */
[----:B----4-:R0:W-:Y:S02]  /*3b960*/  @P1 STG.E.U8 desc[UR32][R170.64], R0 ;  /* 0x00000000aa001986 */ /* 0x0101e4000c101120 */
[----:B0-----:R-:W-:-:S02]  /*3b970*/  PRMT R0, R115, 0x7770, RZ ;  /* 0x0000777073007816 */ /* 0x001fc400000000ff */
[----:B------:R-:W3:Y:S04]  /*3b980*/  LDL.LU.64 R170, [R1+0x290] ;  /* 0x0002900001aa7983 */ /* 0x000ee80000300a00 */
        /* <DEDUP_REMOVED lines=8> */
[----:B------:R-:W-:Y:S02]  /*3ba10*/  PRMT R112, R112, 0x7773, RZ ;  /* 0x0000777370707816 */ /* 0x000fe400000000ff */
[----:B0-----:R-:W-:Y:S01]  /*3ba20*/  PRMT R0, R113, 0x7772, RZ ;  /* 0x0000777271007816 */ /* 0x001fe200000000ff */
[----:B------:R-:W4:Y:S08]  /*3ba30*/  LDL.LU.64 R176, [R1+0x278] ;  /* 0x0002780001b07983 */ /* 0x000f300000300a00 */
[----:B------:R-:W-:Y:S01]  /*3ba40*/  @P4 STG.E.U8 desc[UR32][R160.64], R112 ;  /* 0x00000070a0004986 */ /* 0x000fe2000c101120 */
[----:B------:R-:W-:-:S02]  /*3ba50*/  LOP3.LUT P4, RZ, R3, 0x4000000, RZ, 0xc0, !PT ;  /* 0x0400000003ff7812 */ /* 0x000fc4000788c0ff */
[----:B------:R-:W-:-:S11]  /*3ba60*/  PRMT R113, R113, 0x7773, RZ ;  /* 0x0000777371717816 */ /* 0x000fd600000000ff */
[----:B------:R0:W-:Y:S01]  /*3ba70*/  @P4 STG.E.U8 desc[UR32][R178.64], R0 ;  /* 0x00000000b2004986 */ /* 0x0001e2000c101120 */
[C---:B------:R-:W-:Y:S02]  /*3ba80*/  LOP3.LUT P4, RZ, R3.reuse, 0x2000000, RZ, 0xc0, !PT ;  /* 0x0200000003ff7812 */ /* 0x040fe4000788c0ff */
[----:B0-----:R-:W-:Y:S01]  /*3ba90*/  PRMT R0, R114, 0x7772, RZ ;  /* 0x0000777272007816 */ /* 0x001fe200000000ff */
[----:B------:R-:W4:Y:S10]  /*3baa0*/  LDL.LU.64 R178, [R1+0x268] ;  /* 0x0002680001b27983 */ /* 0x000f340000300a00 */
[----:B------:R-:W-:Y:S01]  /*3bab0*/  @P4 STG.E.U8 desc[UR32][R162.64], R113 ;  /* 0x00000071a2004986 */ /* 0x000fe2000c101120 */
[----:B------:R-:W-:-:S02]  /*3bac0*/  LOP3.LUT P4, RZ, R3, 0x1000000, RZ, 0xc0, !PT ;  /* 0x0100000003ff7812 */ /* 0x000fc4000788c0ff */
[----:B------:R-:W-:-:S11]  /*3bad0*/  PRMT R114, R114, 0x7773, RZ ;  /* 0x0000777372727816 */ /* 0x000fd600000000ff */
[----:B------:R0:W-:Y:S01]  /*3bae0*/  @P4 STG.E.U8 desc[UR32][R108.64], R0 ;  /* 0x000000006c004986 */ /* 0x0001e2000c101120 */
[----:B------:R-:W-:-:S03]  /*3baf0*/  LOP3.LUT P4, RZ, R3, 0x800000, RZ, 0xc0, !PT ;  /* 0x0080000003ff7812 */ /* 0x000fc6000788c0ff */
[----:B0-----:R-:W2:Y:S10]  /*3bb00*/  LDL.LU.64 R108, [R1+0x1030] ;  /* 0x00103000016c7983 */ /* 0x001eb40000300a00 */
[----:B------:R-:W-:Y:S01]  /*3bb10*/  @P4 STG.E.U8 desc[UR32][R164.64], R114 ;  /* 0x00000072a4004986 */ /* 0x000fe2000c101120 */
[----:B------:R-:W-:-:S02]  /*3bb20*/  LOP3.LUT P4, RZ, R3, 0x400000, RZ, 0xc0, !PT ;  /* 0x0040000003ff7812 */ /* 0x000fc4000788c0ff */
[----:B------:R-:W-:-:S11]  /*3bb30*/  PRMT R0, R115, 0x7772, RZ ;  /* 0x0000777273007816 */ /* 0x000fd600000000ff */
[----:B------:R0:W-:Y:S04]  /*3bb40*/  @P4 STG.E.U8 desc[UR32][R110.64], R0 ;  /* 0x000000006e004986 */ /* 0x0001e8000c101120 */
[----:B0-----:R-:W4:Y:S01]  /*3bb50*/  LDL.LU.64 R110, [R1+0x1028] ;  /* 0x00102800016e7983 */ /* 0x001f220000300a00 */
[----:B------:R-:W-:Y:S02]  /*3bb60*/  LOP3.LUT P4, RZ, R3, 0x200000, RZ, 0xc0, !PT ;  /* 0x0020000003ff7812 */ /* 0x000fe4000788c0ff */
[----:B------:R-:W-:Y:S02]  /*3bb70*/  PRMT R115, R115, 0x7773, RZ ;  /* 0x0000777373737816 */ /* 0x000fe400000000ff */
[----:B------:R-:W-:-:S09]  /*3bb80*/  LOP3.LUT P5, RZ, R243, 0x400, RZ, 0xc0, !PT ;  /* 0x00000400f3ff7812 */ /* 0x000fd200078ac0ff */
[----:B------:R-:W-:Y:S01]  /*3bb90*/  @P4 STG.E.U8 desc[UR32][R166.64], R115 ;  /* 0x00000073a6004986 */ /* 0x000fe2000c101120 */
[----:B------:R-:W-:Y:S02]  /*3bba0*/  LOP3.LUT P4, RZ, R3, 0x100000, RZ, 0xc0, !PT ;  /* 0x0010000003ff7812 */ /* 0x000fe4000788c0ff */
[C---:B------:R-:W-:Y:S02]  /*3bbb0*/  LOP3.LUT P6, RZ, R243.reuse, 0x200, RZ, 0xc0, !PT ;  /* 0x00000200f3ff7812 */ /* 0x040fe400078cc0ff */
[C---:B------:R-:W-:Y:S02]  /*3bbc0*/  LOP3.LUT P0, RZ, R243.reuse, 0x100, RZ, 0xc0, !PT ;  /* 0x00000100f3ff7812 */ /* 0x040fe4000780c0ff */
[C---:B------:R-:W-:Y:S02]  /*3bbd0*/  LOP3.LUT P1, RZ, R243.reuse, 0x80, RZ, 0xc0, !PT ;  /* 0x00000080f3ff7812 */ /* 0x040fe4000782c0ff */
[C---:B------:R-:W-:Y:S02]  /*3bbe0*/  LOP3.LUT P2, RZ, R243.reuse, 0x40, RZ, 0xc0, !PT ;  /* 0x00000040f3ff7812 */ /* 0x040fe4000784c0ff */
[----:B------:R-:W-:-:S02]  /*3bbf0*/  LOP3.LUT P3, RZ, R243, 0x20, RZ, 0xc0, !PT ;  /* 0x00000020f3ff7812 */ /* 0x000fc4000786c0ff */
[----:B--2---:R-:W-:-:S05]  /*3bc00*/  PRMT R0, R108, 0x7770, RZ ;  /* 0x000077706c007816 */ /* 0x004fca00000000ff */
[----:B------:R0:W-:Y:S02]  /*3bc10*/  @P4 STG.E.U8 desc[UR32][R168.64], R0 ;  /* 0x00000000a8004986 */ /* 0x0001e4000c101120 */
[----:B0-----:R-:W-:-:S05]  /*3bc20*/  PRMT R0, R108, 0x7771, RZ ;  /* 0x000077716c007816 */ /* 0x001fca00000000ff */
[----:B---3--:R0:W-:Y:S02]  /*3bc30*/  @P5 STG.E.U8 desc[UR32][R170.64], R0 ;  /* 0x00000000aa005986 */ /* 0x0081e4000c101120 */
[----:B0-----:R-:W-:-:S05]  /*3bc40*/  PRMT R0, R109, 0x7770, RZ ;  /* 0x000077706d007816 */ /* 0x001fca00000000ff */
[----:B----4-:R0:W-:Y:S02]  /*3bc50*/  @P6 STG.E.U8 desc[UR32][R172.64], R0 ;  /* 0x00000000ac006986 */ /* 0x0101e4000c101120 */
[----:B0-----:R-:W-:-:S05]  /*3bc60*/  PRMT R0, R109, 0x7771, RZ ;  /* 0x000077716d007816 */ /* 0x001fca00000000ff */
[----:B------:R0:W-:Y:S02]  /*3bc70*/  @P0 STG.E.U8 desc[UR32][R174.64], R0 ;  /* 0x00000000ae000986 */ /* 0x0001e4000c101120 */
[----:B0-----:R-:W-:-:S05]  /*3bc80*/  PRMT R0, R110, 0x7770, RZ ;  /* 0x000077706e007816 */ /* 0x001fca00000000ff */
[----:B------:R0:W-:Y:S02]  /*3bc90*/  @P1 STG.E.U8 desc[UR32][R176.64], R0 ;  /* 0x00000000b0001986 */ /* 0x0001e4000c101120 */
[----:B0-----:R-:W-:-:S05]  /*3bca0*/  PRMT R0, R110, 0x7771, RZ ;  /* 0x000077716e007816 */ /* 0x001fca00000000ff */
[----:B------:R0:W-:Y:S04]  /*3bcb0*/  @P2 STG.E.U8 desc[UR32][R244.64], R0 ;  /* 0x00000000f4002986 */ /* 0x0001e8000c101120 */
[----:B0-----:R-:W2:Y:S04]  /*3bcc0*/  LDL.LU.64 R244, [R1+0x1020] ;  /* 0x0010200001f47983 */ /* 0x001ea80000300a00 */
[----:B------:R-:W3:Y:S04]  /*3bcd0*/  LDL.LU.64 R168, [R1+0x260] ;  /* 0x0002600001a87983 */ /* 0x000ee80000300a00 */
[----:B------:R-:W4:Y:S04]  /*3bce0*/  LDL.LU.64 R170, [R1+0x258] ;  /* 0x0002580001aa7983 */ /* 0x000f280000300a00 */
[----:B------:R-:W4:Y:S04]  /*3bcf0*/  LDL.LU.64 R172, [R1+0x250] ;  /* 0x0002500001ac7983 */ /* 0x000f280000300a00 */
[----:B------:R-:W4:Y:S04]  /*3bd00*/  LDL.LU.64 R174, [R1+0x248] ;  /* 0x0002480001ae7983 */ /* 0x000f280000300a00 */
[----:B------:R-:W4:Y:S01]  /*3bd10*/  LDL.LU.64 R176, [R1+0x240] ;  /* 0x0002400001b07983 */ /* 0x000f220000300a00 */
[----:B------:R-:W-:-:S05]  /*3bd20*/  PRMT R0, R111, 0x7770, RZ ;  /* 0x000077706f007816 */ /* 0x000fca00000000ff */
[----:B------:R0:W-:Y:S04]  /*3bd30*/  @P3 STG.E.U8 desc[UR32][R178.64], R0 ;  /* 0x00000000b2003986 */ /* 0x0001e8000c101120 */
[----:B0-----:R-:W4:Y:S04]  /*3bd40*/  LDL.LU.64 R178, [R1+0x230] ;  /* 0x0002300001b27983 */ /* 0x001f280000300a00 */
[----:B------:R-:W4:Y:S01]  /*3bd50*/  LDL.LU.64 R158, [R1+0x228] ;  /* 0x00022800019e7983 */ /* 0x000f220000300a00 */
[----:B------:R-:W-:Y:S02]  /*3bd60*/  LOP3.LUT R3, R3, 0xffffefff, RZ, 0xc0, !PT ;  /* 0xffffefff03037812 */ /* 0x000fe400078ec0ff */
[C---:B------:R-:W-:Y:S01]  /*3bd70*/  LOP3.LUT P0, RZ, R243.reuse, 0x10, RZ, 0xc0, !PT ;  /* 0x00000010f3ff7812 */ /* 0x040fe2000780c0ff */
[----:B------:R-:W4:Y:S01]  /*3bd80*/  LDL.LU.64 R160, [R1+0x218] ;  /* 0x0002180001a07983 */ /* 0x000f220000300a00 */
[----:B------:R-:W-:-:S02]  /*3bd90*/  LOP3.LUT P1, RZ, R243, 0x8, RZ, 0xc0, !PT ;  /* 0x00000008f3ff7812 */ /* 0x000fc4000782c0ff */
[----:B------:R-:W-:Y:S01]  /*3bda0*/  PRMT R0, R111, 0x7771, RZ ;  /* 0x000077716f007816 */ /* 0x000fe200000000ff */
[----:B------:R-:W4:Y:S01]  /*3bdb0*/  LDL.LU.64 R162, [R1+0x210] ;  /* 0x0002100001a27983 */ /* 0x000f220000300a00 */
[C---:B------:R-:W-:Y:S02]  /*3bdc0*/  LOP3.LUT P2, RZ, R243.reuse, 0x4, RZ, 0xc0, !PT ;  /* 0x00000004f3ff7812 */ /* 0x040fe4000784c0ff */
[----:B------:R-:W-:Y:S01]  /*3bdd0*/  LOP3.LUT P3, RZ, R243, 0x2, RZ, 0xc0, !PT ;  /* 0x00000002f3ff7812 */ /* 0x000fe2000786c0ff */
[----:B------:R-:W4:Y:S04]  /*3bde0*/  LDL.LU.64 R164, [R1+0x208] ;  /* 0x0002080001a47983 */ /* 0x000f280000300a00 */
[----:B------:R-:W4:Y:S01]  /*3bdf0*/  LDL.LU.64 R166, [R1+0x200] ;  /* 0x0002000001a67983 */ /* 0x000f220000300a00 */
        /* <DEDUP_REMOVED lines=22> */
[----:B---3--:R0:W-:Y:S10]  /*3bf60*/  @P0 STG.E.U8 desc[UR32][R168.64], R0 ;  /* 0x00000000a8000986 */ /* 0x0081f4000c101120 */
[----:B------:R-:W-:-:S02]  /*3bf70*/  @P4 LOP3.LUT R3, R3, 0x80000, RZ, 0xfc, !PT ;  /* 0x0008000003034812 */ /* 0x000fc400078efcff */
[----:B------:R-:W-:Y:S01]  /*3bf80*/  LOP3.LUT P4, RZ, R243, 0x1, RZ, 0xc0, !PT ;  /* 0x00000001f3ff7812 */ /* 0x000fe2000788c0ff */
[----:B0-----:R-:W2:Y:S01]  /*3bf90*/  LDL.LU.64 R168, [R1+0x1f8] ;  /* 0x0001f80001a87983 */ /* 0x001ea20000300a00 */
[C---:B------:R-:W-:Y:S02]  /*3bfa0*/  PRMT R0, R108.reuse, 0x7772, RZ ;  /* 0x000077726c007816 */ /* 0x040fe400000000ff */
[----:B------:R-:W-:-:S03]  /*3bfb0*/  PRMT R108, R108, 0x7773, RZ ;  /* 0x000077736c6c7816 */ /* 0x000fc600000000ff */
[----:B----4-:R0:W-:Y:S04]  /*3bfc0*/  @P1 STG.E.U8 desc[UR32][R170.64], R0 ;  /* 0x00000000aa001986 */ /* 0x0101e8000c101120 */
[----:B------:R1:W-:Y:S01]  /*3bfd0*/  @P2 STG.E.U8 desc[UR32][R172.64], R108 ;  /* 0x0000006cac002986 */ /* 0x0003e2000c101120 */
[----:B0-----:R-:W-:-:S03]  /*3bfe0*/  PRMT R0, R109, 0x7772, RZ ;  /* 0x000077726d007816 */ /* 0x001fc600000000ff */
[----:B------:R-:W3:Y:S01]  /*3bff0*/  LDL.LU.64 R170, [R1+0x1f0] ;  /* 0x0001f00001aa7983 */ /* 0x000ee20000300a00 */
[----:B------:R-:W-:-:S03]  /*3c000*/  PRMT R109, R109, 0x7773, RZ ;  /* 0x000077736d6d7816 */ /* 0x000fc600000000ff */
[----:B------:R0:W-:Y:S04]  /*3c010*/  @P3 STG.E.U8 desc[UR32][R174.64], R0 ;  /* 0x00000000ae003986 */ /* 0x0001e8000c101120 */
[----:B------:R-:W-:Y:S01]  /*3c020*/  @P4 STG.E.U8 desc[UR32][R176.64], R109 ;  /* 0x0000006db0004986 */ /* 0x000fe2000c101120 */
[----:B------:R-:W-:-:S03]  /*3c030*/  LOP3.LUT P4, RZ, R3, 0x80000, RZ, 0xc0, !PT ;  /* 0x0008000003ff7812 */ /* 0x000fc6000788c0ff */
[----:B-1----:R-:W4:Y:S01]  /*3c040*/  LDL.LU.64 R172, [R1+0x1e8] ;  /* 0x0001e80001ac7983 */ /* 0x002f220000300a00 */
[----:B0-----:R-:W-:-:S09]  /*3c050*/  PRMT R0, R110, 0x7772, RZ ;  /* 0x000077726e007816 */ /* 0x001fd200000000ff */
[----:B------:R0:W-:Y:S01]  /*3c060*/  @P4 STG.E.U8 desc[UR32][R104.64], R0 ;  /* 0x0000000068004986 */ /* 0x0001e2000c101120 */
[----:B------:R-:W-:-:S03]  /*3c070*/  LOP3.LUT P4, RZ, R3, 0x40000, RZ, 0xc0, !PT ;  /* 0x0004000003ff7812 */ /* 0x000fc6000788c0ff */
[----:B0-----:R-:W2:Y:S01]  /*3c080*/  LDL.LU.64 R104, [R1+0x1018] ;  /* 0x0010180001687983 */ /* 0x001ea20000300a00 */
[----:B------:R-:W-:Y:S02]  /*3c090*/  PRMT R110, R110, 0x7773, RZ ;  /* 0x000077736e6e7816 */ /* 0x000fe400000000ff */
[----:B------:R-:W-:Y:S01]  /*3c0a0*/  PRMT R0, R111, 0x7772, RZ ;  /* 0x000077726f007816 */ /* 0x000fe200000000ff */
[----:B------:R-:W4:Y:S06]  /*3c0b0*/  LDL.LU.64 R174, [R1+0x1e0] ;  /* 0x0001e00001ae7983 */ /* 0x000f2c0000300a00 */
[----:B------:R0:W-:Y:S01]  /*3c0c0*/  @P4 STG.E.U8 desc[UR32][R178.64], R110 ;  /* 0x0000006eb2004986 */ /* 0x0001e2000c101120 */
[----:B------:R-:W-:-:S02]  /*3c0d0*/  LOP3.LUT P4, RZ, R3, 0x20000, RZ, 0xc0, !PT ;  /* 0x0002000003ff7812 */ /* 0x000fc4000788c0ff */
[----:B------:R-:W-:Y:S01]  /*3c0e0*/  PRMT R111, R111, 0x7773, RZ ;  /* 0x000077736f6f7816 */ /* 0x000fe200000000ff */
[----:B------:R-:W4:Y:S04]  /*3c0f0*/  LDL.LU.64 R176, [R1+0x1d8] ;  /* 0x0001d80001b07983 */ /* 0x000f280000300a00 */
[----:B0-----:R-:W4:Y:S06]  /*3c100*/  LDL.LU.64 R178, [R1+0x1d0] ;  /* 0x0001d00001b27983 */ /* 0x001f2c0000300a00 */
        /* <DEDUP_REMOVED lines=20> */
[----:B---3--:R-:W-:-:S05]  /*3c250*/  PRMT R0, R106, 0x7770, RZ ;  /* 0x000077706a007816 */ /* 0x008fca00000000ff */
[----:B------:R0:W-:Y:S02]  /*3c260*/  @P5 STG.E.U8 desc[UR32][R168.64], R0 ;  /* 0x00000000a8005986 */ /* 0x0001e4000c101120 */
[----:B0-----:R-:W-:-:S05]  /*3c270*/  PRMT R0, R106, 0x7771, RZ ;  /* 0x000077716a007816 */ /* 0x001fca00000000ff */
[----:B------:R0:W-:Y:S02]  /*3c280*/  @P6 STG.E.U8 desc[UR32][R170.64], R0 ;  /* 0x00000000aa006986 */ /* 0x0001e4000c101120 */
[C---:B0-----:R-:W-:Y:S02]  /*3c290*/  PRMT R0, R107.reuse, 0x7770, RZ ;  /* 0x000077706b007816 */ /* 0x041fe400000000ff */
[----:B------:R-:W2:Y:S04]  /*3c2a0*/  LDL.LU.64 R170, [R1+0x1c8] ;  /* 0x0001c80001aa7983 */ /* 0x000ea80000300a00 */
[----:B----4-:R0:W-:Y:S02]  /*3c2b0*/  @P0 STG.E.U8 desc[UR32][R172.64], R0 ;  /* 0x00000000ac000986 */ /* 0x0101e4000c101120 */
[----:B0-----:R-:W-:-:S02]  /*3c2c0*/  PRMT R0, R107, 0x7771, RZ ;  /* 0x000077716b007816 */ /* 0x001fc400000000ff */
[----:B------:R-:W3:Y:S04]  /*3c2d0*/  LDL.LU.64 R172, [R1+0x1c0] ;  /* 0x0001c00001ac7983 */ /* 0x000ee80000300a00 */
[----:B------:R0:W-:Y:S04]  /*3c2e0*/  @P1 STG.E.U8 desc[UR32][R174.64], R0 ;  /* 0x00000000ae001986 */ /* 0x0001e8000c101120 */
[----:B0-----:R-:W4:Y:S01]  /*3c2f0*/  LDL.LU.64 R174, [R1+0x1b8] ;  /* 0x0001b80001ae7983 */ /* 0x001f220000300a00 */
[----:B------:R-:W-:Y:S02]  /*3c300*/  LOP3.LUT P2, RZ, R244, 0x80000, RZ, 0xc0, !PT ;  /* 0x00080000f4ff7812 */ /* 0x000fe4000784c0ff */
[----:B------:R-:W-:-:S02]  /*3c310*/  PRMT R0, R104, 0x7772, RZ ;  /* 0x0000777268007816 */ /* 0x000fc400000000ff */
[C---:B------:R-:W-:Y:S02]  /*3c320*/  LOP3.LUT P3, RZ, R244.reuse, 0x40000, RZ, 0xc0, !PT ;  /* 0x00040000f4ff7812 */ /* 0x040fe4000786c0ff */
[----:B------:R-:W-:Y:S02]  /*3c330*/  LOP3.LUT P0, RZ, R244, 0x20000, RZ, 0xc0, !PT ;  /* 0x00020000f4ff7812 */ /* 0x000fe4000780c0ff */
[----:B------:R-:W-:-:S05]  /*3c340*/  PRMT R104, R104, 0x7773, RZ ;  /* 0x0000777368687816 */ /* 0x000fca00000000ff */
[----:B------:R0:W-:Y:S01]  /*3c350*/  @P2 STG.E.U8 desc[UR32][R176.64], R0 ;  /* 0x00000000b0002986 */ /* 0x0001e2000c101120 */
[C---:B------:R-:W-:Y:S02]  /*3c360*/  LOP3.LUT P1, RZ, R244.reuse, 0x10000, RZ, 0xc0, !PT ;  /* 0x00010000f4ff7812 */ /* 0x040fe4000782c0ff */
[C---:B------:R-:W-:Y:S01]  /*3c370*/  LOP3.LUT P2, RZ, R244.reuse, 0x8000, RZ, 0xc0, !PT ;  /* 0x00008000f4ff7812 */ /* 0x040fe2000784c0ff */
[----:B------:R1:W-:Y:S04]  /*3c380*/  @P3 STG.E.U8 desc[UR32][R178.64], R104 ;  /* 0x00000068b2003986 */ /* 0x0003e8000c101120 */
[----:B0-----:R-:W4:Y:S01]  /*3c390*/  LDL.LU.64 R176, [R1+0x1a8] ;  /* 0x0001a80001b07983 */ /* 0x001f220000300a00 */
[----:B------:R-:W-:Y:S02]  /*3c3a0*/  LOP3.LUT P3, RZ, R244, 0x4000, RZ, 0xc0, !PT ;  /* 0x00004000f4ff7812 */ /* 0x000fe4000786c0ff */
[C---:B------:R-:W-:Y:S01]  /*3c3b0*/  PRMT R0, R105.reuse, 0x7772, RZ ;  /* 0x0000777269007816 */ /* 0x040fe200000000ff */
[----:B-1----:R-:W4:Y:S01]  /*3c3c0*/  LDL.LU.64 R178, [R1+0x1a0] ;  /* 0x0001a00001b27983 */ /* 0x002f220000300a00 */
[----:B------:R-:W-:-:S03]  /*3c3d0*/  PRMT R105, R105, 0x7773, RZ ;  /* 0x0000777369697816 */ /* 0x000fc600000000ff */
        /* <DEDUP_REMOVED lines=13> */
[----:B------:R-:W-:Y:S01]  /*3c4b0*/  PRMT R106, R106, 0x7773, RZ ;  /* 0x000077736a6a7816 */ /* 0x000fe200000000ff */
[----:B---3--:R-:W-:Y:S04]  /*3c4c0*/  @P1 STG.E.U8 desc[UR32][R172.64], R105 ;  /* 0x00000069ac001986 */ /* 0x008fe8000c101120 */
[----:B----4-:R-:W-:Y:S04]  /*3c4d0*/  @P2 STG.E.U8 desc[UR32][R174.64], R0 ;  /* 0x00000000ae002986 */ /* 0x010fe8000c101120 */
[----:B------:R0:W-:Y:S04]  /*3c4e0*/  @P3 STG.E.U8 desc[UR32][R100.64], R106 ;  /* 0x0000006a64003986 */ /* 0x0001e8000c101120 */
[----:B0-----:R-:W2:Y:S01]  /*3c4f0*/  LDL.LU.64 R100, [R1+0x1008] ;  /* 0x0010080001647983 */ /* 0x001ea20000300a00 */
[----:B------:R-:W-:-:S02]  /*3c500*/  LOP3.LUT R3, R3, 0xffffffbf, RZ, 0xc0, !PT ;  /* 0xffffffbf03037812 */ /* 0x000fc400078ec0ff */
[----:B------:R-:W-:Y:S01]  /*3c510*/  PRMT R0, R107, 0x7772, RZ ;  /* 0x000077726b007816 */ /* 0x000fe200000000ff */
[----:B------:R-:W3:Y:S01]  /*3c520*/  LDL.LU.64 R164, [R1+0x170] ;  /* 0x0001700001a47983 */ /* 0x000ee20000300a00 */
[----:B------:R-:W-:Y:S02]  /*3c530*/  @P4 LOP3.LUT R3, R3, 0x40, RZ, 0xfc, !PT ;  /* 0x0000004003034812 */ /* 0x000fe400078efcff */
[C---:B------:R-:W-:Y:S01]  /*3c540*/  LOP3.LUT P4, RZ, R244.reuse, 0x100, RZ, 0xc0, !PT ;  /* 0x00000100f4ff7812 */ /* 0x040fe2000788c0ff */
[----:B------:R-:W4:Y:S01]  /*3c550*/  LDL.LU.64 R166, [R1+0x168] ;  /* 0x0001680001a67983 */ /* 0x000f220000300a00 */
[----:B------:R-:W-:Y:S02]  /*3c560*/  LOP3.LUT R3, R3, 0xffffff7f, RZ, 0xc0, !PT ;  /* 0xffffff7f03037812 */ /* 0x000fe400078ec0ff */
[----:B------:R-:W-:Y:S01]  /*3c570*/  PRMT R107, R107, 0x7773, RZ ;  /* 0x000077736b6b7816 */ /* 0x000fe200000000ff */
[----:B------:R-:W4:Y:S04]  /*3c580*/  LDL.LU.64 R168, [R1+0x160] ;  /* 0x0001600001a87983 */ /* 0x000f280000300a00 */
[----:B------:R-:W4:Y:S04]  /*3c590*/  LDL.LU.64 R170, [R1+0x158] ;  /* 0x0001580001aa7983 */ /* 0x000f280000300a00 */
[----:B------:R-:W-:Y:S01]  /*3c5a0*/  @P4 LOP3.LUT R3, R3, 0x80, RZ, 0xfc, !PT ;  /* 0x0000008003034812 */ /* 0x000fe200078efcff */
[----:B------:R-:W4:Y:S01]  /*3c5b0*/  LDL.LU.64 R172, [R1+0xaf8] ;  /* 0x000af80001ac7983 */ /* 0x000f220000300a00 */
[----:B------:R-:W-:-:S02]  /*3c5c0*/  LOP3.LUT P4, RZ, R244, 0x200, RZ, 0xc0, !PT ;  /* 0x00000200f4ff7812 */ /* 0x000fc4000788c0ff */
[----:B------:R-:W-:Y:S01]  /*3c5d0*/  LOP3.LUT R3, R3, 0xfffffeff, RZ, 0xc0, !PT ;  /* 0xfffffeff03037812 */ /* 0x000fe200078ec0ff */
[----:B------:R-:W4:Y:S10]  /*3c5e0*/  LDL.LU.64 R174, [R1+0xb08] ;  /* 0x000b080001ae7983 */ /* 0x000f340000300a00 */
        /* <DEDUP_REMOVED lines=12> */
[----:B------:R-:W-:-:S03]  /*3c6b0*/  LOP3.LUT P4, RZ, R3, 0x800, RZ, 0xc0, !PT ;  /* 0x0000080003ff7812 */ /* 0x000fc6000788c0ff */
[----:B0-----:R-:W4:Y:S10]  /*3c6c0*/  LDL.LU.64 R176, [R1+0xb18] ;  /* 0x000b180001b07983 */ /* 0x001f340000300a00 */
[----:B------:R-:W-:Y:S01]  /*3c6d0*/  @P4 STG.E.U8 desc[UR32][R178.64], R107 ;  /* 0x0000006bb2004986 */ /* 0x000fe2000c101120 */
[----:B------:R-:W-:-:S02]  /*3c6e0*/  LOP3.LUT P4, RZ, R3, 0x400, RZ, 0xc0, !PT ;  /* 0x0000040003ff7812 */ /* 0x000fc4000788c0ff */
[----:B--2---:R-:W-:-:S11]  /*3c6f0*/  PRMT R0, R100, 0x7770, RZ ;  /* 0x0000777064007816 */ /* 0x004fd600000000ff */
[----:B------:R0:W-:Y:S04]  /*3c700*/  @P4 STG.E.U8 desc[UR32][R102.64], R0 ;  /* 0x0000000066004986 */ /* 0x0001e8000c101120 */
[----:B0-----:R-:W2:Y:S04]  /*3c710*/  LDL.LU.64 R102, [R1+0x1000] ;  /* 0x0010000001667983 */ /* 0x001ea80000300a00 */
[----:B------:R-:W4:Y:S01]  /*3c720*/  LDL.LU.64 R178, [R1+0xb28] ;  /* 0x000b280001b27983 */ /* 0x000f220000300a00 */
        /* <DEDUP_REMOVED lines=20> */
[----:B---3--:R0:W-:Y:S01]  /*3c870*/  @P4 STG.E.U8 desc[UR32][R164.64], R0 ;  /* 0x00000000a4004986 */ /* 0x0081e2000c101120 */
[----:B------:R-:W-:Y:S02]  /*3c880*/  LOP3.LUT P4, RZ, R3, 0x10, RZ, 0xc0, !PT ;  /* 0x0000001003ff7812 */ /* 0x000fe4000788c0ff */
[----:B0-----:R-:W-:-:S11]  /*3c890*/  PRMT R0, R103, 0x7770, RZ ;  /* 0x0000777067007816 */ /* 0x001fd600000000ff */
[----:B----4-:R0:W-:Y:S02]  /*3c8a0*/  @P4 STG.E.U8 desc[UR32][R166.64], R0 ;  /* 0x00000000a6004986 */ /* 0x0101e4000c101120 */
[----:B0-----:R-:W-:-:S05]  /*3c8b0*/  PRMT R0, R103, 0x7771, RZ ;  /* 0x0000777167007816 */ /* 0x001fca00000000ff */
[----:B------:R0:W-:Y:S02]  /*3c8c0*/  @P5 STG.E.U8 desc[UR32][R168.64], R0 ;  /* 0x00000000a8005986 */ /* 0x0001e4000c101120 */
[C---:B0-----:R-:W-:Y:S02]  /*3c8d0*/  PRMT R0, R100.reuse, 0x7772, RZ ;  /* 0x0000777264007816 */ /* 0x041fe400000000ff */
[----:B------:R-:W-:-:S03]  /*3c8e0*/  PRMT R100, R100, 0x7773, RZ ;  /* 0x0000777364647816 */ /* 0x000fc600000000ff */
[----:B------:R0:W-:Y:S04]  /*3c8f0*/  @P6 STG.E.U8 desc[UR32][R170.64], R0 ;  /* 0x00000000aa006986 */ /* 0x0001e8000c101120 */
[----:B------:R-:W-:Y:S01]  /*3c900*/  @P0 STG.E.U8 desc[UR32][R172.64], R100 ;  /* 0x00000064ac000986 */ /* 0x000fe2000c101120 */
[----:B------:R-:W-:Y:S02]  /*3c910*/  LOP3.LUT P0, RZ, R245, 0x40000000, RZ, 0xc0, !PT ;  /* 0x40000000f5ff7812 */ /* 0x000fe4000780c0ff */
[C---:B0-----:R-:W-:Y:S02]  /*3c920*/  PRMT R0, R101.reuse, 0x7772, RZ ;  /* 0x0000777265007816 */ /* 0x041fe400000000ff */
[----:B------:R-:W-:-:S03]  /*3c930*/  PRMT R101, R101, 0x7773, RZ ;  /* 0x0000777365657816 */ /* 0x000fc600000000ff */
[----:B------:R0:W-:Y:S04]  /*3c940*/  @P1 STG.E.U8 desc[UR32][R174.64], R0 ;  /* 0x00000000ae001986 */ /* 0x0001e8000c101120 */
[----:B------:R1:W-:Y:S01]  /*3c950*/  @P2 STG.E.U8 desc[UR32][R176.64], R101 ;  /* 0x00000065b0002986 */ /* 0x0003e2000c101120 */
[----:B0-----:R-:W-:-:S03]  /*3c960*/  PRMT R0, R102, 0x7772, RZ ;  /* 0x0000777266007816 */ /* 0x001fc600000000ff */
[----:B------:R-:W2:Y:S01]  /*3c970*/  LDL.LU.64 R174, [R1+0xb38] ;  /* 0x000b380001ae7983 */ /* 0x000ea20000300a00 */
[----:B------:R-:W-:-:S03]  /*3c980*/  PRMT R102, R102, 0x7773, RZ ;  /* 0x0000777366667816 */ /* 0x000fc600000000ff */
[----:B------:R0:W-:Y:S04]  /*3c990*/  @P3 STG.E.U8 desc[UR32][R178.64], R0 ;  /* 0x00000000b2003986 */ /* 0x0001e8000c101120 */
[----:B-1----:R-:W3:Y:S04]  /*3c9a0*/  LDL.LU.64 R176, [R1+0xb40] ;  /* 0x000b400001b07983 */ /* 0x002ee80000300a00 */
[----:B------:R1:W-:Y:S04]  /*3c9b0*/  @P0 STG.E.U8 desc[UR32][R96.64], R102 ;  /* 0x0000006660000986 */ /* 0x0003e8000c101120 */
[----:B0-----:R-:W4:Y:S04]  /*3c9c0*/  LDL.LU.64 R178, [R1+0xb50] ;  /* 0x000b500001b27983 */ /* 0x001f280000300a00 */
[----:B------:R-:W4:Y:S04]  /*3c9d0*/  LDL.LU.64 R156, [R1+0xb58] ;  /* 0x000b5800019c7983 */ /* 0x000f280000300a00 */
[----:B------:R-:W4:Y:S04]  /*3c9e0*/  LDL.LU.64 R158, [R1+0xb60] ;  /* 0x000b6000019e7983 */ /* 0x000f280000300a00 */
[----:B-1----:R-:W4:Y:S01]  /*3c9f0*/  LDL.LU.64 R96, [R1+0xff8] ;  /* 0x000ff80001607983 */ /* 0x002f220000300a00 */
[----:B------:R-:W-:-:S02]  /*3ca00*/  LOP3.LUT P4, RZ, R245, 0x40000, RZ, 0xc0, !PT ;  /* 0x00040000f5ff7812 */ /* 0x000fc4000788c0ff */
[----:B------:R-:W-:Y:S01]  /*3ca10*/  LOP3.LUT R7, R7, 0xefffffff, RZ, 0xc0, !PT ;  /* 0xefffffff07077812 */ /* 0x000fe200078ec0ff */
[----:B------:R-:W4:Y:S01]  /*3ca20*/  LDL.LU.64 R160, [R1+0xb70] ;  /* 0x000b700001a07983 */ /* 0x000f220000300a00 */
[C---:B------:R-:W-:Y:S02]  /*3ca30*/  LOP3.LUT P1, RZ, R245.reuse, 0x20000000, RZ, 0xc0, !PT ;  /* 0x20000000f5ff7812 */ /* 0x040fe4000782c0ff */
[C---:B------:R-:W-:Y:S01]  /*3ca40*/  LOP3.LUT P2, RZ, R245.reuse, 0x10000000, RZ, 0xc0, !PT ;  /* 0x10000000f5ff7812 */ /* 0x040fe2000784c0ff */
[----:B------:R-:W4:Y:S01]  /*3ca50*/  LDL.LU.64 R162, [R1+0xb78] ;  /* 0x000b780001a27983 */ /* 0x000f220000300a00 */
[----:B------:R-:W-:Y:S02]  /*3ca60*/  LOP3.LUT P3, RZ, R245, 0x8000000, RZ, 0xc0, !PT ;  /* 0x08000000f5ff7812 */ /* 0x000fe4000786c0ff */
[----:B------:R-:W-:Y:S01]  /*3ca70*/  PRMT R0, R103, 0x7772, RZ ;  /* 0x0000777267007816 */ /* 0x000fe200000000ff */
[----:B------:R-:W4:Y:S02]  /*3ca80*/  LDL.LU.64 R164, [R1+0xb80] ;  /* 0x000b800001a47983 */ /* 0x000f240000300a00 */
[----:B------:R-:W-:-:S02]  /*3ca90*/  @P4 LOP3.LUT R7, R7, 0x10000000, RZ, 0xfc, !PT ;  /* 0x1000000007074812 */ /* 0x000fc400078efcff */
[----:B------:R-:W-:Y:S01]  /*3caa0*/  LOP3.LUT P4, RZ, R245, 0x80000, RZ, 0xc0, !PT ;  /* 0x00080000f5ff7812 */ /* 0x000fe2000788c0ff */
[----:B------:R-:W4:Y:S01]  /*3cab0*/  LDL.LU.64 R166, [R1+0xb88] ;  /* 0x000b880001a67983 */ /* 0x000f220000300a00 */
[----:B------:R-:W-:Y:S02]  /*3cac0*/  LOP3.LUT R7, R7, 0xdfffffff, RZ, 0xc0, !PT ;  /* 0xdfffffff07077812 */ /* 0x000fe400078ec0ff */
[----:B------:R-:W-:Y:S01]  /*3cad0*/  PRMT R103, R103, 0x7773, RZ ;  /* 0x0000777367677816 */ /* 0x000fe200000000ff */
        /* <DEDUP_REMOVED lines=21> */
[----:B--2---:R4:W-:Y:S04]  /*3cc30*/  @P1 STG.E.U8 desc[UR32][R174.64], R0 ;  /* 0x00000000ae001986 */ /* 0x0049e8000c101120 */
[----:B---3--:R-:W-:Y:S01]  /*3cc40*/  @P2 STG.E.U8 desc[UR32][R176.64], R103 ;  /* 0x00000067b0002986 */ /* 0x008fe2000c101120 */
[----:B----4-:R-:W-:-:S05]  /*3cc50*/  PRMT R0, R96, 0x7770, RZ ;  /* 0x0000777060007816 */ /* 0x010fca00000000ff */
[----:B------:R0:W-:Y:S04]  /*3cc60*/  @P3 STG.E.U8 desc[UR32][R98.64], R0 ;  /* 0x0000000062003986 */ /* 0x0001e8000c101120 */
[----:B0-----:R-:W2:Y:S04]  /*3cc70*/  LDL.LU.64 R98, [R1+0xff0] ;  /* 0x000ff00001627983 */ /* 0x001ea80000300a00 */
[----:B------:R-:W3:Y:S04]  /*3cc80*/  LDL.LU.64 R170, [R1+0xb98] ;  /* 0x000b980001aa7983 */ /* 0x000ee80000300a00 */
[----:B------:R-:W4:Y:S01]  /*3cc90*/  LDL.LU.64 R172, [R1+0xba8] ;  /* 0x000ba80001ac7983 */ /* 0x000f220000300a00 */
[----:B------:R-:W-:-:S03]  /*3cca0*/  PRMT R0, R96, 0x7771, RZ ;  /* 0x0000777160007816 */ /* 0x000fc600000000ff */
[----:B------:R-:W4:Y:S04]  /*3ccb0*/  LDL.LU.64 R174, [R1+0xbb0] ;  /* 0x000bb00001ae7983 */ /* 0x000f280000300a00 */
[----:B------:R-:W4:Y:S04]  /*3ccc0*/  LDL.LU.64 R176, [R1+0xbb8] ;  /* 0x000bb80001b07983 */ /* 0x000f280000300a00 */
[----:B------:R0:W-:Y:S04]  /*3ccd0*/  @P4 STG.E.U8 desc[UR32][R178.64], R0 ;  /* 0x00000000b2004986 */ /* 0x0001e8000c101120 */
[----:B0-----:R-:W4:Y:S01]  /*3cce0*/  LDL.LU.64 R178, [R1+0xbc0] ;  /* 0x000bc00001b27983 */ /* 0x001f220000300a00 */
        /* <DEDUP_REMOVED lines=28> */
[----:B------:R-:W-:Y:S02]  /*3ceb0*/  PRMT R96, R96, 0x7773, RZ ;  /* 0x0000777360607816 */ /* 0x000fe400000000ff */
[----:B0-----:R-:W-:-:S09]  /*3cec0*/  PRMT R0, R97, 0x7772, RZ ;  /* 0x0000777261007816 */ /* 0x001fd200000000ff */
[----:B---3--:R-:W-:Y:S01]  /*3ced0*/  @P4 STG.E.U8 desc[UR32][R170.64], R96 ;  /* 0x00000060aa004986 */ /* 0x008fe2000c101120 */
        /* <DEDUP_REMOVED lines=9> */
[----:B------:R0:W-:Y:S04]  /*3cf70*/  @P2 STG.E.U8 desc[UR32][R246.64], R0 ;  /* 0x00000000f6002986 */ /* 0x0001e8000c101120 */
[----:B------:R1:W-:Y:S04]  /*3cf80*/  @P3 STG.E.U8 desc[UR32][R92.64], R99 ;  /* 0x000000635c003986 */ /* 0x0003e8000c101120 */
[----:B0-----:R-:W2:Y:S04]  /*3cf90*/  LDL.LU.64 R246, [R1+0xfe8] ;  /* 0x000fe80001f67983 */ /* 0x001ea80000300a00 */
[----:B-1----:R-:W3:Y:S04]  /*3cfa0*/  LDL.LU.64 R92, [R1+0xfe0] ;  /* 0x000fe000015c7983 */ /* 0x002ee80000300a00 */
[----:B------:R-:W4:Y:S01]  /*3cfb0*/  LDL.LU.64 R170, [R1+0xbe0] ;  /* 0x000be00001aa7983 */ /* 0x000f220000300a00 */
[----:B------:R-:W-:-:S02]  /*3cfc0*/  LOP3.LUT P0, RZ, R245, 0x800, RZ, 0xc0, !PT ;  /* 0x00000800f5ff7812 */ /* 0x000fc4000780c0ff */
[----:B------:R-:W-:Y:S01]  /*3cfd0*/  LOP3.LUT P1, RZ, R245, 0x400, RZ, 0xc0, !PT ;  /* 0x00000400f5ff7812 */ /* 0x000fe2000782c0ff */
[----:B------:R-:W2:Y:S04]  /*3cfe0*/  LDL.LU.64 R172, [R1+0xbf0] ;  /* 0x000bf00001ac7983 */ /* 0x000ea80000300a00 */
[----:B------:R-:W2:Y:S04]  /*3cff0*/  LDL.LU.64 R174, [R1+0xbf8] ;  /* 0x000bf80001ae7983 */ /* 0x000ea80000300a00 */
[----:B------:R-:W2:Y:S04]  /*3d000*/  LDL.LU.64 R176, [R1+0xc00] ;  /* 0x000c000001b07983 */ /* 0x000ea80000300a00 */
[----:B------:R-:W2:Y:S04]  /*3d010*/  LDL.LU.64 R178, [R1+0xc08] ;  /* 0x000c080001b27983 */ /* 0x000ea80000300a00 */
[----:B------:R-:W2:Y:S04]  /*3d020*/  LDL.LU.64 R158, [R1+0xc10] ;  /* 0x000c1000019e7983 */ /* 0x000ea80000300a00 */
[----:B------:R-:W2:Y:S04]  /*3d030*/  LDL.LU.64 R160, [R1+0xc18] ;  /* 0x000c180001a07983 */ /* 0x000ea80000300a00 */
[----:B------:R-:W2:Y:S01]  /*3d040*/  LDL.LU.64 R162, [R1+0xc28] ;  /* 0x000c280001a27983 */ /* 0x000ea20000300a00 */
[----:B------:R-:W-:-:S02]  /*3d050*/  LOP3.LUT R7, R7, 0xffefffff, RZ, 0xc0, !PT ;  /* 0xffefffff07077812 */ /* 0x000fc400078ec0ff */
[----:B---3--:R-:W-:-:S05]  /*3d060*/  PRMT R0, R92, 0x7770, RZ ;  /* 0x000077705c007816 */ /* 0x008fca00000000ff */
[----:B----4-:R0:W-:Y:S02]  /*3d070*/  @P0 STG.E.U8 desc[UR32][R170.64], R0 ;  /* 0x00000000aa000986 */ /* 0x0101e4000c101120 */
[----:B0-----:R-:W-:-:S05]  /*3d080*/  PRMT R0, R92, 0x7771, RZ ;  /* 0x000077715c007816 */ /* 0x001fca00000000ff */
[----:B------:R0:W-:Y:S04]  /*3d090*/  @P1 STG.E.U8 desc[UR32][R94.64], R0 ;  /* 0x000000005e001986 */ /* 0x0001e8000c101120 */
[----:B0-----:R-:W3:Y:S04]  /*3d0a0*/  LDL.LU.64 R94, [R1+0xfd8] ;  /* 0x000fd800015e7983 */ /* 0x001ee80000300a00 */
[----:B------:R-:W4:Y:S01]  /*3d0b0*/  LDL.LU.64 R164, [R1+0xc30] ;  /* 0x000c300001a47983 */ /* 0x000f220000300a00 */
[----:B--2---:R-:W-:Y:S02]  /*3d0c0*/  LOP3.LUT P4, RZ, R246, 0x80000000, RZ, 0xc0, !PT ;  /* 0x80000000f6ff7812 */ /* 0x004fe4000788c0ff */
[C---:B------:R-:W-:Y:S01]  /*3d0d0*/  LOP3.LUT P2, RZ, R245.reuse, 0x200, RZ, 0xc0, !PT ;  /* 0x00000200f5ff7812 */ /* 0x040fe2000784c0ff */
[----:B------:R-:W2:Y:S01]  /*3d0e0*/  LDL.LU.64 R166, [R1+0xc40] ;  /* 0x000c400001a67983 */ /* 0x000ea20000300a00 */
[----:B------:R-:W-:-:S02]  /*3d0f0*/  LOP3.LUT P3, RZ, R245, 0x100, RZ, 0xc0, !PT ;  /* 0x00000100f5ff7812 */ /* 0x000fc4000786c0ff */
[----:B------:R-:W-:Y:S01]  /*3d100*/  PRMT R0, R93, 0x7770, RZ ;  /* 0x000077705d007816 */ /* 0x000fe200000000ff */
[----:B------:R-:W2:Y:S04]  /*3d110*/  LDL.LU.64 R168, [R1+0xc50] ;  /* 0x000c500001a87983 */ /* 0x000ea80000300a00 */
[----:B------:R-:W2:Y:S02]  /*3d120*/  LDL.LU.64 R170, [R1+0xc58] ;  /* 0x000c580001aa7983 */ /* 0x000ea40000300a00 */
        /* <DEDUP_REMOVED lines=24> */
[----:B0-----:R-:W2:Y:S01]  /*3d2b0*/  LDL.LU.64 R172, [R1+0xc60] ;  /* 0x000c600001ac7983 */ /* 0x001ea20000300a00 */
[----:B------:R-:W-:-:S05]  /*3d2c0*/  PRMT R0, R93, 0x7771, RZ ;  /* 0x000077715d007816 */ /* 0x000fca00000000ff */
[----:B------:R0:W-:Y:S04]  /*3d2d0*/  @P3 STG.E.U8 desc[UR32][R174.64], R0 ;  /* 0x00000000ae003986 */ /* 0x0001e8000c101120 */
[----:B0-----:R-:W2:Y:S01]  /*3d2e0*/  LDL.LU.64 R174, [R1+0xc68] ;  /* 0x000c680001ae7983 */ /* 0x001ea20000300a00 */
[----:B---3--:R-:W-:-:S05]  /*3d2f0*/  PRMT R0, R94, 0x7770, RZ ;  /* 0x000077705e007816 */ /* 0x008fca00000000ff */
[----:B------:R0:W-:Y:S01]  /*3d300*/  @P4 STG.E.U8 desc[UR32][R176.64], R0 ;  /* 0x00000000b0004986 */ /* 0x0001e2000c101120 */
[C---:B------:R-:W-:Y:S02]  /*3d310*/  LOP3.LUT P4, RZ, R7.reuse, 0x8000000, RZ, 0xc0, !PT ;  /* 0x0800000007ff7812 */ /* 0x040fe4000788c0ff */
        /* <DEDUP_REMOVED lines=14> */
[----:B------:R-:W-:-:S11]  /*3d400*/  PRMT R92, R92, 0x7773, RZ ;  /* 0x000077735c5c7816 */ /* 0x000fd600000000ff */
[----:B----4-:R-:W-:Y:S01]  /*3d410*/  @P4 STG.E.U8 desc[UR32][R164.64], R92 ;  /* 0x0000005ca4004986 */ /* 0x010fe2000c101120 */
[----:B------:R-:W-:Y:S02]  /*3d420*/  LOP3.LUT P4, RZ, R7, 0x400000, RZ, 0xc0, !PT ;  /* 0x0040000007ff7812 */ /* 0x000fe4000788c0ff */
[----:B0-----:R-:W-:-:S11]  /*3d430*/  PRMT R0, R93, 0x7772, RZ ;  /* 0x000077725d007816 */ /* 0x001fd600000000ff */
[----:B------:R0:W-:Y:S04]  /*3d440*/  @P4 STG.E.U8 desc[UR32][R88.64], R0 ;  /* 0x0000000058004986 */ /* 0x0001e8000c101120 */
[----:B0-----:R-:W4:Y:S01]  /*3d450*/  LDL.LU.64 R88, [R1+0xfd0] ;  /* 0x000fd00001587983 */ /* 0x001f220000300a00 */
[----:B------:R-:W-:Y:S02]  /*3d460*/  LOP3.LUT P4, RZ, R7, 0x200000, RZ, 0xc0, !PT ;  /* 0x0020000007ff7812 */ /* 0x000fe4000788c0ff */
[----:B------:R-:W-:Y:S02]  /*3d470*/  PRMT R93, R93, 0x7773, RZ ;  /* 0x000077735d5d7816 */ /* 0x000fe400000000ff */
[C---:B------:R-:W-:Y:S02]  /*3d480*/  LOP3.LUT P5, RZ, R246.reuse, 0x40000000, RZ, 0xc0, !PT ;  /* 0x40000000f6ff7812 */ /* 0x040fe400078ac0ff */
[----:B------:R-:W-:-:S07]  /*3d490*/  LOP3.LUT P6, RZ, R246, 0x20000000, RZ, 0xc0, !PT ;  /* 0x20000000f6ff7812 */ /* 0x000fce00078cc0ff */
[----:B--2---:R-:W-:Y:S01]  /*3d4a0*/  @P4 STG.E.U8 desc[UR32][R166.64], R93 ;  /* 0x0000005da6004986 */ /* 0x004fe2000c101120 */
[----:B------:R-:W-:Y:S02]  /*3d4b0*/  LOP3.LUT P4, RZ, R7, 0x100000, RZ, 0xc0, !PT ;  /* 0x0010000007ff7812 */ /* 0x000fe4000788c0ff */
[----:B------:R-:W-:Y:S02]  /*3d4c0*/  PRMT R0, R94, 0x7772, RZ ;  /* 0x000077725e007816 */ /* 0x000fe400000000ff */
        /* <DEDUP_REMOVED lines=11> */
[----:B------:R-:W-:Y:S02]  /*3d580*/  LOP3.LUT P4, RZ, R246, 0x1000, RZ, 0xc0, !PT ;  /* 0x00001000f6ff7812 */ /* 0x000fe4000788c0ff */
[----:B------:R-:W-:-:S11]  /*3d590*/  LOP3.LUT R7, R7, 0xffffefff, RZ, 0xc0, !PT ;  /* 0xffffefff07077812 */ /* 0x000fd600078ec0ff */
[----:B------:R-:W-:Y:S02]  /*3d5a0*/  @P4 LOP3.LUT R7, R7, 0x1000, RZ, 0xfc, !PT ;  /* 0x0000100007074812 */ /* 0x000fe400078efcff */
[----:B------:R-:W-:Y:S02]  /*3d5b0*/  LOP3.LUT P4, RZ, R246, 0x2000, RZ, 0xc0, !PT ;  /* 0x00002000f6ff7812 */ /* 0x000fe4000788c0ff */
[----:B----4-:R-:W-:-:S05]  /*3d5c0*/  PRMT R0, R88, 0x7770, RZ ;  /* 0x0000777058007816 */ /* 0x010fca00000000ff */
[----:B---3--:R0:W-:Y:S02]  /*3d5d0*/  @P1 STG.E.U8 desc[UR32][R176.64], R0 ;  /* 0x00000000b0001986 */ /* 0x0081e4000c101120 */
        /* <DEDUP_REMOVED lines=15> */
[----:B------:R-:W-:-:S04]  /*3d6d0*/  LOP3.LUT R7, R7, 0xffffdfff, RZ, 0xc0, !PT ;  /* 0xffffdfff07077812 */ /* 0x000fc800078ec0ff */
        /* <DEDUP_REMOVED lines=11> */
[----:B------:R-:W-:Y:S02]  /*3d790*/  LOP3.LUT R7, R7, 0xfffdffff, RZ, 0xc0, !PT ;  /* 0xfffdffff07077812 */ /* 0x000fe400078ec0ff */
[----:B------:R-:W-:-:S09]  /*3d7a0*/  LOP3.LUT P0, RZ, R246, 0x1000000, RZ, 0xc0, !PT ;  /* 0x01000000f6ff7812 */ /* 0x000fd2000780c0ff */
[----:B------:R-:W-:Y:S02]  /*3d7b0*/  @P4 LOP3.LUT R7, R7, 0x20000, RZ, 0xfc, !PT ;  /* 0x0002000007074812 */ /* 0x000fe400078efcff */
[C---:B------:R-:W-:Y:S02]  /*3d7c0*/  LOP3.LUT P4, RZ, R246.reuse, 0x40000, RZ, 0xc0, !PT ;  /* 0x00040000f6ff7812 */ /* 0x040fe4000788c0ff */
[----:B------:R-:W-:Y:S02]  /*3d7d0*/  LOP3.LUT R7, R7, 0xfffbffff, RZ, 0xc0, !PT ;  /* 0xfffbffff07077812 */ /* 0x000fe400078ec0ff */
[C---:B------:R-:W-:Y:S02]  /*3d7e0*/  LOP3.LUT P1, RZ, R246.reuse, 0x800000, RZ, 0xc0, !PT ;  /* 0x00800000f6ff7812 */ /* 0x040fe4000782c0ff */
[----:B------:R-:W-:Y:S02]  /*3d7f0*/  PRMT R0, R89, 0x7771, RZ ;  /* 0x0000777159007816 */ /* 0x000fe400000000ff */
[----:B------:R-:W-:-:S05]  /*3d800*/  LOP3.LUT P2, RZ, R246, 0x400000, RZ, 0xc0, !PT ;  /* 0x00400000f6ff7812 */ /* 0x000fca000784c0ff */
[----:B------:R-:W-:Y:S02]  /*3d810*/  @P4 LOP3.LUT R7, R7, 0x40000, RZ, 0xfc, !PT ;  /* 0x0004000007074812 */ /* 0x000fe400078efcff */
[C---:B------:R-:W-:Y:S02]  /*3d820*/  LOP3.LUT P4, RZ, R246.reuse, 0x80000, RZ, 0xc0, !PT ;  /* 0x00080000f6ff7812 */ /* 0x040fe4000788c0ff */
[----:B------:R-:W-:Y:S02]  /*3d830*/  LOP3.LUT P3, RZ, R246, 0x200000, RZ, 0xc0, !PT ;  /* 0x00200000f6ff7812 */ /* 0x000fe4000786c0ff */
[----:B------:R-:W-:-:S09]  /*3d840*/  LOP3.LUT R7, R7, 0xfff7ffff, RZ, 0xc0, !PT ;  /* 0xfff7ffff07077812 */ /* 0x000fd200078ec0ff */
[----:B------:R-:W-:Y:S02]  /*3d850*/  @P4 LOP3.LUT R7, R7, 0x80000, RZ, 0xfc, !PT ;  /* 0x0008000007074812 */ /* 0x000fe400078efcff */
[----:B------:R-:W-:Y:S01]  /*3d860*/  LOP3.LUT P4, RZ, R246, 0x100000, RZ, 0xc0, !PT ;  /* 0x00100000f6ff7812 */ /* 0x000fe2000788c0ff */
[----:B---3--:R2:W-:Y:S02]  /*3d870*/  @P0 STG.E.U8 desc[UR32][R166.64], R0 ;  /* 0x00000000a6000986 */ /* 0x0085e4000c101120 */
[C---:B--2---:R-:W-:Y:S02]  /*3d880*/  PRMT R0, R90.reuse, 0x7770, RZ ;  /* 0x000077705a007816 */ /* 0x044fe400000000ff */
[----:B------:R-:W2:Y:S04]  /*3d890*/  LDL.LU.64 R166, [R1+0xcf8] ;  /* 0x000cf80001a67983 */ /* 0x000ea80000300a00 */
[----:B----4-:R0:W-:Y:S02]  /*3d8a0*/  @P1 STG.E.U8 desc[UR32][R168.64], R0 ;  /* 0x00000000a8001986 */ /* 0x0101e4000c101120 */
[----:B0-----:R-:W-:-:S02]  /*3d8b0*/  PRMT R0, R90, 0x7771, RZ ;  /* 0x000077715a007816 */ /* 0x001fc400000000ff */
[----:B------:R-:W3:Y:S04]  /*3d8c0*/  LDL.LU.64 R168, [R1+0xd00] ;  /* 0x000d000001a87983 */ /* 0x000ee80000300a00 */
[----:B------:R0:W-:Y:S02]  /*3d8d0*/  @P2 STG.E.U8 desc[UR32][R170.64], R0 ;  /* 0x00000000aa002986 */ /* 0x0001e4000c101120 */
[C---:B0-----:R-:W-:Y:S02]  /*3d8e0*/  PRMT R0, R91.reuse, 0x7770, RZ ;  /* 0x000077705b007816 */ /* 0x041fe400000000ff */
[----:B------:R-:W4:Y:S04]  /*3d8f0*/  LDL.LU.64 R170, [R1+0xd08] ;  /* 0x000d080001aa7983 */ /* 0x000f280000300a00 */
[----:B------:R0:W-:Y:S02]  /*3d900*/  @P3 STG.E.U8 desc[UR32][R172.64], R0 ;  /* 0x00000000ac003986 */ /* 0x0001e4000c101120 */
[----:B0-----:R-:W-:-:S02]  /*3d910*/  PRMT R0, R91, 0x7771, RZ ;  /* 0x000077715b007816 */ /* 0x001fc400000000ff */
[----:B------:R-:W4:Y:S04]  /*3d920*/  LDL.LU.64 R172, [R1+0xd10] ;  /* 0x000d100001ac7983 */ /* 0x000f280000300a00 */
[----:B------:R0:W-:Y:S01]  /*3d930*/  @P4 STG.E.U8 desc[UR32][R174.64], R0 ;  /* 0x00000000ae004986 */ /* 0x0001e2000c101120 */
[C---:B------:R-:W-:Y:S02]  /*3d940*/  LOP3.LUT P4, RZ, R7.reuse, 0x80000, RZ, 0xc0, !PT ;  /* 0x0008000007ff7812 */ /* 0x040fe4000788c0ff */
[----:B0-----:R-:W-:Y:S01]  /*3d950*/  PRMT R0, R88, 0x7772, RZ ;  /* 0x0000777258007816 */ /* 0x001fe200000000ff */
[----:B------:R-:W4:Y:S10]  /*3d960*/  LDL.LU.64 R174, [R1+0xd18] ;  /* 0x000d180001ae7983 */ /* 0x000f340000300a00 */
[----:B------:R0:W-:Y:S01]  /*3d970*/  @P4 STG.E.U8 desc[UR32][R176.64], R0 ;  /* 0x00000000b0004986 */ /* 0x0001e2000c101120 */
[----:B------:R-:W-:-:S02]  /*3d980*/  LOP3.LUT P4, RZ, R7, 0x40000, RZ, 0xc0, !PT ;  /* 0x0004000007ff7812 */ /* 0x000fc4000788c0ff */
[----:B------:R-:W-:Y:S02]  /*3d990*/  PRMT R88, R88, 0x7773, RZ ;  /* 0x0000777358587816 */ /* 0x000fe400000000ff */
[----:B0-----:R-:W-:Y:S01]  /*3d9a0*/  PRMT R0, R89, 0x7772, RZ ;  /* 0x0000777259007816 */ /* 0x001fe200000000ff */
[----:B------:R-:W4:Y:S08]  /*3d9b0*/  LDL.LU.64 R176, [R1+0xd20] ;  /* 0x000d200001b07983 */ /* 0x000f300000300a00 */
[----:B------:R0:W-:Y:S01]  /*3d9c0*/  @P4 STG.E.U8 desc[UR32][R178.64], R88 ;  /* 0x00000058b2004986 */ /* 0x0001e2000c101120 */
[----:B------:R-:W-:-:S02]  /*3d9d0*/  LOP3.LUT P4, RZ, R7, 0x20000, RZ, 0xc0, !PT ;  /* 0x0002000007ff7812 */ /* 0x000fc4000788c0ff */
[----:B------:R-:W-:Y:S01]  /*3d9e0*/  PRMT R89, R89, 0x7773, RZ ;  /* 0x0000777359597816 */ /* 0x000fe200000000ff */
[----:B0-----:R-:W4:Y:S10]  /*3d9f0*/  LDL.LU.64 R178, [R1+0xd30] ;  /* 0x000d300001b27983 */ /* 0x001f340000300a00 */
[----:B------:R0:W-:Y:S01]  /*3da00*/  @P4 STG.E.U8 desc[UR32][R160.64], R0 ;  /* 0x00000000a0004986 */ /* 0x0001e2000c101120 */
[----:B------:R-:W-:-:S13]  /*3da10*/  LOP3.LUT P4, RZ, R7, 0x10000, RZ, 0xc0, !PT ;  /* 0x0001000007ff7812 */ /* 0x000fda000788c0ff */
[----:B------:R-:W-:Y:S01]  /*3da20*/  @P4 STG.E.U8 desc[UR32][R162.64], R89 ;  /* 0x00000059a2004986 */ /* 0x000fe2000c101120 */
[----:B------:R-:W-:Y:S02]  /*3da30*/  LOP3.LUT P4, RZ, R7, 0x8000, RZ, 0xc0, !PT ;  /* 0x0000800007ff7812 */ /* 0x000fe4000788c0ff */
[C---:B0-----:R-:W-:Y:S02]  /*3da40*/  PRMT R0, R90.reuse, 0x7772, RZ ;  /* 0x000077725a007816 */ /* 0x041fe400000000ff */
[----:B------:R-:W-:-:S09]  /*3da50*/  PRMT R90, R90, 0x7773, RZ ;  /* 0x000077735a5a7816 */ /* 0x000fd200000000ff */
[----:B------:R0:W-:Y:S01]  /*3da60*/  @P4 STG.E.U8 desc[UR32][R84.64], R0 ;  /* 0x0000000054004986 */ /* 0x0001e2000c101120 */
[----:B------:R-:W-:-:S03]  /*3da70*/  LOP3.LUT P4, RZ, R7, 0x4000, RZ, 0xc0, !PT ;  /* 0x0000400007ff7812 */ /* 0x000fc6000788c0ff */
[----:B0-----:R-:W3:Y:S10]  /*3da80*/  LDL.LU.64 R84, [R1+0xfc0] ;  /* 0x000fc00001547983 */ /* 0x001ef40000300a00 */
[----:B------:R-:W-:Y:S01]  /*3da90*/  @P4 STG.E.U8 desc[UR32][R164.64], R90 ;  /* 0x0000005aa4004986 */ /* 0x000fe2000c101120 */
[----:B------:R-:W-:-:S02]  /*3daa0*/  LOP3.LUT P4, RZ, R7, 0x2000, RZ, 0xc0, !PT ;  /* 0x0000200007ff7812 */ /* 0x000fc4000788c0ff */
[----:B------:R-:W-:-:S11]  /*3dab0*/  PRMT R0, R91, 0x7772, RZ ;  /* 0x000077725b007816 */ /* 0x000fd600000000ff */
[----:B------:R0:W-:Y:S04]  /*3dac0*/  @P4 STG.E.U8 desc[UR32][R86.64], R0 ;  /* 0x0000000056004986 */ /* 0x0001e8000c101120 */
[----:B0-----:R-:W4:Y:S01]  /*3dad0*/  LDL.LU.64 R86, [R1+0xfb8] ;  /* 0x000fb80001567983 */ /* 0x001f220000300a00 */
[----:B------:R-:W-:Y:S02]  /*3dae0*/  LOP3.LUT P4, RZ, R7, 0x1000, RZ, 0xc0, !PT ;  /* 0x0000100007ff7812 */ /* 0x000fe4000788c0ff */
[C---:B------:R-:W-:Y:S02]  /*3daf0*/  LOP3.LUT P5, RZ, R246.reuse, 0x800, RZ, 0xc0, !PT ;  /* 0x00000800f6ff7812 */ /* 0x040fe400078ac0ff */
[----:B------:R-:W-:Y:S02]  /*3db00*/  LOP3.LUT P6, RZ, R246, 0x400, RZ, 0xc0, !PT ;  /* 0x00000400f6ff7812 */ /* 0x000fe400078cc0ff */
[----:B------:R-:W-:-:S02]  /*3db10*/  PRMT R91, R91, 0x7773, RZ ;  /* 0x000077735b5b7816 */ /* 0x000fc400000000ff */
[C---:B------:R-:W-:Y:S02]  /*3db20*/  LOP3.LUT P0, RZ, R246.reuse, 0x200, RZ, 0xc0, !PT ;  /* 0x00000200f6ff7812 */ /* 0x040fe4000780c0ff */
[C---:B------:R-:W-:Y:S02]  /*3db30*/  LOP3.LUT P1, RZ, R246.reuse, 0x100, RZ, 0xc0, !PT ;  /* 0x00000100f6ff7812 */ /* 0x040fe4000782c0ff */
[C---:B------:R-:W-:Y:S02]  /*3db40*/  LOP3.LUT P2, RZ, R246.reuse, 0x80, RZ, 0xc0, !PT ;  /* 0x00000080f6ff7812 */ /* 0x040fe4000784c0ff */
[----:B------:R-:W-:Y:S01]  /*3db50*/  LOP3.LUT P3, RZ, R246, 0x40, RZ, 0xc0, !PT ;  /* 0x00000040f6ff7812 */ /* 0x000fe2000786c0ff */
[----:B--2---:R-:W-:Y:S01]  /*3db60*/  @P4 STG.E.U8 desc[UR32][R166.64], R91 ;  /* 0x0000005ba6004986 */ /* 0x004fe2000c101120 */
[----:B---3--:R-:W-:-:S05]  /*3db70*/  PRMT R0, R84, 0x7770, RZ ;  /* 0x0000777054007816 */ /* 0x008fca00000000ff */
[----:B------:R0:W-:Y:S02]  /*3db80*/  @P5 STG.E.U8 desc[UR32][R168.64], R0 ;  /* 0x00000000a8005986 */ /* 0x0001e4000c101120 */
[----:B0-----:R-:W-:-:S05]  /*3db90*/  PRMT R0, R84, 0x7771, RZ ;  /* 0x0000777154007816 */ /* 0x001fca00000000ff */
[----:B----4-:R0:W-:Y:S02]  /*3dba0*/  @P6 STG.E.U8 desc[UR32][R170.64], R0 ;  /* 0x00000000aa006986 */ /* 0x0101e4000c101120 */
[----:B0-----:R-:W-:-:S05]  /*3dbb0*/  PRMT R0, R85, 0x7770, RZ ;  /* 0x0000777055007816 */ /* 0x001fca00000000ff */
[----:B------:R0:W-:Y:S02]  /*3dbc0*/  @P0 STG.E.U8 desc[UR32][R172.64], R0 ;  /* 0x00000000ac000986 */ /* 0x0001e4000c101120 */
        /* <DEDUP_REMOVED lines=12> */
[----:B------:R-:W-:-:S02]  /*3dc90*/  LOP3.LUT P6, RZ, R246, 0x20, RZ, 0xc0, !PT ;  /* 0x00000020f6ff7812 */ /* 0x000fc400078cc0ff */
        /* <DEDUP_REMOVED lines=12> */
[----:B------:R-:W-:Y:S01]  /*3dd60*/  @P4 LOP3.LUT R7, R7, 0x100, RZ, 0xfc, !PT ;  /* 0x0000010007074812 */ /* 0x000fe200078efcff */
[----:B--2---:R0:W-:Y:S04]  /*3dd70*/  @P6 STG.E.U8 desc[UR32][R178.64], R0 ;  /* 0x00000000b2006986 */ /* 0x0041e8000c101120 */
[----:B0-----:R-:W2:Y:S04]  /*3dd80*/  LDL.LU.64 R178, [R1+0xd78] ;  /* 0x000d780001b27983 */ /* 0x001ea80000300a00 */
[----:B------:R-:W2:Y:S01]  /*3dd90*/  LDL.LU.64 R160, [R1+0xd88] ;  /* 0x000d880001a07983 */ /* 0x000ea20000300a00 */
[----:B------:R-:W-:-:S02]  /*3dda0*/  LOP3.LUT P4, RZ, R247, 0x20000000, RZ, 0xc0, !PT ;  /* 0x20000000f7ff7812 */ /* 0x000fc4000788c0ff */
[----:B------:R-:W-:Y:S01]  /*3ddb0*/  LOP3.LUT R7, R7, 0xfffffdff, RZ, 0xc0, !PT ;  /* 0xfffffdff07077812 */ /* 0x000fe200078ec0ff */
[----:B------:R-:W2:Y:S01]  /*3ddc0*/  LDL.LU.64 R162, [R1+0xd98] ;  /* 0x000d980001a27983 */ /* 0x000ea20000300a00 */
[C---:B------:R-:W-:Y:S02]  /*3ddd0*/  LOP3.LUT P2, RZ, R246.reuse, 0x10, RZ, 0xc0, !PT ;  /* 0x00000010f6ff7812 */ /* 0x040fe4000784c0ff */
[C---:B------:R-:W-:Y:S01]  /*3dde0*/  LOP3.LUT P3, RZ, R246.reuse, 0x8, RZ, 0xc0, !PT ;  /* 0x00000008f6ff7812 */ /* 0x040fe2000786c0ff */
[----:B------:R-:W2:Y:S01]  /*3ddf0*/  LDL.LU.64 R164, [R1+0xda0] ;  /* 0x000da00001a47983 */ /* 0x000ea20000300a00 */
[----:B------:R-:W-:Y:S02]  /*3de00*/  PRMT R0, R87, 0x7771, RZ ;  /* 0x0000777157007816 */ /* 0x000fe400000000ff */
[----:B------:R-:W-:Y:S01]  /*3de10*/  LOP3.LUT P0, RZ, R246, 0x4, RZ, 0xc0, !PT ;  /* 0x00000004f6ff7812 */ /* 0x000fe2000780c0ff */
[----:B------:R-:W2:Y:S02]  /*3de20*/  LDL.LU.64 R166, [R1+0xda8] ;  /* 0x000da80001a67983 */ /* 0x000ea40000300a00 */
[----:B------:R-:W-:-:S02]  /*3de30*/  @P4 LOP3.LUT R7, R7, 0x200, RZ, 0xfc, !PT ;  /* 0x0000020007074812 */ /* 0x000fc400078efcff */
[----:B------:R-:W-:Y:S02]  /*3de40*/  LOP3.LUT P4, RZ, R247, 0x40000000, RZ, 0xc0, !PT ;  /* 0x40000000f7ff7812 */ /* 0x000fe4000788c0ff */
[----:B------:R-:W-:-:S11]  /*3de50*/  LOP3.LUT R7, R7, 0xfffffbff, RZ, 0xc0, !PT ;  /* 0xfffffbff07077812 */ /* 0x000fd600078ec0ff */
[----:B------:R-:W-:Y:S02]  /*3de60*/  @P4 LOP3.LUT R7, R7, 0x400, RZ, 0xfc, !PT ;  /* 0x0000040007074812 */ /* 0x000fe400078efcff */
[----:B------:R-:W-:Y:S02]  /*3de70*/  LOP3.LUT P4, RZ, R247, 0x80000000, RZ, 0xc0, !PT ;  /* 0x80000000f7ff7812 */ /* 0x000fe4000788c0ff */
[----:B------:R-:W-:Y:S01]  /*3de80*/  LOP3.LUT R7, R7, 0xfffff7ff, RZ, 0xc0, !PT ;  /* 0xfffff7ff07077812 */ /* 0x000fe200078ec0ff */
[----:B---3--:R0:W-:Y:S01]  /*3de90*/  @P2 STG.E.U8 desc[UR32][R168.64], R0 ;  /* 0x00000000a8002986 */ /* 0x0081e2000c101120 */
[----:B------:R-:W-:-:S09]  /*3dea0*/  LOP3.LUT P1, RZ, R246, 0x2, RZ, 0xc0, !PT ;  /* 0x00000002f6ff7812 */ /* 0x000fd2000782c0ff */
[----:B------:R-:W-:Y:S02]  /*3deb0*/  @P4 LOP3.LUT R7, R7, 0x800, RZ, 0xfc, !PT ;  /* 0x0000080007074812 */ /* 0x000fe400078efcff */
[----:B------:R-:W-:Y:S01]  /*3dec0*/  LOP3.LUT P4, RZ, R246, 0x1, RZ, 0xc0, !PT ;  /* 0x00000001f6ff7812 */ /* 0x000fe2000788c0ff */
[----:B0-----:R-:W3:Y:S01]  /*3ded0*/  LDL.LU.64 R168, [R1+0xdb0] ;  /* 0x000db00001a87983 */ /* 0x001ee20000300a00 */
[C---:B------:R-:W-:Y:S02]  /*3dee0*/  PRMT R0, R84.reuse, 0x7772, RZ ;  /* 0x0000777254007816 */ /* 0x040fe400000000ff */
[----:B------:R-:W-:-:S03]  /*3def0*/  PRMT R84, R84, 0x7773, RZ ;  /* 0x0000777354547816 */ /* 0x000fc600000000ff */
[----:B----4-:R0:W-:Y:S04]  /*3df00*/  @P3 STG.E.U8 desc[UR32][R170.64], R0 ;  /* 0x00000000aa003986 */ /* 0x0101e8000c101120 */
[----:B------:R1:W-:Y:S01]  /*3df10*/  @P0 STG.E.U8 desc[UR32][R172.64], R84 ;  /* 0x00000054ac000986 */ /* 0x0003e2000c101120 */
[----:B0-----:R-:W-:-:S03]  /*3df20*/  PRMT R0, R85, 0x7772, RZ ;  /* 0x0000777255007816 */ /* 0x001fc600000000ff */
[----:B------:R-:W4:Y:S01]  /*3df30*/  LDL.LU.64 R170, [R1+0xdb8] ;  /* 0x000db80001aa7983 */ /* 0x000f220000300a00 */
[----:B------:R-:W-:-:S03]  /*3df40*/  PRMT R85, R85, 0x7773, RZ ;  /* 0x0000777355557816 */ /* 0x000fc600000000ff */
[----:B------:R0:W-:Y:S04]  /*3df50*/  @P1 STG.E.U8 desc[UR32][R174.64], R0 ;  /* 0x00000000ae001986 */ /* 0x0001e8000c101120 */
[----:B------:R-:W-:Y:S01]  /*3df60*/  @P4 STG.E.U8 desc[UR32][R176.64], R85 ;  /* 0x00000055b0004986 */ /* 0x000fe2000c101120 */
[----:B------:R-:W-:-:S03]  /*3df70*/  LOP3.LUT P4, RZ, R7, 0x800, RZ, 0xc0, !PT ;  /* 0x0000080007ff7812 */ /* 0x000fc6000788c0ff */
[----:B-1----:R-:W4:Y:S01]  /*3df80*/  LDL.LU.64 R172, [R1+0xdc0] ;  /* 0x000dc00001ac7983 */ /* 0x002f220000300a00 */
[----:B0-----:R-:W-:-:S03]  /*3df90*/  PRMT R0, R86, 0x7772, RZ ;  /* 0x0000777256007816 */ /* 0x001fc600000000ff */
[----:B------:R-:W4:Y:S06]  /*3dfa0*/  LDL.LU.64 R174, [R1+0xdc8] ;  /* 0x000dc80001ae7983 */ /* 0x000f2c0000300a00 */
[----:B------:R0:W-:Y:S01]  /*3dfb0*/  @P4 STG.E.U8 desc[UR32][R80.64], R0 ;  /* 0x0000000050004986 */ /* 0x0001e2000c101120 */
[----:B------:R-:W-:Y:S02]  /*3dfc0*/  LOP3.LUT P4, RZ, R7, 0x400, RZ, 0xc0, !PT ;  /* 0x0000040007ff7812 */ /* 0x000fe4000788c0ff */
[----:B------:R-:W-:Y:S01]  /*3dfd0*/  PRMT R86, R86, 0x7773, RZ ;  /* 0x0000777356567816 */ /* 0x000fe200000000ff */
[----:B0-----:R-:W3:Y:S01]  /*3dfe0*/  LDL.LU.64 R80, [R1+0xfb0] ;  /* 0x000fb00001507983 */ /* 0x001ee20000300a00 */
[----:B------:R-:W-:-:S02]  /*3dff0*/  PRMT R0, R87, 0x7772, RZ ;  /* 0x0000777257007816 */ /* 0x000fc400000000ff */
[----:B------:R-:W-:Y:S01]  /*3e000*/  PRMT R87, R87, 0x7773, RZ ;  /* 0x0000777357577816 */ /* 0x000fe200000000ff */
[----:B------:R-:W4:Y:S06]  /*3e010*/  LDL.LU.64 R176, [R1+0xdd0] ;  /* 0x000dd00001b07983 */ /* 0x000f2c0000300a00 */
[----:B--2---:R0:W-:Y:S01]  /*3e020*/  @P4 STG.E.U8 desc[UR32][R178.64], R86 ;  /* 0x00000056b2004986 */ /* 0x0041e2000c101120 */
[----:B------:R-:W-:-:S03]  /*3e030*/  LOP3.LUT P4, RZ, R7, 0x200, RZ, 0xc0, !PT ;  /* 0x0000020007ff7812 */ /* 0x000fc6000788c0ff */
[----:B0-----:R-:W2:Y:S10]  /*3e040*/  LDL.LU.64 R178, [R1+0xdd8] ;  /* 0x000dd80001b27983 */ /* 0x001eb40000300a00 */
[----:B------:R-:W-:Y:S01]  /*3e050*/  @P4 STG.E.U8 desc[UR32][R160.64], R0 ;  /* 0x00000000a0004986 */ /* 0x000fe2000c101120 */
[----:B------:R-:W-:-:S13]  /*3e060*/  LOP3.LUT P4, RZ, R7, 0x100, RZ, 0xc0, !PT ;  /* 0x0000010007ff7812 */ /* 0x000fda000788c0ff */
[----:B------:R0:W-:Y:S04]  /*3e070*/  @P4 STG.E.U8 desc[UR32][R82.64], R87 ;  /* 0x0000005752004986 */ /* 0x0001e8000c101120 */
[----:B0-----:R-:W4:Y:S01]  /*3e080*/  LDL.LU.64 R82, [R1+0xfa8] ;  /* 0x000fa80001527983 */ /* 0x001f220000300a00 */
[----:B------:R-:W-:Y:S02]  /*3e090*/  LOP3.LUT P4, RZ, R7, 0x80, RZ, 0xc0, !PT ;  /* 0x0000008007ff7812 */ /* 0x000fe4000788c0ff */
[C---:B------:R-:W-:Y:S02]  /*3e0a0*/  LOP3.LUT P5, RZ, R247.reuse, 0x1000000, RZ, 0xc0, !PT ;  /* 0x01000000f7ff7812 */ /* 0x040fe400078ac0ff */
[C---:B------:R-:W-:Y:S02]  /*3e0b0*/  LOP3.LUT P6, RZ, R247.reuse, 0x800000, RZ, 0xc0, !PT ;  /* 0x00800000f7ff7812 */ /* 0x040fe400078cc0ff */
[----:B------:R-:W-:-:S02]  /*3e0c0*/  LOP3.LUT P2, RZ, R247, 0x400000, RZ, 0xc0, !PT ;  /* 0x00400000f7ff7812 */ /* 0x000fc4000784c0ff */
[C---:B------:R-:W-:Y:S02]  /*3e0d0*/  LOP3.LUT P3, RZ, R247.reuse, 0x200000, RZ, 0xc0, !PT ;  /* 0x00200000f7ff7812 */ /* 0x040fe4000786c0ff */
        /* <DEDUP_REMOVED lines=8> */
[----:B------:R0:W-:Y:S02]  /*3e160*/  @P4 STG.E.U8 desc[UR32][R166.64], R0 ;  /* 0x00000000a6004986 */ /* 0x0001e4000c101120 */
[----:B0-----:R-:W-:Y:S02]  /*3e170*/  PRMT R0, R81, 0x7771, RZ ;  /* 0x0000777151007816 */ /* 0x001fe400000000ff */
[----:B------:R-:W3:Y:S04]  /*3e180*/  LDL.LU.64 R166, [R1+0xde0] ;  /* 0x000de00001a67983 */ /* 0x000ee80000300a00 */
[----:B------:R4:W-:Y:S02]  /*3e190*/  @P5 STG.E.U8 desc[UR32][R168.64], R0 ;  /* 0x00000000a8005986 */ /* 0x0009e4000c101120 */
[----:B----4-:R-:W-:-:S05]  /*3e1a0*/  PRMT R0, R82, 0x7770, RZ ;  /* 0x0000777052007816 */ /* 0x010fca00000000ff */
[----:B------:R0:W-:Y:S02]  /*3e1b0*/  @P6 STG.E.U8 desc[UR32][R170.64], R0 ;  /* 0x00000000aa006986 */ /* 0x0001e4000c101120 */
[----:B0-----:R-:W-:-:S05]  /*3e1c0*/  PRMT R0, R82, 0x7771, RZ ;  /* 0x0000777152007816 */ /* 0x001fca00000000ff */
[----:B------:R0:W-:Y:S02]  /*3e1d0*/  @P2 STG.E.U8 desc[UR32][R172.64], R0 ;  /* 0x00000000ac002986 */ /* 0x0001e4000c101120 */
[----:B0-----:R-:W-:-:S05]  /*3e1e0*/  PRMT R0, R83, 0x7770, RZ ;  /* 0x0000777053007816 */ /* 0x001fca00000000ff */
[----:B------:R0:W-:Y:S02]  /*3e1f0*/  @P3 STG.E.U8 desc[UR32][R174.64], R0 ;  /* 0x00000000ae003986 */ /* 0x0001e4000c101120 */
[----:B0-----:R-:W-:-:S05]  /*3e200*/  PRMT R0, R83, 0x7771, RZ ;  /* 0x0000777153007816 */ /* 0x001fca00000000ff */
[----:B------:R0:W-:Y:S04]  /*3e210*/  @P0 STG.E.U8 desc[UR32][R176.64], R0 ;  /* 0x00000000b0000986 */ /* 0x0001e8000c101120 */
[----:B0-----:R-:W4:Y:S04]  /*3e220*/  LDL.LU.64 R176, [R1+0xdf0] ;  /* 0x000df00001b07983 */ /* 0x001f280000300a00 */
[----:B------:R-:W4:Y:S04]  /*3e230*/  LDL.LU.64 R168, [R1+0xdf8] ;  /* 0x000df80001a87983 */ /* 0x000f280000300a00 */
[----:B------:R-:W4:Y:S01]  /*3e240*/  LDL.LU.64 R170, [R1+0xe00] ;  /* 0x000e000001aa7983 */ /* 0x000f220000300a00 */
[----:B------:R-:W-:-:S02]  /*3e250*/  LOP3.LUT P1, RZ, R247, 0x80000, RZ, 0xc0, !PT ;  /* 0x00080000f7ff7812 */ /* 0x000fc4000782c0ff */
[----:B------:R-:W-:-:S11]  /*3e260*/  PRMT R0, R80, 0x7772, RZ ;  /* 0x0000777250007816 */ /* 0x000fd600000000ff */
[----:B--2---:R0:W-:Y:S01]  /*3e270*/  @P1 STG.E.U8 desc[UR32][R178.64], R0 ;  /* 0x00000000b2001986 */ /* 0x0041e2000c101120 */
[----:B------:R-:W-:Y:S02]  /*3e280*/  LOP3.LUT P1, RZ, R247, 0x800, RZ, 0xc0, !PT ;  /* 0x00000800f7ff7812 */ /* 0x000fe4000782c0ff */
[----:B------:R-:W-:Y:S02]  /*3e290*/  LOP3.LUT R7, R7, 0xfffffffb, RZ, 0xc0, !PT ;  /* 0xfffffffb07077812 */ /* 0x000fe400078ec0ff */
[C---:B------:R-:W-:Y:S02]  /*3e2a0*/  LOP3.LUT P2, RZ, R247.reuse, 0x40000, RZ, 0xc0, !PT ;  /* 0x00040000f7ff7812 */ /* 0x040fe4000784c0ff */
[----:B------:R-:W-:Y:S01]  /*3e2b0*/  LOP3.LUT P3, RZ, R247, 0x20000, RZ, 0xc0, !PT ;  /* 0x00020000f7ff7812 */ /* 0x000fe2000786c0ff */
[----:B0-----:R-:W2:Y:S06]  /*3e2c0*/  LDL.LU.64 R178, [R1+0xe18] ;  /* 0x000e180001b27983 */ /* 0x001eac0000300a00 */
[----:B------:R-:W-:-:S02]  /*3e2d0*/  @P1 LOP3.LUT R7, R7, 0x4, RZ, 0xfc, !PT ;  /* 0x0000000407071812 */ /* 0x000fc400078efcff */
[----:B------:R-:W-:Y:S01]  /*3e2e0*/  LOP3.LUT P1, RZ, R247, 0x1000, RZ, 0xc0, !PT ;  /* 0x00001000f7ff7812 */ /* 0x000fe2000782c0ff */
[----:B------:R-:W2:Y:S01]  /*3e2f0*/  LDL.LU.64 R172, [R1+0xe20] ;  /* 0x000e200001ac7983 */ /* 0x000ea20000300a00 */
[----:B------:R-:W-:Y:S02]  /*3e300*/  LOP3.LUT R7, R7, 0xfffffff7, RZ, 0xc0, !PT ;  /* 0xfffffff707077812 */ /* 0x000fe400078ec0ff */
[----:B------:R-:W-:Y:S01]  /*3e310*/  LOP3.LUT P5, RZ, R247, 0x10000, RZ, 0xc0, !PT ;  /* 0x00010000f7ff7812 */ /* 0x000fe200078ac0ff */
[----:B------:R-:W2:Y:S08]  /*3e320*/  LDL.LU.64 R174, [R1+0xe28] ;  /* 0x000e280001ae7983 */ /* 0x000eb00000300a00 */
[----:B------:R-:W-:-:S02]  /*3e330*/  @P1 LOP3.LUT R7, R7, 0x8, RZ, 0xfc, !PT ;  /* 0x0000000807071812 */ /* 0x000fc400078efcff */
[----:B------:R-:W-:Y:S02]  /*3e340*/  LOP3.LUT P1, RZ, R247, 0x2000, RZ, 0xc0, !PT ;  /* 0x00002000f7ff7812 */ /* 0x000fe4000782c0ff */
[----:B------:R-:W-:Y:S02]  /*3e350*/  LOP3.LUT R7, R7, 0xffffffef, RZ, 0xc0, !PT ;  /* 0xffffffef07077812 */ /* 0x000fe400078ec0ff */
[----:B------:R-:W-:Y:S02]  /*3e360*/  LOP3.LUT P4, RZ, R247, 0x8000, RZ, 0xc0, !PT ;  /* 0x00008000f7ff7812 */ /* 0x000fe4000788c0ff */
[----:B------:R-:W-:Y:S02]  /*3e370*/  PRMT R80, R80, 0x7773, RZ ;  /* 0x0000777350507816 */ /* 0x000fe400000000ff */
[----:B------:R-:W-:-:S05]  /*3e380*/  PRMT R0, R81, 0x7772, RZ ;  /* 0x0000777251007816 */ /* 0x000fca00000000ff */
[----:B------:R-:W-:Y:S02]  /*3e390*/  @P1 LOP3.LUT R7, R7, 0x10, RZ, 0xfc, !PT ;  /* 0x0000001007071812 */ /* 0x000fe400078efcff */
[----:B------:R-:W-:Y:S01]  /*3e3a0*/  LOP3.LUT P1, RZ, R247, 0x4000, RZ, 0xc0, !PT ;  /* 0x00004000f7ff7812 */ /* 0x000fe2000782c0ff */
[----:B---3--:R-:W-:Y:S01]  /*3e3b0*/  @P2 STG.E.U8 desc[UR32][R166.64], R80 ;  /* 0x00000050a6002986 */ /* 0x008fe2000c101120 */
[----:B------:R-:W-:Y:S02]  /*3e3c0*/  PRMT R81, R81, 0x7773, RZ ;  /* 0x0000777351517816 */ /* 0x000fe400000000ff */
[----:B------:R-:W-:Y:S01]  /*3e3d0*/  LOP3.LUT P0, RZ, R247, 0x40, RZ, 0xc0, !PT ;  /* 0x00000040f7ff7812 */ /* 0x000fe2000780c0ff */
[----:B----4-:R0:W-:Y:S04]  /*3e3e0*/  @P3 STG.E.U8 desc[UR32][R176.64], R0 ;  /* 0x00000000b0003986 */ /* 0x0101e8000c101120 */
[----:B------:R-:W-:Y:S01]  /*3e3f0*/  @P5 STG.E.U8 desc[UR32][R168.64], R81 ;  /* 0x00000051a8005986 */ /* 0x000fe2000c101120 */
[----:B0-----:R-:W-:-:S03]  /*3e400*/  PRMT R0, R82, 0x7772, RZ ;  /* 0x0000777252007816 */ /* 0x001fc600000000ff */
[----:B------:R-:W3:Y:S01]  /*3e410*/  LDL.LU.64 R176, [R1+0xde8] ;  /* 0x000de80001b07983 */ /* 0x000ee20000300a00 */
[----:B------:R-:W-:-:S03]  /*3e420*/  PRMT R82, R82, 0x7773, RZ ;  /* 0x0000777352527816 */ /* 0x000fc600000000ff */
[----:B------:R-:W-:Y:S04]  /*3e430*/  @P4 STG.E.U8 desc[UR32][R170.64], R0 ;  /* 0x00000000aa004986 */ /* 0x000fe8000c101120 */
[----:B------:R-:W4:Y:S04]  /*3e440*/  LDL.LU.64 R164, [R1+0xd80] ;  /* 0x000d800001a47983 */ /* 0x000f280000300a00 */
[----:B------:R-:W4:Y:S04]  /*3e450*/  LDL.LU.64 R166, [R1+0xd58] ;  /* 0x000d580001a67983 */ /* 0x000f280000300a00 */
[----:B------:R0:W-:Y:S04]  /*3e460*/  @P1 STG.E.U8 desc[UR32][R76.64], R82 ;  /* 0x000000524c001986 */ /* 0x0001e8000c101120 */
[----:B0-----:R-:W3:Y:S01]  /*3e470*/  LDL.LU.64 R76, [R1+0xfa0] ;  /* 0x000fa000014c7983 */ /* 0x001ee20000300a00 */
[----:B------:R-:W-:-:S02]  /*3e480*/  LOP3.LUT R2, R2, 0x7fffffff, RZ, 0xc0, !PT ;  /* 0x7fffffff02027812 */ /* 0x000fc400078ec0ff */
[----:B------:R-:W-:Y:S01]  /*3e490*/  LOP3.LUT R7, R7, 0xfffffffe, RZ, 0xc0, !PT ;  /* 0xfffffffe07077812 */ /* 0x000fe200078ec0ff */
[----:B------:R-:W4:Y:S01]  /*3e4a0*/  LDL.LU.64 R168, [R1+0xd28] ;  /* 0x000d280001a87983 */ /* 0x000f220000300a00 */
[----:B------:R-:W-:Y:S02]  /*3e4b0*/  @P0 LOP3.LUT R2, R2, 0x80000000, RZ, 0xfc, !PT ;  /* 0x8000000002020812 */ /* 0x000fe400078efcff */
[----:B------:R-:W-:-:S13]  /*3e4c0*/  LOP3.LUT P0, RZ, R247, 0x80, RZ, 0xc0, !PT ;  /* 0x00000080f7ff7812 */ /* 0x000fda000780c0ff */
[----:B------:R-:W-:Y:S02]  /*3e4d0*/  @P0 LOP3.LUT R7, R7, 0x1, RZ, 0xfc, !PT ;  /* 0x0000000107070812 */ /* 0x000fe400078efcff */
[----:B------:R-:W-:Y:S02]  /*3e4e0*/  LOP3.LUT P0, RZ, R247, 0x100, RZ, 0xc0, !PT ;  /* 0x00000100f7ff7812 */ /* 0x000fe4000780c0ff */
[----:B------:R-:W-:-:S11]  /*3e4f0*/  LOP3.LUT R7, R7, 0xfffffffd, RZ, 0xc0, !PT ;  /* 0xfffffffd07077812 */ /* 0x000fd600078ec0ff */
[----:B------:R-:W-:-:S04]  /*3e500*/  @P0 LOP3.LUT R7, R7, 0x2, RZ, 0xfc, !PT ;  /* 0x0000000207070812 */ /* 0x000fc800078efcff */
[----:B------:R-:W-:Y:S02]  /*3e510*/  LOP3.LUT P1, RZ, R7, 0x10, RZ, 0xc0, !PT ;  /* 0x0000001007ff7812 */ /* 0x000fe4000782c0ff */
[C---:B------:R-:W-:Y:S02]  /*3e520*/  PRMT R0, R83.reuse, 0x7772, RZ ;  /* 0x0000777253007816 */ /* 0x040fe400000000ff */
[----:B------:R-:W-:-:S09]  /*3e530*/  PRMT R83, R83, 0x7773, RZ ;  /* 0x0000777353537816 */ /* 0x000fd200000000ff */
[----:B--2---:R0:W-:Y:S01]  /*3e540*/  @P1 STG.E.U8 desc[UR32][R178.64], R0 ;  /* 0x00000000b2001986 */ /* 0x0041e2000c101120 */
[----:B------:R-:W-:Y:S02]  /*3e550*/  LOP3.LUT P1, RZ, R7, 0x8, RZ, 0xc0, !PT ;  /* 0x0000000807ff7812 */ /* 0x000fe4000782c0ff */
[----:B------:R-:W-:Y:S01]  /*3e560*/  LOP3.LUT P6, RZ, R247, 0x400, RZ, 0xc0, !PT ;  /* 0x00000400f7ff7812 */ /* 0x000fe200078cc0ff */
[----:B0-----:R-:W2:Y:S10]  /*3e570*/  LDL.LU.64 R178, [R1+0xcd8] ;  /* 0x000cd80001b27983 */ /* 0x001eb40000300a00 */
[----:B------:R0:W-:Y:S01]  /*3e580*/  @P1 STG.E.U8 desc[UR32][R172.64], R83 ;  /* 0x00000053ac001986 */ /* 0x0001e2000c101120 */
[----:B------:R-:W-:-:S03]  /*3e590*/  LOP3.LUT P1, RZ, R7, 0x4, RZ, 0xc0, !PT ;  /* 0x0000000407ff7812 */ /* 0x000fc6000782c0ff */
[----:B------:R-:W2:Y:S04]  /*3e5a0*/  LDL.LU.64 R170, [R1+0xcb0] ;  /* 0x000cb00001aa7983 */ /* 0x000ea80000300a00 */
[----:B0-----:R-:W2:Y:S01]  /*3e5b0*/  LDL.LU.64 R172, [R1+0xc48] ;  /* 0x000c480001ac7983 */ /* 0x001ea20000300a00 */
[----:B---3--:R-:W-:-:S05]  /*3e5c0*/  PRMT R0, R76, 0x7770, RZ ;  /* 0x000077704c007816 */ /* 0x008fca00000000ff */
[----:B------:R0:W-:Y:S02]  /*3e5d0*/  @P1 STG.E.U8 desc[UR32][R174.64], R0 ;  /* 0x00000000ae001986 */ /* 0x0001e4000c101120 */
[----:B0-----:R-:W-:-:S05]  /*3e5e0*/  PRMT R0, R76, 0x7771, RZ ;  /* 0x000077714c007816 */ /* 0x001fca00000000ff */
[----:B------:R0:W-:Y:S04]  /*3e5f0*/  @P6 STG.E.U8 desc[UR32][R78.64], R0 ;  /* 0x000000004e006986 */ /* 0x0001e8000c101120 */
[----:B0-----:R-:W3:Y:S01]  /*3e600*/  LDL.LU.64 R78, [R1+0xf98] ;  /* 0x000f9800014e7983 */ /* 0x001ee20000300a00 */
[----:B------:R-:W-:Y:S02]  /*3e610*/  LOP3.LUT P0, RZ, R247, 0x200, RZ, 0xc0, !PT ;  /* 0x00000200f7ff7812 */ /* 0x000fe4000780c0ff */
[C---:B------:R-:W-:Y:S02]  /*3e620*/  PRMT R3, R77.reuse, 0x7770, RZ ;  /* 0x000077704d037816 */ /* 0x040fe400000000ff */
[----:B------:R-:W-:-:S09]  /*3e630*/  PRMT R5, R77, 0x7771, RZ ;  /* 0x000077714d057816 */ /* 0x000fd200000000ff */
[----:B------:R0:W-:Y:S01]  /*3e640*/  @P0 STG.E.U8 desc[UR32][R248.64], R3 ;  /* 0x00000003f8000986 */ /* 0x0001e2000c101120 */
[----:B------:R-:W-:Y:S02]  /*3e650*/  LOP3.LUT P0, RZ, R7, 0x2, RZ, 0xc0, !PT ;  /* 0x0000000207ff7812 */ /* 0x000fe4000780c0ff */
[C---:B------:R-:W-:Y:S02]  /*3e660*/  LOP3.LUT P2, RZ, R247.reuse, 0x20, RZ, 0xc0, !PT ;  /* 0x00000020f7ff7812 */ /* 0x040fe4000784c0ff */
[----:B------:R-:W-:Y:S01]  /*3e670*/  LOP3.LUT P3, RZ, R247, 0x10, RZ, 0xc0, !PT ;  /* 0x00000010f7ff7812 */ /* 0x000fe2000786c0ff */
[----:B0-----:R-:W2:Y:S08]  /*3e680*/  LDL.LU.64 R248, [R1+0xf90] ;  /* 0x000f900001f87983 */ /* 0x001eb00000300a00 */
[----:B------:R0:W-:Y:S01]  /*3e690*/  @P0 STG.E.U8 desc[UR32][R176.64], R5 ;  /* 0x00000005b0000986 */ /* 0x0001e2000c101120 */
[----:B------:R-:W-:-:S03]  /*3e6a0*/  LOP3.LUT P0, RZ, R7, 0x1, RZ, 0xc0, !PT ;  /* 0x0000000107ff7812 */ /* 0x000fc6000780c0ff */
[----:B------:R-:W2:Y:S04]  /*3e6b0*/  LDL.LU.64 R174, [R1+0xc20] ;  /* 0x000c200001ae7983 */ /* 0x000ea80000300a00 */
[----:B0-----:R-:W2:Y:S01]  /*3e6c0*/  LDL.LU.64 R176, [R1+0xbc8] ;  /* 0x000bc80001b07983 */ /* 0x001ea20000300a00 */
[----:B---3--:R-:W-:-:S05]  /*3e6d0*/  PRMT R6, R78, 0x7770, RZ ;  /* 0x000077704e067816 */ /* 0x008fca00000000ff */
[----:B----4-:R-:W-:Y:S01]  /*3e6e0*/  @P0 STG.E.U8 desc[UR32][R164.64], R6 ;  /* 0x00000006a4000986 */ /* 0x010fe2000c101120 */
[----:B------:R-:W-:Y:S02]  /*3e6f0*/  LOP3.LUT P0, RZ, R2, 0x80000000, RZ, 0xc0, !PT ;  /* 0x8000000002ff7812 */ /* 0x000fe4000780c0ff */
[----:B------:R-:W-:Y:S02]  /*3e700*/  PRMT R7, R78, 0x7771, RZ ;  /* 0x000077714e077816 */ /* 0x000fe400000000ff */
[C---:B------:R-:W-:Y:S02]  /*3e710*/  PRMT R8, R79.reuse, 0x7770, RZ ;  /* 0x000077704f087816 */ /* 0x040fe400000000ff */
[----:B------:R-:W-:-:S07]  /*3e720*/  PRMT R0, R79, 0x7771, RZ ;  /* 0x000077714f007816 */ /* 0x000fce00000000ff */
[----:B------:R-:W-:Y:S04]  /*3e730*/  @P0 STG.E.U8 desc[UR32][R166.64], R7 ;  /* 0x00000007a6000986 */ /* 0x000fe8000c101120 */
[----:B------:R-:W-:Y:S04]  /*3e740*/  @P2 STG.E.U8 desc[UR32][R168.64], R8 ;  /* 0x00000008a8002986 */ /* 0x000fe8000c101120 */
[----:B--2---:R0:W-:Y:S04]  /*3e750*/  @P3 STG.E.U8 desc[UR32][R178.64], R0 ;  /* 0x00000000b2003986 */ /* 0x0041e8000c101120 */
[----:B0-----:R-:W2:Y:S01]  /*3e760*/  LDL.LU.64 R178, [R1+0xba0] ;  /* 0x000ba00001b27983 */ /* 0x001ea20000300a00 */
[----:B------:R-:W-:-:S02]  /*3e770*/  LOP3.LUT P5, RZ, R247, 0x8, RZ, 0xc0, !PT ;  /* 0x00000008f7ff7812 */ /* 0x000fc400078ac0ff */
[C---:B------:R-:W-:Y:S02]  /*3e780*/  LOP3.LUT P4, RZ, R247.reuse, 0x4, RZ, 0xc0, !PT ;  /* 0x00000004f7ff7812 */ /* 0x040fe4000788c0ff */
[C---:B------:R-:W-:Y:S02]  /*3e790*/  LOP3.LUT P1, RZ, R247.reuse, 0x2, RZ, 0xc0, !PT ;  /* 0x00000002f7ff7812 */ /* 0x040fe4000782c0ff */
[----:B------:R-:W-:Y:S02]  /*3e7a0*/  LOP3.LUT P6, RZ, R247, 0x1, RZ, 0xc0, !PT ;  /* 0x00000001f7ff7812 */ /* 0x000fe400078cc0ff */
[C---:B------:R-:W-:Y:S02]  /*3e7b0*/  LOP3.LUT P0, RZ, R248.reuse, 0x80000000, RZ, 0xc0, !PT ;  /* 0x80000000f8ff7812 */ /* 0x040fe4000780c0ff */
[----:B------:R-:W-:Y:S02]  /*3e7c0*/  LOP3.LUT P2, RZ, R248, 0x40000000, RZ, 0xc0, !PT ;  /* 0x40000000f8ff7812 */ /* 0x000fe4000784c0ff */
[----:B------:R-:W-:-:S02]  /*3e7d0*/  PRMT R3, R76, 0x7772, RZ ;  /* 0x000077724c037816 */ /* 0x000fc400000000ff */
[----:B------:R-:W-:Y:S02]  /*3e7e0*/  PRMT R76, R76, 0x7773, RZ ;  /* 0x000077734c4c7816 */ /* 0x000fe400000000ff */
[C---:B------:R-:W-:Y:S02]  /*3e7f0*/  PRMT R5, R77.reuse, 0x7772, RZ ;  /* 0x000077724d057816 */ /* 0x040fe400000000ff */
[----:B------:R-:W-:Y:S01]  /*3e800*/  PRMT R77, R77, 0x7773, RZ ;  /* 0x000077734d4d7816 */ /* 0x000fe200000000ff */
[----:B------:R0:W-:Y:S01]  /*3e810*/  @P5 STG.E.U8 desc[UR32][R170.64], R3 ;  /* 0x00000003aa005986 */ /* 0x0001e2000c101120 */
[C---:B------:R-:W-:Y:S02]  /*3e820*/  PRMT R6, R78.reuse, 0x7772, RZ ;  /* 0x000077724e067816 */ /* 0x040fe400000000ff */
[----:B------:R-:W-:Y:S01]  /*3e830*/  PRMT R78, R78, 0x7773, RZ ;  /* 0x000077734e4e7816 */ /* 0x000fe200000000ff */
[----:B------:R1:W-:Y:S04]  /*3e840*/  @P4 STG.E.U8 desc[UR32][R172.64], R76 ;  /* 0x0000004cac004986 */ /* 0x0003e8000c101120 */
[----:B------:R3:W-:Y:S04]  /*3e850*/  @P1 STG.E.U8 desc[UR32][R174.64], R5 ;  /* 0x00000005ae001986 */ /* 0x0007e8000c101120 */
[----:B0-----:R-:W4:Y:S04]  /*3e860*/  LDL.LU.64 R170, [R1+0xb20] ;  /* 0x000b200001aa7983 */ /* 0x001f280000300a00 */
[----:B-1----:R-:W4:Y:S04]  /*3e870*/  LDL.LU.64 R172, [R1+0x150] ;  /* 0x0001500001ac7983 */ /* 0x002f280000300a00 */
[----:B------:R0:W-:Y:S04]  /*3e880*/  @P6 STG.E.U8 desc[UR32][R176.64], R77 ;  /* 0x0000004db0006986 */ /* 0x0001e8000c101120 */
[----:B---3--:R-:W3:Y:S04]  /*3e890*/  LDL.LU.64 R174, [R1+0x140] ;  /* 0x0001400001ae7983 */ /* 0x008ee80000300a00 */
[----:B0-----:R-:W3:Y:S04]  /*3e8a0*/  LDL.LU.64 R176, [R1+0x138] ;  /* 0x0001380001b07983 */ /* 0x001ee80000300a00 */
[----:B------:R-:W3:Y:S04]  /*3e8b0*/  LDL.LU.64 R160, [R1+0x130] ;  /* 0x0001300001a07983 */ /* 0x000ee80000300a00 */
[----:B------:R-:W3:Y:S04]  /*3e8c0*/  LDL.LU.64 R162, [R1+0x128] ;  /* 0x0001280001a27983 */ /* 0x000ee80000300a00 */
[----:B--2---:R-:W-:Y:S04]  /*3e8d0*/  @P0 STG.E.U8 desc[UR32][R178.64], R6 ;  /* 0x00000006b2000986 */ /* 0x004fe8000c101120 */
[----:B------:R0:W-:Y:S04]  /*3e8e0*/  @P2 STG.E.U8 desc[UR32][R72.64], R78 ;  /* 0x0000004e48002986 */ /* 0x0001e8000c101120 */
[----:B0-----:R-:W2:Y:S01]  /*3e8f0*/  LDL.LU.64 R72, [R1+0xf88] ;  /* 0x000f880001487983 */ /* 0x001ea20000300a00 */
[----:B------:R-:W-:-:S02]  /*3e900*/  LOP3.LUT P4, RZ, R248, 0x1000000, RZ, 0xc0, !PT ;  /* 0x01000000f8ff7812 */ /* 0x000fc4000788c0ff */
[C---:B------:R-:W-:Y:S01]  /*3e910*/  LOP3.LUT P3, RZ, R248.reuse, 0x20000000, RZ, 0xc0, !PT ;  /* 0x20000000f8ff7812 */ /* 0x040fe2000786c0ff */
[----:B------:R-:W3:Y:S01]  /*3e920*/  LDL.LU.64 R178, [R1+0x120] ;  /* 0x0001200001b27983 */ /* 0x000ee20000300a00 */
[----:B------:R-:W-:Y:S02]  /*3e930*/  P2R R9, PR, RZ, 0x10 ;  /* 0x00000010ff097803 */ /* 0x000fe40000000000 */
[C---:B------:R-:W-:Y:S01]  /*3e940*/  LOP3.LUT P4, RZ, R248.reuse, 0x2000000, RZ, 0xc0, !PT ;  /* 0x02000000f8ff7812 */ /* 0x040fe2000788c0ff */
[----:B------:R-:W3:Y:S03]  /*3e950*/  LDL.LU.64 R164, [R1+0x118] ;  /* 0x0001180001a47983 */ /* 0x000ee60000300a00 */
[----:B------:R-:W-:Y:S01]  /*3e960*/  P2R R8, PR, RZ, 0x10 ;  /* 0x00000010ff087803 */ /* 0x000fe20000000000 */
[----:B------:R-:W3:Y:S01]  /*3e970*/  LDL.LU.64 R166, [R1+0x110] ;  /* 0x0001100001a67983 */ /* 0x000ee20000300a00 */
[----:B------:R-:W-:-:S02]  /*3e980*/  LOP3.LUT P4, RZ, R248, 0x4000000, RZ, 0xc0, !PT ;  /* 0x04000000f8ff7812 */ /* 0x000fc4000788c0ff */
[C---:B------:R-:W-:Y:S01]  /*3e990*/  LOP3.LUT P5, RZ, R248.reuse, 0x10000000, RZ, 0xc0, !PT ;  /* 0x10000000f8ff7812 */ /* 0x040fe200078ac0ff */
[----:B------:R-:W3:Y:S01]  /*3e9a0*/  LDL.LU.64 R168, [R1+0x108] ;  /* 0x0001080001a87983 */ /* 0x000ee20000300a00 */
[----:B------:R-:W-:Y:S02]  /*3e9b0*/  P2R R7, PR, RZ, 0x10 ;  /* 0x00000010ff077803 */ /* 0x000fe40000000000 */
[----:B------:R-:W-:Y:S02]  /*3e9c0*/  LOP3.LUT P4, RZ, R248, 0x8000000, RZ, 0xc0, !PT ;  /* 0x08000000f8ff7812 */ /* 0x000fe4000788c0ff */
[C---:B------:R-:W-:Y:S02]  /*3e9d0*/  PRMT R0, R79.reuse, 0x7772, RZ ;  /* 0x000077724f007816 */ /* 0x040fe400000000ff */
[----:B------:R-:W-:-:S03]  /*3e9e0*/  PRMT R79, R79, 0x7773, RZ ;  /* 0x000077734f4f7816 */ /* 0x000fc600000000ff */
[----:B----4-:R-:W-:Y:S04]  /*3e9f0*/  @P3 STG.E.U8 desc[UR32][R170.64], R0 ;  /* 0x00000000aa003986 */ /* 0x010fe8000c101120 */
[----:B------:R-:W-:Y:S01]  /*3ea00*/  @P5 STG.E.U8 desc[UR32][R172.64], R79 ;  /* 0x0000004fac005986 */ /* 0x000fe2000c101120 */
[----:B--2---:R-:W-:-:S05]  /*3ea10*/  PRMT R3, R72, 0x7770, RZ ;  /* 0x0000777048037816 */ /* 0x004fca00000000ff */
[----:B------:R0:W-:Y:S04]  /*3ea20*/  @P4 STG.E.U8 desc[UR32][R74.64], R3 ;  /* 0x000000034a004986 */ /* 0x0001e8000c101120 */
[----:B0-----:R-:W2:Y:S01]  /*3ea30*/  LDL.LU.64 R74, [R1+0xf80] ;  /* 0x000f8000014a7983 */ /* 0x001ea20000300a00 */
[----:B------:R-:W-:Y:S02]  /*3ea40*/  ISETP.NE.AND P4, PT, R7, RZ, PT ;  /* 0x000000ff0700720c */ /* 0x000fe40003f85270 */
[----:B------:R-:W-:Y:S01]  /*3ea50*/  PRMT R5, R72, 0x7771, RZ ;  /* 0x0000777148057816 */ /* 0x000fe200000000ff */
[----:B------:R-:W4:Y:S01]  /*3ea60*/  LDL.LU.64 R170, [R1+0x100] ;  /* 0x0001000001aa7983 */ /* 0x000f220000300a00 */
[----:B------:R-:W-:Y:S02]  /*3ea70*/  LOP3.LUT P6, RZ, R248, 0x80000, RZ, 0xc0, !PT ;  /* 0x00080000f8ff7812 */ /* 0x000fe400078cc0ff */
[----:B------:R-:W-:Y:S01]  /*3ea80*/  PRMT R6, R73, 0x7770, RZ ;  /* 0x0000777049067816 */ /* 0x000fe200000000ff */
[----:B------:R-:W4:Y:S06]  /*3ea90*/  LDL.LU.64 R172, [R1+0xf8] ;  /* 0x0000f80001ac7983 */ /* 0x000f2c0000300a00 */
[----:B---3--:R0:W-:Y:S01]  /*3eaa0*/  @P4 STG.E.U8 desc[UR32][R174.64], R5 ;  /* 0x00000005ae004986 */ /* 0x0081e2000c101120 */
[----:B------:R-:W-:-:S02]  /*3eab0*/  ISETP.NE.AND P4, PT, R8, RZ, PT ;  /* 0x000000ff0800720c */ /* 0x000fc40003f85270 */
[----:B------:R-:W-:Y:S02]  /*3eac0*/  P2R R80, PR, RZ, 0x40 ;  /* 0x00000040ff507803 */ /* 0x000fe40000000000 */
[----:B------:R-:W-:-:S04]  /*3ead0*/  LOP3.LUT P6, RZ, R248, 0x100000, RZ, 0xc0, !PT ;  /* 0x00100000f8ff7812 */ /* 0x000fc800078cc0ff */
[----:B------:R-:W-:Y:S02]  /*3eae0*/  P2R R77, PR, RZ, 0x40 ;  /* 0x00000040ff4d7803 */ /* 0x000fe40000000000 */
[C---:B------:R-:W-:Y:S01]  /*3eaf0*/  LOP3.LUT P6, RZ, R248.reuse, 0x200000, RZ, 0xc0, !PT ;  /* 0x00200000f8ff7812 */ /* 0x040fe200078cc0ff */
[----:B0-----:R-:W3:Y:S01]  /*3eb00*/  LDL.LU.64 R174, [R1+0xf0] ;  /* 0x0000f00001ae7983 */ /* 0x001ee20000300a00 */
[----:B------:R-:W-:-:S03]  /*3eb10*/  LOP3.LUT P1, RZ, R248, 0x800000, RZ, 0xc0, !PT ;  /* 0x00800000f8ff7812 */ /* 0x000fc6000782c0ff */
[----:B------:R0:W-:Y:S01]  /*3eb20*/  @P4 STG.E.U8 desc[UR32][R176.64], R6 ;  /* 0x00000006b0004986 */ /* 0x0001e2000c101120 */
[----:B------:R-:W-:Y:S02]  /*3eb30*/  ISETP.NE.AND P4, PT, R9, RZ, PT ;  /* 0x000000ff0900720c */ /* 0x000fe40003f85270 */
[----:B------:R-:W-:Y:S02]  /*3eb40*/  P2R R76, PR, RZ, 0x40 ;  /* 0x00000040ff4c7803 */ /* 0x000fe40000000000 */
[----:B------:R-:W-:Y:S02]  /*3eb50*/  LOP3.LUT P6, RZ, R248, 0x400000, RZ, 0xc0, !PT ;  /* 0x00400000f8ff7812 */ /* 0x000fe400078cc0ff */
[----:B------:R-:W-:Y:S01]  /*3eb60*/  PRMT R7, R73, 0x7771, RZ ;  /* 0x0000777149077816 */ /* 0x000fe200000000ff */
[----:B0-----:R-:W3:Y:S06]  /*3eb70*/  LDL.LU.64 R176, [R1+0xe8] ;  /* 0x0000e80001b07983 */ /* 0x001eec0000300a00 */
[----:B------:R-:W-:Y:S01]  /*3eb80*/  @P4 STG.E.U8 desc[UR32][R160.64], R7 ;  /* 0x00000007a0004986 */ /* 0x000fe2000c101120 */
[----:B--2---:R-:W-:-:S02]  /*3eb90*/  PRMT R0, R74, 0x7770, RZ ;  /* 0x000077704a007816 */ /* 0x004fc400000000ff */
[----:B------:R-:W-:-:S03]  /*3eba0*/  PRMT R8, R74, 0x7771, RZ ;  /* 0x000077714a087816 */ /* 0x000fc600000000ff */
[----:B------:R-:W-:Y:S04]  /*3ebb0*/  @P1 STG.E.U8 desc[UR32][R162.64], R0 ;  /* 0x00000000a2001986 */ /* 0x000fe8000c101120 */
[----:B------:R0:W-:Y:S04]  /*3ebc0*/  @P6 STG.E.U8 desc[UR32][R178.64], R8 ;  /* 0x00000008b2006986 */ /* 0x0001e8000c101120 */
[----:B0-----:R-:W2:Y:S01]  /*3ebd0*/  LDL.LU.64 R178, [R1+0xe0] ;  /* 0x0000e00001b27983 */ /* 0x001ea20000300a00 */
[----:B------:R-:W-:Y:S02]  /*3ebe0*/  ISETP.NE.AND P6, PT, R76, RZ, PT ;  /* 0x000000ff4c00720c */ /* 0x000fe40003fc5270 */
[----:B------:R-:W-:-:S02]  /*3ebf0*/  PRMT R3, R75, 0x7770, RZ ;  /* 0x000077704b037816 */ /* 0x000fc400000000ff */
[----:B------:R-:W-:-:S09]  /*3ec00*/  PRMT R5, R75, 0x7771, RZ ;  /* 0x000077714b057816 */ /* 0x000fd200000000ff */
[----:B------:R0:W-:Y:S01]  /*3ec10*/  @P6 STG.E.U8 desc[UR32][R164.64], R3 ;  /* 0x00000003a4006986 */ /* 0x0001e2000c101120 */
[----:B------:R-:W-:Y:S02]  /*3ec20*/  ISETP.NE.AND P6, PT, R77, RZ, PT ;  /* 0x000000ff4d00720c */ /* 0x000fe40003fc5270 */
[C---:B------:R-:W-:Y:S02]  /*3ec30*/  LOP3.LUT P0, RZ, R248.reuse, 0x40000, RZ, 0xc0, !PT ;  /* 0x00040000f8ff7812 */ /* 0x040fe4000780c0ff */
[C---:B------:R-:W-:Y:S02]  /*3ec40*/  LOP3.LUT P2, RZ, R248.reuse, 0x20000, RZ, 0xc0, !PT ;  /* 0x00020000f8ff7812 */ /* 0x040fe4000784c0ff */
[C---:B------:R-:W-:Y:S02]  /*3ec50*/  LOP3.LUT P3, RZ, R248.reuse, 0x10000, RZ, 0xc0, !PT ;  /* 0x00010000f8ff7812 */ /* 0x040fe4000786c0ff */
[----:B------:R-:W-:-:S05]  /*3ec60*/  LOP3.LUT P5, RZ, R248, 0x8000, RZ, 0xc0, !PT ;  /* 0x00008000f8ff7812 */ /* 0x000fca00078ac0ff */
[----:B------:R1:W-:Y:S01]  /*3ec70*/  @P6 STG.E.U8 desc[UR32][R166.64], R5 ;  /* 0x00000005a6006986 */ /* 0x0003e2000c101120 */
[----:B------:R-:W-:Y:S02]  /*3ec80*/  ISETP.NE.AND P6, PT, R80, RZ, PT ;  /* 0x000000ff5000720c */ /* 0x000fe40003fc5270 */
[C---:B------:R-:W-:Y:S02]  /*3ec90*/  LOP3.LUT P4, RZ, R248.reuse, 0x4000, RZ, 0xc0, !PT ;  /* 0x00004000f8ff7812 */ /* 0x040fe4000788c0ff */
[----:B------:R-:W-:Y:S02]  /*3eca0*/  LOP3.LUT P1, RZ, R248, 0x2000, RZ, 0xc0, !PT ;  /* 0x00002000f8ff7812 */ /* 0x000fe4000782c0ff */
[C---:B------:R-:W-:Y:S02]  /*3ecb0*/  PRMT R6, R72.reuse, 0x7772, RZ ;  /* 0x0000777248067816 */ /* 0x040fe400000000ff */
[----:B------:R-:W-:Y:S02]  /*3ecc0*/  PRMT R72, R72, 0x7773, RZ ;  /* 0x0000777348487816 */ /* 0x000fe400000000ff */
[----:B------:R-:W-:-:S02]  /*3ecd0*/  PRMT R0, R73, 0x7772, RZ ;  /* 0x0000777249007816 */ /* 0x000fc400000000ff */
[----:B------:R-:W-:Y:S01]  /*3ece0*/  PRMT R73, R73, 0x7773, RZ ;  /* 0x0000777349497816 */ /* 0x000fe200000000ff */
[----:B------:R-:W-:Y:S01]  /*3ecf0*/  @P6 STG.E.U8 desc[UR32][R168.64], R6 ;  /* 0x00000006a8006986 */ /* 0x000fe2000c101120 */
[C---:B0-----:R-:W-:Y:S02]  /*3ed00*/  PRMT R3, R74.reuse, 0x7772, RZ ;  /* 0x000077724a037816 */ /* 0x041fe400000000ff */
[----:B------:R-:W-:Y:S01]  /*3ed10*/  PRMT R74, R74, 0x7773, RZ ;  /* 0x000077734a4a7816 */ /* 0x000fe200000000ff */
[----:B----4-:R-:W-:Y:S01]  /*3ed20*/  @P0 STG.E.U8 desc[UR32][R170.64], R72 ;  /* 0x00000048aa000986 */ /* 0x010fe2000c101120 */
[----:B-1----:R-:W-:-:S03]  /*3ed30*/  PRMT R5, R75, 0x7772, RZ ;  /* 0x000077724b057816 */ /* 0x002fc600000000ff */
[----:B------:R0:W-:Y:S04]  /*3ed40*/  @P2 STG.E.U8 desc[UR32][R172.64], R0 ;  /* 0x00000000ac002986 */ /* 0x0001e8000c101120 */
[----:B---3--:R1:W-:Y:S04]  /*3ed50*/  @P3 STG.E.U8 desc[UR32][R174.64], R73 ;  /* 0x00000049ae003986 */ /* 0x0083e8000c101120 */
[----:B------:R3:W-:Y:S04]  /*3ed60*/  @P5 STG.E.U8 desc[UR32][R176.64], R3 ;  /* 0x00000003b0005986 */ /* 0x0007e8000c101120 */
[----:B0-----:R-:W4:Y:S04]  /*3ed70*/  LDL.LU.64 R172, [R1+0xd0] ;  /* 0x0000d00001ac7983 */ /* 0x001f280000300a00 */
[----:B-1----:R-:W4:Y:S04]  /*3ed80*/  LDL.LU.64 R174, [R1+0xc8] ;  /* 0x0000c80001ae7983 */ /* 0x002f280000300a00 */
[----:B---3--:R-:W3:Y:S04]  /*3ed90*/  LDL.LU.64 R176, [R1+0xb8] ;  /* 0x0000b80001b07983 */ /* 0x008ee80000300a00 */
[----:B--2---:R0:W-:Y:S04]  /*3eda0*/  @P4 STG.E.U8 desc[UR32][R178.64], R74 ;  /* 0x0000004ab2004986 */ /* 0x0041e8000c101120 */
[----:B------:R1:W-:Y:S04]  /*3edb0*/  @P1 STG.E.U8 desc[UR32][R68.64], R5 ;  /* 0x0000000544001986 */ /* 0x0003e8000c101120 */
[----:B0-----:R-:W2:Y:S04]  /*3edc0*/  LDL.LU.64 R178, [R1+0xb0] ;  /* 0x0000b00001b27983 */ /* 0x001ea80000300a00 */
[----:B-1----:R-:W3:Y:S01]  /*3edd0*/  LDL.LU.64 R68, [R1+0xf78] ;  /* 0x000f780001447983 */ /* 0x002ee20000300a00 */
[----:B------:R-:W-:-:S02]  /*3ede0*/  LOP3.LUT P6, RZ, R248, 0x1000, RZ, 0xc0, !PT ;  /* 0x00001000f8ff7812 */ /* 0x000fc400078cc0ff */
[C---:B------:R-:W-:Y:S01]  /*3edf0*/  LOP3.LUT P0, RZ, R248.reuse, 0x800, RZ, 0xc0, !PT ;  /* 0x00000800f8ff7812 */ /* 0x040fe2000780c0ff */
[----:B------:R-:W2:Y:S01]  /*3ee00*/  LDL.LU.64 R160, [R1+0xa8] ;  /* 0x0000a80001a07983 */ /* 0x000ea20000300a00 */
[C---:B------:R-:W-:Y:S02]  /*3ee10*/  LOP3.LUT P2, RZ, R248.reuse, 0x400, RZ, 0xc0, !PT ;  /* 0x00000400f8ff7812 */ /* 0x040fe4000784c0ff */
[----:B------:R-:W-:Y:S01]  /*3ee20*/  PRMT R75, R75, 0x7773, RZ ;  /* 0x000077734b4b7816 */ /* 0x000fe200000000ff */
[----:B------:R-:W2:Y:S04]  /*3ee30*/  LDL.LU.64 R162, [R1+0xa0] ;  /* 0x0000a00001a27983 */ /* 0x000ea80000300a00 */
[----:B------:R-:W2:Y:S04]  /*3ee40*/  LDL.LU.64 R168, [R1+0x98] ;  /* 0x0000980001a87983 */ /* 0x000ea80000300a00 */
[----:B------:R-:W2:Y:S04]  /*3ee50*/  LDL.LU.64 R164, [R1+0x90] ;  /* 0x0000900001a47983 */ /* 0x000ea80000300a00 */
[----:B------:R-:W2:Y:S04]  /*3ee60*/  LDL.LU.64 R166, [R1+0x88] ;  /* 0x0000880001a67983 */ /* 0x000ea80000300a00 */
[----:B------:R-:W2:Y:S04]  /*3ee70*/  LDL.LU.64 R170, [R1+0x80] ;  /* 0x0000800001aa7983 */ /* 0x000ea80000300a00 */
[----:B----4-:R-:W-:Y:S01]  /*3ee80*/  @P6 STG.E.U8 desc[UR32][R172.64], R75 ;  /* 0x0000004bac006986 */ /* 0x010fe2000c101120 */
[----:B------:R-:W-:-:S04]  /*3ee90*/  LOP3.LUT P5, RZ, R248, 0x20, RZ, 0xc0, !PT ;  /* 0x00000020f8ff7812 */ /* 0x000fc800078ac0ff */
[----:B------:R-:W-:Y:S02]  /*3eea0*/  P2R R72, PR, RZ, 0x20 ;  /* 0x00000020ff487803 */ /* 0x000fe40000000000 */
[----:B------:R-:W-:-:S04]  /*3eeb0*/  LOP3.LUT P5, RZ, R248, 0x40, RZ, 0xc0, !PT ;  /* 0x00000040f8ff7812 */ /* 0x000fc800078ac0ff */
[----:B------:R-:W-:Y:S02]  /*3eec0*/  P2R R9, PR, RZ, 0x20 ;  /* 0x00000020ff097803 */ /* 0x000fe40000000000 */
[C---:B------:R-:W-:Y:S02]  /*3eed0*/  LOP3.LUT P5, RZ, R248.reuse, 0x80, RZ, 0xc0, !PT ;  /* 0x00000080f8ff7812 */ /* 0x040fe400078ac0ff */
[C---:B------:R-:W-:Y:S02]  /*3eee0*/  LOP3.LUT P3, RZ, R248.reuse, 0x200, RZ, 0xc0, !PT ;  /* 0x00000200f8ff7812 */ /* 0x040fe4000786c0ff */
[----:B------:R-:W-:Y:S02]  /*3eef0*/  P2R R8, PR, RZ, 0x20 ;  /* 0x00000020ff087803 */ /* 0x000fe40000000000 */
[----:B------:R-:W-:Y:S02]  /*3ef00*/  LOP3.LUT P5, RZ, R248, 0x100, RZ, 0xc0, !PT ;  /* 0x00000100f8ff7812 */ /* 0x000fe400078ac0ff */
[----:B---3--:R-:W-:-:S02]  /*3ef10*/  PRMT R0, R68, 0x7770, RZ ;  /* 0x0000777044007816 */ /* 0x008fc400000000ff */
[----:B------:R-:W-:-:S03]  /*3ef20*/  PRMT R6, R68, 0x7771, RZ ;  /* 0x0000777144067816 */ /* 0x000fc600000000ff */
[----:B------:R-:W-:Y:S04]  /*3ef30*/  @P0 STG.E.U8 desc[UR32][R174.64], R0 ;  /* 0x00000000ae000986 */ /* 0x000fe8000c101120 */
[----:B------:R0:W-:Y:S04]  /*3ef40*/  @P2 STG.E.U8 desc[UR32][R70.64], R6 ;  /* 0x0000000646002986 */ /* 0x0001e8000c101120 */
[----:B0-----:R-:W3:Y:S04]  /*3ef50*/  LDL.LU.64 R70, [R1+0xf70] ;  /* 0x000f700001467983 */ /* 0x001ee80000300a00 */
[----:B------:R-:W4:Y:S01]  /*3ef60*/  LDL.LU.64 R172, [R1+0x78] ;  /* 0x0000780001ac7983 */ /* 0x000f220000300a00 */
[----:B------:R-:W-:-:S02]  /*3ef70*/  PRMT R3, R69, 0x7770, RZ ;  /* 0x0000777045037816 */ /* 0x000fc400000000ff */
[----:B------:R-:W-:Y:S01]  /*3ef80*/  PRMT R7, R69, 0x7771, RZ ;  /* 0x0000777145077816 */ /* 0x000fe200000000ff */
[----:B------:R-:W4:Y:S04]  /*3ef90*/  LDL.LU.64 R174, [R1+0x70] ;  /* 0x0000700001ae7983 */ /* 0x000f280000300a00 */
[----:B------:R0:W-:Y:S04]  /*3efa0*/  @P3 STG.E.U8 desc[UR32][R176.64], R3 ;  /* 0x00000003b0003986 */ /* 0x0001e8000c101120 */
[----:B--2---:R1:W-:Y:S04]  /*3efb0*/  @P5 STG.E.U8 desc[UR32][R178.64], R7 ;  /* 0x00000007b2005986 */ /* 0x0043e8000c101120 */
[----:B0-----:R-:W2:Y:S04]  /*3efc0*/  LDL.LU.64 R176, [R1+0x68] ;  /* 0x0000680001b07983 */ /* 0x001ea80000300a00 */
[----:B-1----:R-:W2:Y:S01]  /*3efd0*/  LDL.LU.64 R178, [R1+0x60] ;  /* 0x0000600001b27983 */ /* 0x002ea20000300a00 */
[----:B------:R-:W-:-:S02]  /*3efe0*/  ISETP.NE.AND P5, PT, R8, RZ, PT ;  /* 0x000000ff0800720c */ /* 0x000fc40003fa5270 */
        /* <DEDUP_REMOVED lines=8> */
[----:B------:R-:W-:-:S02]  /*3f070*/  PRMT R3, R68, 0x7772, RZ ;  /* 0x0000777244037816 */ /* 0x000fc400000000ff */
[----:B------:R-:W-:Y:S02]  /*3f080*/  PRMT R68, R68, 0x7773, RZ ;  /* 0x0000777344447816 */ /* 0x000fe400000000ff */
[C---:B------:R-:W-:Y:S02]  /*3f090*/  LOP3.LUT P6, RZ, R249.reuse, 0x80000000, RZ, 0xc0, !PT ;  /* 0x80000000f9ff7812 */ /* 0x040fe400078cc0ff */
[C---:B------:R-:W-:Y:S02]  /*3f0a0*/  LOP3.LUT P0, RZ, R249.reuse, 0x40000000, RZ, 0xc0, !PT ;  /* 0x40000000f9ff7812 */ /* 0x040fe4000780c0ff */
[----:B------:R-:W-:Y:S02]  /*3f0b0*/  LOP3.LUT P2, RZ, R249, 0x20000000, RZ, 0xc0, !PT ;  /* 0x20000000f9ff7812 */ /* 0x000fe4000784c0ff */
[----:B---3--:R-:W-:-:S05]  /*3f0c0*/  PRMT R5, R70, 0x7770, RZ ;  /* 0x0000777046057816 */ /* 0x008fca00000000ff */
[----:B------:R0:W-:Y:S01]  /*3f0d0*/  @P5 STG.E.U8 desc[UR32][R160.64], R5 ;  /* 0x00000005a0005986 */ /* 0x0001e2000c101120 */
[----:B------:R-:W-:Y:S02]  /*3f0e0*/  ISETP.NE.AND P5, PT, R9, RZ, PT ;  /* 0x000000ff0900720c */ /* 0x000fe40003fa5270 */
[----:B------:R-:W-:Y:S02]  /*3f0f0*/  PRMT R8, R70, 0x7771, RZ ;  /* 0x0000777146087816 */ /* 0x000fe400000000ff */
[----:B------:R-:W-:-:S09]  /*3f100*/  PRMT R0, R71, 0x7770, RZ ;  /* 0x0000777047007816 */ /* 0x000fd200000000ff */
[----:B------:R-:W-:Y:S01]  /*3f110*/  @P5 STG.E.U8 desc[UR32][R162.64], R8 ;  /* 0x00000008a2005986 */ /* 0x000fe2000c101120 */
[----:B------:R-:W-:Y:S02]  /*3f120*/  ISETP.NE.AND P5, PT, R72, RZ, PT ;  /* 0x000000ff4800720c */ /* 0x000fe40003fa5270 */
[----:B------:R-:W-:-:S11]  /*3f130*/  PRMT R6, R71, 0x7771, RZ ;  /* 0x0000777147067816 */ /* 0x000fd600000000ff */
[----:B------:R1:W-:Y:S04]  /*3f140*/  @P5 STG.E.U8 desc[UR32][R168.64], R0 ;  /* 0x00000000a8005986 */ /* 0x0003e8000c101120 */
[----:B------:R-:W-:Y:S04]  /*3f150*/  @P4 STG.E.U8 desc[UR32][R164.64], R6 ;  /* 0x00000006a4004986 */ /* 0x000fe8000c101120 */
[----:B------:R3:W-:Y:S01]  /*3f160*/  @P1 STG.E.U8 desc[UR32][R166.64], R3 ;  /* 0x00000003a6001986 */ /* 0x0007e2000c101120 */
[----:B------:R-:W-:Y:S02]  /*3f170*/  ISETP.NE.AND P1, PT, R73, RZ, PT ;  /* 0x000000ff4900720c */ /* 0x000fe40003f25270 */
[----:B0-----:R-:W-:Y:S01]  /*3f180*/  PRMT R5, R69, 0x7772, RZ ;  /* 0x0000777245057816 */ /* 0x001fe200000000ff */
[----:B-1----:R-:W2:Y:S10]  /*3f190*/  LDL.LU.64 R168, [R1+0x50] ;  /* 0x0000500001a87983 */ /* 0x002eb40000300a00 */
[----:B------:R0:W-:Y:S01]  /*3f1a0*/  @P1 STG.E.U8 desc[UR32][R170.64], R68 ;  /* 0x00000044aa001986 */ /* 0x0001e2000c101120 */
[----:B------:R-:W-:-:S02]  /*3f1b0*/  ISETP.NE.AND P1, PT, R74, RZ, PT ;  /* 0x000000ff4a00720c */ /* 0x000fc40003f25270 */
[----:B------:R-:W-:Y:S02]  /*3f1c0*/  PRMT R69, R69, 0x7773, RZ ;  /* 0x0000777345457816 */ /* 0x000fe400000000ff */
[----:B------:R-:W-:Y:S02]  /*3f1d0*/  PRMT R0, R70, 0x7772, RZ ;  /* 0x0000777246007816 */ /* 0x000fe400000000ff */
[----:B---3--:R-:W-:Y:S01]  /*3f1e0*/  PRMT R3, R71, 0x7772, RZ ;  /* 0x0000777247037816 */ /* 0x008fe200000000ff */
[----:B0-----:R-:W3:Y:S06]  /*3f1f0*/  LDL.LU.64 R170, [R1+0x48] ;  /* 0x0000480001aa7983 */ /* 0x001eec0000300a00 */
[----:B----4-:R0:W-:Y:S01]  /*3f200*/  @P1 STG.E.U8 desc[UR32][R172.64], R5 ;  /* 0x00000005ac001986 */ /* 0x0101e2000c101120 */
[----:B------:R-:W-:-:S02]  /*3f210*/  ISETP.NE.AND P1, PT, R76, RZ, PT ;  /* 0x000000ff4c00720c */ /* 0x000fc40003f25270 */
[----:B------:R-:W-:Y:S01]  /*3f220*/  PRMT R70, R70, 0x7773, RZ ;  /* 0x0000777346467816 */ /* 0x000fe200000000ff */
[----:B0-----:R-:W4:Y:S10]  /*3f230*/  LDL.LU.64 R172, [R1+0x38] ;  /* 0x0000380001ac7983 */ /* 0x001f340000300a00 */
[----:B------:R0:W-:Y:S04]  /*3f240*/  @P1 STG.E.U8 desc[UR32][R174.64], R69 ;  /* 0x00000045ae001986 */ /* 0x0001e8000c101120 */
[----:B--2---:R-:W-:Y:S04]  /*3f250*/  @P6 STG.E.U8 desc[UR32][R176.64], R0 ;  /* 0x00000000b0006986 */ /* 0x004fe8000c101120 */
[----:B------:R-:W-:Y:S04]  /*3f260*/  @P0 STG.E.U8 desc[UR32][R178.64], R70 ;  /* 0x00000046b2000986 */ /* 0x000fe8000c101120 */
[----:B0-----:R-:W2:Y:S04]  /*3f270*/  LDL.LU.64 R174, [R1+0x30] ;  /* 0x0000300001ae7983 */ /* 0x001ea80000300a00 */
[----:B------:R0:W-:Y:S04]  /*3f280*/  @P2 STG.E.U8 desc[UR32][R64.64], R3 ;  /* 0x0000000340002986 */ /* 0x0001e8000c101120 */
[----:B0-----:R-:W3:Y:S01]  /*3f290*/  LDL.LU.64 R64, [R1+0xf68] ;  /* 0x000f680001407983 */ /* 0x001ee20000300a00 */
[----:B------:R-:W-:-:S02]  /*3f2a0*/  LOP3.LUT P3, RZ, R249, 0x10000000, RZ, 0xc0, !PT ;  /* 0x10000000f9ff7812 */ /* 0x000fc4000786c0ff */
[C---:B------:R-:W-:Y:S01]  /*3f2b0*/  LOP3.LUT P5, RZ, R249.reuse, 0x8000000, RZ, 0xc0, !PT ;  /* 0x08000000f9ff7812 */ /* 0x040fe200078ac0ff */
[----:B------:R-:W2:Y:S01]  /*3f2c0*/  LDL.LU.64 R176, [R1+0x28] ;  /* 0x0000280001b07983 */ /* 0x000ea20000300a00 */
[----:B------:R-:W-:Y:S02]  /*3f2d0*/  LOP3.LUT P4, RZ, R249, 0x4000000, RZ, 0xc0, !PT ;  /* 0x04000000f9ff7812 */ /* 0x000fe4000788c0ff */
[----:B------:R-:W-:Y:S01]  /*3f2e0*/  PRMT R71, R71, 0x7773, RZ ;  /* 0x0000777347477816 */ /* 0x000fe200000000ff */
[----:B------:R-:W2:Y:S06]  /*3f2f0*/  LDL.LU.64 R178, [R1+0x20] ;  /* 0x0000200001b27983 */ /* 0x000eac0000300a00 */
[----:B------:R-:W-:Y:S01]  /*3f300*/  @P3 STG.E.U8 desc[UR32][R168.64], R71 ;  /* 0x00000047a8003986 */ /* 0x000fe2000c101120 */
[----:B---3--:R-:W-:-:S02]  /*3f310*/  PRMT R5, R64, 0x7770, RZ ;  /* 0x0000777040057816 */ /* 0x008fc400000000ff */
[----:B------:R-:W-:-:S03]  /*3f320*/  PRMT R6, R64, 0x7771, RZ ;  /* 0x0000777140067816 */ /* 0x000fc600000000ff */
[----:B------:R-:W-:Y:S04]  /*3f330*/  @P5 STG.E.U8 desc[UR32][R170.64], R5 ;  /* 0x00000005aa005986 */ /* 0x000fe8000c101120 */
[----:B------:R0:W-:Y:S04]  /*3f340*/  @P4 STG.E.U8 desc[UR32][R66.64], R6 ;  /* 0x0000000642004986 */ /* 0x0001e8000c101120 */
[----:B0-----:R-:W3:Y:S01]  /*3f350*/  LDL.LU.64 R66, [R1+0xf60] ;  /* 0x000f600001427983 */ /* 0x001ee20000300a00 */
[----:B------:R-:W-:-:S04]  /*3f360*/  LOP3.LUT P3, RZ, R249, 0x40000, RZ, 0xc0, !PT ;  /* 0x00040000f9ff7812 */ /* 0x000fc8000786c0ff */
[----:B------:R-:W-:Y:S02]  /*3f370*/  P2R R69, PR, RZ, 0x8 ;  /* 0x00000008ff457803 */ /* 0x000fe40000000000 */
[C---:B------:R-:W-:Y:S02]  /*3f380*/  LOP3.LUT P3, RZ, R249.reuse, 0x80000, RZ, 0xc0, !PT ;  /* 0x00080000f9ff7812 */ /* 0x040fe4000786c0ff */
[C---:B------:R-:W-:Y:S02]  /*3f390*/  LOP3.LUT P1, RZ, R249.reuse, 0x2000000, RZ, 0xc0, !PT ;  /* 0x02000000f9ff7812 */ /* 0x040fe4000782c0ff */
[----:B------:R-:W-:Y:S02]  /*3f3a0*/  P2R R68, PR, RZ, 0x8 ;  /* 0x00000008ff447803 */ /* 0x000fe40000000000 */
[C---:B------:R-:W-:Y:S02]  /*3f3b0*/  LOP3.LUT P3, RZ, R249.reuse, 0x100000, RZ, 0xc0, !PT ;  /* 0x00100000f9ff7812 */ /* 0x040fe4000786c0ff */
[----:B------:R-:W-:-:S02]  /*3f3c0*/  LOP3.LUT P6, RZ, R249, 0x1000000, RZ, 0xc0, !PT ;  /* 0x01000000f9ff7812 */ /* 0x000fc400078cc0ff */
[C---:B------:R-:W-:Y:S02]  /*3f3d0*/  LOP3.LUT P0, RZ, R249.reuse, 0x800000, RZ, 0xc0, !PT ;  /* 0x00800000f9ff7812 */ /* 0x040fe4000780c0ff */
[C---:B------:R-:W-:Y:S02]  /*3f3e0*/  LOP3.LUT P2, RZ, R249.reuse, 0x400000, RZ, 0xc0, !PT ;  /* 0x00400000f9ff7812 */ /* 0x040fe4000784c0ff */
[----:B------:R-:W-:Y:S02]  /*3f3f0*/  P2R R9, PR, RZ, 0x8 ;  /* 0x00000008ff097803 */ /* 0x000fe40000000000 */
[----:B------:R-:W-:Y:S02]  /*3f400*/  LOP3.LUT P3, RZ, R249, 0x200000, RZ, 0xc0, !PT ;  /* 0x00200000f9ff7812 */ /* 0x000fe4000786c0ff */
[C---:B------:R-:W-:Y:S02]  /*3f410*/  PRMT R0, R65.reuse, 0x7770, RZ ;  /* 0x0000777041007816 */ /* 0x040fe400000000ff */
[----:B------:R-:W-:-:S03]  /*3f420*/  PRMT R7, R65, 0x7771, RZ ;  /* 0x0000777141077816 */ /* 0x000fc600000000ff */
[----:B----4-:R0:W-:Y:S04]  /*3f430*/  @P1 STG.E.U8 desc[UR32][R172.64], R0 ;  /* 0x00000000ac001986 */ /* 0x0101e8000c101120 */
[----:B--2---:R-:W-:Y:S01]  /*3f440*/  @P6 STG.E.U8 desc[UR32][R174.64], R7 ;  /* 0x00000007ae006986 */ /* 0x004fe2000c101120 */
[C---:B0-----:R-:W-:Y:S02]  /*3f450*/  PRMT R0, R64.reuse, 0x7772, RZ ;  /* 0x0000777240007816 */ /* 0x041fe400000000ff */
[----:B------:R-:W-:Y:S02]  /*3f460*/  PRMT R64, R64, 0x7773, RZ ;  /* 0x0000777340407816 */ /* 0x000fe400000000ff */
[C---:B---3--:R-:W-:Y:S02]  /*3f470*/  PRMT R3, R66.reuse, 0x7770, RZ ;  /* 0x0000777042037816 */ /* 0x048fe400000000ff */
[----:B------:R-:W-:-:S02]  /*3f480*/  PRMT R8, R66, 0x7771, RZ ;  /* 0x0000777142087816 */ /* 0x000fc400000000ff */
[----:B------:R-:W-:Y:S01]  /*3f490*/  PRMT R5, R67, 0x7770, RZ ;  /* 0x0000777043057816 */ /* 0x000fe200000000ff */
[----:B------:R-:W-:Y:S04]  /*3f4a0*/  @P0 STG.E.U8 desc[UR32][R176.64], R3 ;  /* 0x00000003b0000986 */ /* 0x000fe8000c101120 */
[----:B------:R-:W-:Y:S04]  /*3f4b0*/  @P2 STG.E.U8 desc[UR32][R178.64], R8 ;  /* 0x00000008b2002986 */ /* 0x000fe8000c101120 */
[----:B------:R0:W-:Y:S01]  /*3f4c0*/  @P3 STG.E.U8 desc[UR32][R56.64], R5 ;  /* 0x0000000538003986 */ /* 0x0001e2000c101120 */
[----:B------:R-:W-:-:S02]  /*3f4d0*/  ISETP.NE.AND P3, PT, R9, RZ, PT ;  /* 0x000000ff0900720c */ /* 0x000fc40003f65270 */
[----:B------:R-:W-:Y:S01]  /*3f4e0*/  PRMT R6, R67, 0x7771, RZ ;  /* 0x0000777143067816 */ /* 0x000fe200000000ff */
[----:B0-----:R-:W2:Y:S10]  /*3f4f0*/  LDL.LU.64 R56, [R1+0xf58] ;  /* 0x000f580001387983 */ /* 0x001eb40000300a00 */
[----:B------:R0:W-:Y:S01]  /*3f500*/  @P3 STG.E.U8 desc[UR32][R58.64], R6 ;  /* 0x000000063a003986 */ /* 0x0001e2000c101120 */
[----:B------:R-:W-:-:S03]  /*3f510*/  ISETP.NE.AND P3, PT, R68, RZ, PT ;  /* 0x000000ff4400720c */ /* 0x000fc60003f65270 */
[----:B0-----:R-:W3:Y:S10]  /*3f520*/  LDL.LU.64 R58, [R1+0xf50] ;  /* 0x000f5000013a7983 */ /* 0x001ef40000300a00 */
[----:B------:R0:W-:Y:S04]  /*3f530*/  @P3 STG.E.U8 desc[UR32][R60.64], R0 ;  /* 0x000000003c003986 */ /* 0x0001e8000c101120 */
[----:B0-----:R-:W4:Y:S01]  /*3f540*/  LDL.LU.64 R60, [R1+0xf48] ;  /* 0x000f4800013c7983 */ /* 0x001f220000300a00 */
[----:B------:R-:W-:-:S13]  /*3f550*/  ISETP.NE.AND P3, PT, R69, RZ, PT ;  /* 0x000000ff4500720c */ /* 0x000fda0003f65270 */
[----:B------:R0:W-:Y:S04]  /*3f560*/  @P3 STG.E.U8 desc[UR32][R62.64], R64 ;  /* 0x000000403e003986 */ /* 0x0001e8000c101120 */
[----:B0-----:R-:W2:Y:S01]  /*3f570*/  LDL.LU.64 R62, [R1+0xf40] ;  /* 0x000f4000013e7983 */ /* 0x001ea20000300a00 */
        /* <DEDUP_REMOVED lines=9> */
[----:B------:R-:W-:-:S05]  /*3f610*/  PRMT R65, R65, 0x7773, RZ ;  /* 0x0000777341417816 */ /* 0x000fca00000000ff */
[----:B------:R-:W-:Y:S04]  /*3f620*/  @P5 STG.E.U8 desc[UR32][R12.64], R3 ;  /* 0x000000030c005986 */ /* 0x000fe8000c101120 */
[----:B------:R-:W-:Y:S01]  /*3f630*/  @P4 STG.E.U8 desc[UR32][R14.64], R65 ;  /* 0x000000410e004986 */ /* 0x000fe2000c101120 */
[----:B------:R-:W-:Y:S02]  /*3f640*/  ISETP.NE.AND P4, PT, R70, RZ, PT ;  /* 0x000000ff4600720c */ /* 0x000fe40003f85270 */
[C---:B------:R-:W-:Y:S02]  /*3f650*/  PRMT R5, R66.reuse, 0x7772, RZ ;  /* 0x0000777242057816 */ /* 0x040fe400000000ff */
        /* <DEDUP_REMOVED lines=9> */
[C---:B------:R-:W-:Y:S02]  /*3f6f0*/  PRMT R9, R67.reuse, 0x7772, RZ ;  /* 0x0000777243097816 */ /* 0x040fe400000000ff */
[----:B------:R-:W-:-:S09]  /*3f700*/  PRMT R67, R67, 0x7773, RZ ;  /* 0x0000777343437816 */ /* 0x000fd200000000ff */
[----:B------:R2:W-:Y:S04]  /*3f710*/  @P4 STG.E.U8 desc[UR32][R20.64], R9 ;  /* 0x0000000914004986 */ /* 0x0005e8000c101120 */
[----:B------:R-:W-:Y:S01]  /*3f720*/  @P1 STG.E.U8 desc[UR32][R22.64], R67 ;  /* 0x0000004316001986 */ /* 0x000fe2000c101120 */
[C---:B------:R-:W-:Y:S02]  /*3f730*/  LOP3.LUT P3, RZ, R249.reuse, 0x100, RZ, 0xc0, !PT ;  /* 0x00000100f9ff7812 */ /* 0x040fe4000786c0ff */
[C---:B------:R-:W-:Y:S02]  /*3f740*/  LOP3.LUT P5, RZ, R249.reuse, 0x80, RZ, 0xc0, !PT ;  /* 0x00000080f9ff7812 */ /* 0x040fe400078ac0ff */
[----:B------:R-:W-:Y:S02]  /*3f750*/  LOP3.LUT P1, RZ, R249, 0x40, RZ, 0xc0, !PT ;  /* 0x00000040f9ff7812 */ /* 0x000fe4000782c0ff */
[----:B------:R-:W-:-:S04]  /*3f760*/  LOP3.LUT P4, RZ, R4, 0x4000000, RZ, 0xc0, !PT ;  /* 0x0400000004ff7812 */ /* 0x000fc8000788c0ff */
[----:B0-----:R-:W-:Y:S02]  /*3f770*/  P2R R17, PR, RZ, 0x10 ;  /* 0x00000010ff117803 */ /* 0x001fe40000000000 */
[----:B------:R-:W-:-:S04]  /*3f780*/  LOP3.LUT P4, RZ, R4, 0x8000000, RZ, 0xc0, !PT ;  /* 0x0800000004ff7812 */ /* 0x000fc8000788c0ff */
[----:B------:R-:W-:Y:S02]  /*3f790*/  P2R R16, PR, RZ, 0x10 ;  /* 0x00000010ff107803 */ /* 0x000fe40000000000 */
[----:B------:R-:W-:-:S04]  /*3f7a0*/  LOP3.LUT P4, RZ, R4, 0x10000000, RZ, 0xc0, !PT ;  /* 0x1000000004ff7812 */ /* 0x000fc8000788c0ff */
[----:B------:R-:W-:Y:S02]  /*3f7b0*/  P2R R14, PR, RZ, 0x10 ;  /* 0x00000010ff0e7803 */ /* 0x000fe40000000000 */
[----:B------:R-:W-:-:S04]  /*3f7c0*/  LOP3.LUT P4, RZ, R4, 0x20000000, RZ, 0xc0, !PT ;  /* 0x2000000004ff7812 */ /* 0x000fc8000788c0ff */
[----:B------:R-:W-:Y:S02]  /*3f7d0*/  P2R R12, PR, RZ, 0x10 ;  /* 0x00000010ff0c7803 */ /* 0x000fe40000000000 */
[----:B------:R-:W-:Y:S02]  /*3f7e0*/  LOP3.LUT P4, RZ, R4, 0x40000000, RZ, 0xc0, !PT ;  /* 0x4000000004ff7812 */ /* 0x000fe4000788c0ff */
[C---:B----4-:R-:W-:Y:S02]  /*3f7f0*/  PRMT R3, R60.reuse, 0x7770, RZ ;  /* 0x000077703c037816 */ /* 0x050fe400000000ff */
[----:B------:R-:W-:Y:S02]  /*3f800*/  PRMT R13, R60, 0x7771, RZ ;  /* 0x000077713c0d7816 */ /* 0x000fe400000000ff */
[----:B------:R-:W-:Y:S01]  /*3f810*/  PRMT R5, R61, 0x7770, RZ ;  /* 0x000077703d057816 */ /* 0x000fe200000000ff */
[----:B------:R0:W-:Y:S04]  /*3f820*/  @P6 STG.E.U8 desc[UR32][R24.64], R3 ;  /* 0x0000000318006986 */ /* 0x0001e8000c101120 */
[----:B------:R4:W-:Y:S04]  /*3f830*/  @P0 STG.E.U8 desc[UR32][R26.64], R13 ;  /* 0x0000000d1a000986 */ /* 0x0009e8000c101120 */
[----:B------:R3:W-:Y:S01]  /*3f840*/  @P2 STG.E.U8 desc[UR32][R28.64], R5 ;  /* 0x000000051c002986 */ /* 0x0007e2000c101120 */
[----:B------:R-:W-:-:S04]  /*3f850*/  LOP3.LUT P2, RZ, R249, 0x1, RZ, 0xc0, !PT ;  /* 0x00000001f9ff7812 */ /* 0x000fc8000784c0ff */
[----:B------:R-:W-:Y:S02]  /*3f860*/  P2R R8, PR, RZ, 0x4 ;  /* 0x00000004ff087803 */ /* 0x000fe40000000000 */
[----:B------:R-:W-:-:S04]  /*3f870*/  LOP3.LUT P2, RZ, R249, 0x2, RZ, 0xc0, !PT ;  /* 0x00000002f9ff7812 */ /* 0x000fc8000784c0ff */
[----:B------:R-:W-:Y:S02]  /*3f880*/  P2R R6, PR, RZ, 0x4 ;  /* 0x00000004ff067803 */ /* 0x000fe40000000000 */
[C---:B------:R-:W-:Y:S02]  /*3f890*/  LOP3.LUT P2, RZ, R249.reuse, 0x4, RZ, 0xc0, !PT ;  /* 0x00000004f9ff7812 */ /* 0x040fe4000784c0ff */
[C---:B------:R-:W-:Y:S02]  /*3f8a0*/  LOP3.LUT P6, RZ, R249.reuse, 0x20, RZ, 0xc0, !PT ;  /* 0x00000020f9ff7812 */ /* 0x040fe400078cc0ff */
[C---:B------:R-:W-:Y:S02]  /*3f8b0*/  LOP3.LUT P0, RZ, R249.reuse, 0x10, RZ, 0xc0, !PT ;  /* 0x00000010f9ff7812 */ /* 0x040fe4000780c0ff */
[----:B------:R-:W-:Y:S02]  /*3f8c0*/  P2R R0, PR, RZ, 0x4 ;  /* 0x00000004ff007803 */ /* 0x000fe40000000000 */
[----:B------:R-:W-:-:S02]  /*3f8d0*/  LOP3.LUT P2, RZ, R249, 0x8, RZ, 0xc0, !PT ;  /* 0x00000008f9ff7812 */ /* 0x000fc4000784c0ff */
[----:B-1----:R-:W-:Y:S01]  /*3f8e0*/  PRMT R7, R61, 0x7771, RZ ;  /* 0x000077713d077816 */ /* 0x002fe200000000ff */
[----:B------:R-:W1:Y:S01]  /*3f8f0*/  LDS.128 R248, [R251] ;  /* 0x00000000fbf87984 */ /* 0x000e620000000c00 */
[C---:B--2---:R-:W-:Y:S02]  /*3f900*/  PRMT R9, R62.reuse, 0x7770, RZ ;  /* 0x000077703e097816 */ /* 0x044fe400000000ff */
[----:B------:R-:W-:Y:S02]  /*3f910*/  PRMT R15, R62, 0x7771, RZ ;  /* 0x000077713e0f7816 */ /* 0x000fe400000000ff */
[C---:B0-----:R-:W-:Y:S01]  /*3f920*/  PRMT R3, R63.reuse, 0x7770, RZ ;  /* 0x000077703f037816 */ /* 0x041fe200000000ff */
[----:B------:R0:W-:Y:S01]  /*3f930*/  @P3 STG.E.U8 desc[UR32][R30.64], R7 ;  /* 0x000000071e003986 */ /* 0x0001e2000c101120 */
[----:B----4-:R-:W-:Y:S02]  /*3f940*/  PRMT R13, R63, 0x7771, RZ ;  /* 0x000077713f0d7816 */ /* 0x010fe400000000ff */
[----:B---3--:R-:W-:Y:S01]  /*3f950*/  PRMT R5, R60, 0x7772, RZ ;  /* 0x000077723c057816 */ /* 0x008fe200000000ff */
[----:B------:R2:W-:Y:S04]  /*3f960*/  @P5 STG.E.U8 desc[UR32][R32.64], R9 ;  /* 0x0000000920005986 */ /* 0x0005e8000c101120 */
[----:B------:R-:W-:Y:S04]  /*3f970*/  @P1 STG.E.U8 desc[UR32][R34.64], R15 ;  /* 0x0000000f22001986 */ /* 0x000fe8000c101120 */
[----:B------:R3:W-:Y:S04]  /*3f980*/  @P6 STG.E.U8 desc[UR32][R36.64], R3 ;  /* 0x0000000324006986 */ /* 0x0007e8000c101120 */
[----:B------:R4:W-:Y:S04]  /*3f990*/  @P0 STG.E.U8 desc[UR32][R38.64], R13 ;  /* 0x0000000d26000986 */ /* 0x0009e8000c101120 */
[----:B------:R1:W-:Y:S01]  /*3f9a0*/  @P2 STG.E.U8 desc[UR32][R40.64], R5 ;  /* 0x0000000528002986 */ /* 0x0003e2000c101120 */
[----:B------:R-:W-:-:S02]  /*3f9b0*/  ISETP.NE.AND P2, PT, R0, RZ, PT ;  /* 0x000000ff0000720c */ /* 0x000fc40003f45270 */
[----:B0-----:R-:W-:Y:S02]  /*3f9c0*/  PRMT R7, R60, 0x7773, RZ ;  /* 0x000077733c077816 */ /* 0x001fe400000000ff */
[----:B--2---:R-:W-:-:S09]  /*3f9d0*/  PRMT R9, R61, 0x7772, RZ ;  /* 0x000077723d097816 */ /* 0x004fd200000000ff */
[----:B------:R0:W-:Y:S01]  /*3f9e0*/  @P2 STG.E.U8 desc[UR32][R42.64], R7 ;  /* 0x000000072a002986 */ /* 0x0001e2000c101120 */
[----:B------:R-:W-:Y:S02]  /*3f9f0*/  ISETP.NE.AND P2, PT, R6, RZ, PT ;  /* 0x000000ff0600720c */ /* 0x000fe40003f45270 */
[----:B------:R-:W-:Y:S02]  /*3fa00*/  LOP3.LUT P3, RZ, R4, 0x80000000, RZ, 0xc0, !PT ;  /* 0x8000000004ff7812 */ /* 0x000fe4000786c0ff */
[----:B------:R-:W-:-:S09]  /*3fa10*/  PRMT R61, R61, 0x7773, RZ ;  /* 0x000077733d3d7816 */ /* 0x000fd200000000ff */
[----:B------:R2:W-:Y:S01]  /*3fa20*/  @P2 STG.E.U8 desc[UR32][R44.64], R9 ;  /* 0x000000092c002986 */ /* 0x0005e2000c101120 */
[----:B------:R-:W-:Y:S02]  /*3fa30*/  ISETP.NE.AND P2, PT, R8, RZ, PT ;  /* 0x000000ff0800720c */ /* 0x000fe40003f45270 */
[C---:B---3--:R-:W-:Y:S02]  /*3fa40*/  PRMT R3, R62.reuse, 0x7772, RZ ;  /* 0x000077723e037816 */ /* 0x048fe400000000ff */
[----:B----4-:R-:W-:-:S09]  /*3fa50*/  PRMT R13, R62, 0x7773, RZ ;  /* 0x000077733e0d7816 */ /* 0x010fd200000000ff */
[----:B------:R-:W-:Y:S04]  /*3fa60*/  @P2 STG.E.U8 desc[UR32][R46.64], R61 ;  /* 0x0000003d2e002986 */ /* 0x000fe8000c101120 */
[----:B------:R3:W-:Y:S04]  /*3fa70*/  @P3 STG.E.U8 desc[UR32][R48.64], R3 ;  /* 0x0000000330003986 */ /* 0x0007e8000c101120 */
[----:B------:R4:W-:Y:S01]  /*3fa80*/  @P4 STG.E.U8 desc[UR32][R50.64], R13 ;  /* 0x0000000d32004986 */ /* 0x0009e2000c101120 */
[----:B------:R-:W-:Y:S02]  /*3fa90*/  ISETP.NE.AND P4, PT, R12, RZ, PT ;  /* 0x000000ff0c00720c */ /* 0x000fe40003f85270 */
[----:B-1----:R-:W-:-:S02]  /*3faa0*/  PRMT R5, R63, 0x7772, RZ ;  /* 0x000077723f057816 */ /* 0x002fc400000000ff */
[----:B------:R-:W-:-:S09]  /*3fab0*/  PRMT R63, R63, 0x7773, RZ ;  /* 0x000077733f3f7816 */ /* 0x000fd200000000ff */
[----:B------:R1:W-:Y:S01]  /*3fac0*/  @P4 STG.E.U8 desc[UR32][R52.64], R5 ;  /* 0x0000000534004986 */ /* 0x0003e2000c101120 */
[----:B------:R-:W-:Y:S02]  /*3fad0*/  ISETP.NE.AND P4, PT, R14, RZ, PT ;  /* 0x000000ff0e00720c */ /* 0x000fe40003f85270 */
[----:B0-----:R-:W-:-:S11]  /*3fae0*/  PRMT R7, R56, 0x7770, RZ ;  /* 0x0000777038077816 */ /* 0x001fd600000000ff */
[----:B------:R-:W-:Y:S01]  /*3faf0*/  @P4 STG.E.U8 desc[UR32][R54.64], R63 ;  /* 0x0000003f36004986 */ /* 0x000fe2000c101120 */
[----:B------:R-:W-:Y:S02]  /*3fb00*/  ISETP.NE.AND P4, PT, R16, RZ, PT ;  /* 0x000000ff1000720c */ /* 0x000fe40003f85270 */
[----:B--2---:R-:W-:-:S11]  /*3fb10*/  PRMT R9, R56, 0x7771, RZ ;  /* 0x0000777138097816 */ /* 0x004fd600000000ff */
[----:B------:R0:W-:Y:S01]  /*3fb20*/  @P4 STG.E.U8 desc[UR32][R180.64], R7 ;  /* 0x00000007b4004986 */ /* 0x0001e2000c101120 */
[----:B------:R-:W-:Y:S02]  /*3fb30*/  ISETP.NE.AND P4, PT, R17, RZ, PT ;  /* 0x000000ff1100720c */ /* 0x000fe40003f85270 */
[C---:B------:R-:W-:Y:S02]  /*3fb40*/  LOP3.LUT P1, RZ, R4.reuse, 0x2000000, RZ, 0xc0, !PT ;  /* 0x0200000004ff7812 */ /* 0x040fe4000782c0ff */
[C---:B------:R-:W-:Y:S02]  /*3fb50*/  LOP3.LUT P5, RZ, R4.reuse, 0x1000000, RZ, 0xc0, !PT ;  /* 0x0100000004ff7812 */ /* 0x040fe400078ac0ff */
[----:B------:R-:W-:-:S07]  /*3fb60*/  LOP3.LUT P6, RZ, R4, 0x800000, RZ, 0xc0, !PT ;  /* 0x0080000004ff7812 */ /* 0x000fce00078cc0ff */
[----:B------:R2:W-:Y:S01]  /*3fb70*/  @P4 STG.E.U8 desc[UR32][R182.64], R9 ;  /* 0x00000009b6004986 */ /* 0x0005e2000c101120 */
[C---:B------:R-:W-:Y:S02]  /*3fb80*/  LOP3.LUT P4, RZ, R4.reuse, 0x4000, RZ, 0xc0, !PT ;  /* 0x0000400004ff7812 */ /* 0x040fe4000788c0ff */
[C---:B---3--:R-:W-:Y:S02]  /*3fb90*/  PRMT R3, R57.reuse, 0x7770, RZ ;  /* 0x0000777039037816 */ /* 0x048fe400000000ff */
[----:B------:R-:W-:Y:S02]  /*3fba0*/  P2R R8, PR, RZ, 0x10 ;  /* 0x00000010ff087803 */ /* 0x000fe40000000000 */
[----:B------:R-:W-:Y:S02]  /*3fbb0*/  LOP3.LUT P4, RZ, R4, 0x8000, RZ, 0xc0, !PT ;  /* 0x0000800004ff7812 */ /* 0x000fe4000788c0ff */
[----:B----4-:R-:W-:Y:S02]  /*3fbc0*/  PRMT R13, R57, 0x7771, RZ ;  /* 0x00007771390d7816 */ /* 0x010fe400000000ff */
[----:B-1----:R-:W-:-:S02]  /*3fbd0*/  PRMT R5, R58, 0x7770, RZ ;  /* 0x000077703a057816 */ /* 0x002fc400000000ff */
[----:B------:R-:W-:Y:S01]  /*3fbe0*/  P2R R6, PR, RZ, 0x10 ;  /* 0x00000010ff067803 */ /* 0x000fe20000000000 */
[----:B------:R1:W-:Y:S01]  /*3fbf0*/  @P1 STG.E.U8 desc[UR32][R184.64], R3 ;  /* 0x00000003b8001986 */ /* 0x0003e2000c101120 */
[C---:B------:R-:W-:Y:S02]  /*3fc00*/  LOP3.LUT P0, RZ, R4.reuse, 0x400000, RZ, 0xc0, !PT ;  /* 0x0040000004ff7812 */ /* 0x040fe4000780c0ff */
[C---:B------:R-:W-:Y:S01]  /*3fc10*/  LOP3.LUT P4, RZ, R4.reuse, 0x10000, RZ, 0xc0, !PT ;  /* 0x0001000004ff7812 */ /* 0x040fe2000788c0ff */
[----:B------:R3:W-:Y:S01]  /*3fc20*/  @P5 STG.E.U8 desc[UR32][R186.64], R13 ;  /* 0x0000000dba005986 */ /* 0x0007e2000c101120 */
[C---:B------:R-:W-:Y:S02]  /*3fc30*/  LOP3.LUT P2, RZ, R4.reuse, 0x200000, RZ, 0xc0, !PT ;  /* 0x0020000004ff7812 */ /* 0x040fe4000784c0ff */
[C---:B------:R-:W-:Y:S01]  /*3fc40*/  LOP3.LUT P3, RZ, R4.reuse, 0x100000, RZ, 0xc0, !PT ;  /* 0x0010000004ff7812 */ /* 0x040fe2000786c0ff */
[----:B------:R4:W-:Y:S01]  /*3fc50*/  @P6 STG.E.U8 desc[UR32][R188.64], R5 ;  /* 0x00000005bc006986 */ /* 0x0009e2000c101120 */
[----:B------:R-:W-:-:S02]  /*3fc60*/  LOP3.LUT P1, RZ, R4, 0x80000, RZ, 0xc0, !PT ;  /* 0x0008000004ff7812 */ /* 0x000fc4000782c0ff */
[C---:B------:R-:W-:Y:S02]  /*3fc70*/  LOP3.LUT P6, RZ, R4.reuse, 0x40000, RZ, 0xc0, !PT ;  /* 0x0004000004ff7812 */ /* 0x040fe400078cc0ff */
[----:B------:R-:W-:Y:S02]  /*3fc80*/  P2R R0, PR, RZ, 0x10 ;  /* 0x00000010ff007803 */ /* 0x000fe40000000000 */
[----:B------:R-:W-:Y:S02]  /*3fc90*/  LOP3.LUT P4, RZ, R4, 0x20000, RZ, 0xc0, !PT ;  /* 0x0002000004ff7812 */ /* 0x000fe4000788c0ff */
[----:B------:R-:W-:Y:S02]  /*3fca0*/  PRMT R15, R58, 0x7771, RZ ;  /* 0x000077713a0f7816 */ /* 0x000fe400000000ff */
[C---:B0-----:R-:W-:Y:S02]  /*3fcb0*/  PRMT R7, R59.reuse, 0x7770, RZ ;  /* 0x000077703b077816 */ /* 0x041fe400000000ff */
[----:B--2---:R-:W-:-:S02]  /*3fcc0*/  PRMT R9, R59, 0x7771, RZ ;  /* 0x000077713b097816 */ /* 0x004fc400000000ff */
[C---:B-1----:R-:W-:Y:S01]  /*3fcd0*/  PRMT R3, R56.reuse, 0x7772, RZ ;  /* 0x0000777238037816 */ /* 0x042fe200000000ff */
[----:B------:R0:W-:Y:S01]  /*3fce0*/  @P0 STG.E.U8 desc[UR32][R190.64], R15 ;  /* 0x0000000fbe000986 */ /* 0x0001e2000c101120 */
[----:B---3--:R-:W-:Y:S02]  /*3fcf0*/  PRMT R13, R56, 0x7773, RZ ;  /* 0x00007773380d7816 */ /* 0x008fe400000000ff */
[----:B----4-:R-:W-:Y:S01]  /*3fd00*/  PRMT R5, R57, 0x7772, RZ ;  /* 0x0000777239057816 */ /* 0x010fe200000000ff */
[----:B------:R1:W-:Y:S04]  /*3fd10*/  @P2 STG.E.U8 desc[UR32][R192.64], R7 ;  /* 0x00000007c0002986 */ /* 0x0003e8000c101120 */
[----:B------:R2:W-:Y:S04]  /*3fd20*/  @P3 STG.E.U8 desc[UR32][R194.64], R9 ;  /* 0x00000009c2003986 */ /* 0x0005e8000c101120 */
[----:B------:R3:W-:Y:S04]  /*3fd30*/  @P1 STG.E.U8 desc[UR32][R196.64], R3 ;  /* 0x00000003c4001986 */ /* 0x0007e8000c101120 */
[----:B------:R-:W-:Y:S04]  /*3fd40*/  @P6 STG.E.U8 desc[UR32][R198.64], R13 ;  /* 0x0000000dc6006986 */ /* 0x000fe8000c101120 */
[----:B------:R4:W-:Y:S01]  /*3fd50*/  @P4 STG.E.U8 desc[UR32][R200.64], R5 ;  /* 0x00000005c8004986 */ /* 0x0009e2000c101120 */
[----:B------:R-:W-:-:S02]  /*3fd60*/  ISETP.NE.AND P4, PT, R0, RZ, PT ;  /* 0x000000ff0000720c */ /* 0x000fc40003f85270 */
[C---:B------:R-:W-:Y:S02]  /*3fd70*/  LOP3.LUT P3, RZ, R4.reuse, 0x100, RZ, 0xc0, !PT ;  /* 0x0000010004ff7812 */ /* 0x040fe4000786c0ff */
[----:B------:R-:W-:Y:S02]  /*3fd80*/  PRMT R57, R57, 0x7773, RZ ;  /* 0x0000777339397816 */ /* 0x000fe400000000ff */
[----:B------:R-:W-:Y:S02]  /*3fd90*/  P2R R17, PR, RZ, 0x8 ;  /* 0x00000008ff117803 */ /* 0x000fe40000000000 */
[----:B------:R-:W-:-:S04]  /*3fda0*/  LOP3.LUT P3, RZ, R4, 0x200, RZ, 0xc0, !PT ;  /* 0x0000020004ff7812 */ /* 0x000fc8000786c0ff */
[----:B------:R-:W-:Y:S01]  /*3fdb0*/  P2R R16, PR, RZ, 0x8 ;  /* 0x00000008ff107803 */ /* 0x000fe20000000000 */
[----:B------:R-:W-:Y:S01]  /*3fdc0*/  @P4 STG.E.U8 desc[UR32][R202.64], R57 ;  /* 0x00000039ca004986 */ /* 0x000fe2000c101120 */
[----:B------:R-:W-:Y:S02]  /*3fdd0*/  LOP3.LUT P3, RZ, R4, 0x400, RZ, 0xc0, !PT ;  /* 0x0000040004ff7812 */ /* 0x000fe4000786c0ff */
[----:B------:R-:W-:Y:S02]  /*3fde0*/  ISETP.NE.AND P4, PT, R6, RZ, PT ;  /* 0x000000ff0600720c */ /* 0x000fe40003f85270 */
[----:B0-----:R-:W-:Y:S02]  /*3fdf0*/  P2R R15, PR, RZ, 0x8 ;  /* 0x00000008ff0f7803 */ /* 0x001fe40000000000 */
[----:B------:R-:W-:Y:S02]  /*3fe00*/  LOP3.LUT P3, RZ, R4, 0x800, RZ, 0xc0, !PT ;  /* 0x0000080004ff7812 */ /* 0x000fe4000786c0ff */
[----:B-1----:R-:W-:-:S02]  /*3fe10*/  PRMT R7, R58, 0x7772, RZ ;  /* 0x000077723a077816 */ /* 0x002fc400000000ff */
[----:B------:R-:W-:Y:S02]  /*3fe20*/  P2R R14, PR, RZ, 0x8 ;  /* 0x00000008ff0e7803 */ /* 0x000fe40000000000 */
[----:B------:R-:W-:-:S03]  /*3fe30*/  LOP3.LUT P3, RZ, R4, 0x1000, RZ, 0xc0, !PT ;  /* 0x0000100004ff7812 */ /* 0x000fc6000786c0ff */
[----:B------:R0:W-:Y:S01]  /*3fe40*/  @P4 STG.E.U8 desc[UR32][R204.64], R7 ;  /* 0x00000007cc004986 */ /* 0x0001e2000c101120 */
[----:B------:R-:W-:Y:S02]  /*3fe50*/  P2R R12, PR, RZ, 0x8 ;  /* 0x00000008ff0c7803 */ /* 0x000fe40000000000 */
[----:B------:R-:W-:Y:S02]  /*3fe60*/  ISETP.NE.AND P4, PT, R8, RZ, PT ;  /* 0x000000ff0800720c */ /* 0x000fe40003f85270 */
[----:B------:R-:W-:Y:S02]  /*3fe70*/  LOP3.LUT P3, RZ, R4, 0x2000, RZ, 0xc0, !PT ;  /* 0x0000200004ff7812 */ /* 0x000fe4000786c0ff */
[----:B--2---:R-:W-:Y:S02]  /*3fe80*/  PRMT R9, R58, 0x7773, RZ ;  /* 0x000077733a097816 */ /* 0x004fe400000000ff */
[----:B---3--:R-:W-:-:S07]  /*3fe90*/  PRMT R3, R59, 0x7772, RZ ;  /* 0x000077723b037816 */ /* 0x008fce00000000ff */
[----:B------:R1:W-:Y:S04]  /*3fea0*/  @P4 STG.E.U8 desc[UR32][R206.64], R9 ;  /* 0x00000009ce004986 */ /* 0x0003e8000c101120 */
[----:B------:R2:W-:Y:S01]  /*3feb0*/  @P3 STG.E.U8 desc[UR32][R208.64], R3 ;  /* 0x00000003d0003986 */ /* 0x0005e2000c101120 */
[----:B------:R-:W-:Y:S02]  /*3fec0*/  ISETP.NE.AND P3, PT, R12, RZ, PT ;  /* 0x000000ff0c00720c */ /* 0x000fe40003f65270 */
[----:B------:R-:W-:Y:S02]  /*3fed0*/  PRMT R59, R59, 0x7773, RZ ;  /* 0x000077733b3b7816 */ /* 0x000fe400000000ff */
[----:B----4-:R-:W-:-:S09]  /*3fee0*/  PRMT R5, R248, 0x7770, RZ ;  /* 0x00007770f8057816 */ /* 0x010fd200000000ff */
[----:B------:R-:W-:Y:S01]  /*3fef0*/  @P3 STG.E.U8 desc[UR32][R210.64], R59 ;  /* 0x0000003bd2003986 */ /* 0x000fe2000c101120 */
[----:B------:R-:W-:Y:S02]  /*3ff00*/  ISETP.NE.AND P3, PT, R14, RZ, PT ;  /* 0x000000ff0e00720c */ /* 0x000fe40003f65270 */
[----:B------:R-:W-:-:S11]  /*3ff10*/  PRMT R13, R248, 0x7771, RZ ;  /* 0x00007771f80d7816 */ /* 0x000fd600000000ff */
[----:B------:R3:W-:Y:S01]  /*3ff20*/  @P3 STG.E.U8 desc[UR32][R212.64], R5 ;  /* 0x00000005d4003986 */ /* 0x0007e2000c101120 */
[----:B------:R-:W-:Y:S02]  /*3ff30*/  ISETP.NE.AND P3, PT, R15, RZ, PT ;  /* 0x000000ff0f00720c */ /* 0x000fe40003f65270 */
[----:B0-----:R-:W-:-:S11]  /*3ff40*/  PRMT R7, R249, 0x7770, RZ ;  /* 0x00007770f9077816 */ /* 0x001fd600000000ff */
        /* <DEDUP_REMOVED lines=8> */
[----:B------:R-:W-:Y:S02]  /*3ffd0*/  LOP3.LUT P5, RZ, R4, 0x8, RZ, 0xc0, !PT ;  /* 0x0000000804ff7812 */ /* 0x000fe400078ac0ff */
[----:B-1----:R-:W-:Y:S02]  /*3ffe0*/  PRMT R9, R249, 0x7771, RZ ;  /* 0x00007771f9097816 */ /* 0x002fe400000000ff */
[C---:B--2---:R-:W-:Y:S02]  /*3fff0*/  PRMT R3, R250.reuse, 0x7770, RZ ;  /* 0x00007770fa037816 */ /* 0x044fe400000000ff */
[----:B------:R-:W-:Y:S02]  /*40000*/  PRMT R15, R250, 0x7771, RZ ;  /* 0x00007771fa0f7816 */ /* 0x000fe400000000ff */
[----:B---3--:R-:W-:-:S02]  /*40010*/  PRMT R5, R251, 0x7770, RZ ;  /* 0x00007770fb057816 */ /* 0x008fc400000000ff */
[----:B0-----:R-:W-:Y:S01]  /*40020*/  PRMT R13, R251, 0x7771, RZ ;  /* 0x00007771fb0d7816 */ /* 0x001fe200000000ff */
[----:B------:R0:W-:Y:S01]  /*40030*/  @P3 STG.E.U8 desc[UR32][R218.64], R9 ;  /* 0x00000009da003986 */ /* 0x0001e2000c101120 */
[----:B------:R-:W-:Y:S02]  /*40040*/  LOP3.LUT P4, RZ, R4, 0x4, RZ, 0xc0, !PT ;  /* 0x0000000404ff7812 */ /* 0x000fe4000788c0ff */
[----:B----4-:R-:W-:Y:S01]  /*40050*/  PRMT R7, R248, 0x7772, RZ ;  /* 0x00007772f8077816 */ /* 0x010fe200000000ff */
[----:B------:R1:W-:Y:S01]  /*40060*/  @P2 STG.E.U8 desc[UR32][R220.64], R3 ;  /* 0x00000003dc002986 */ /* 0x0003e2000c101120 */
[C---:B------:R-:W-:Y:S02]  /*40070*/  LOP3.LUT P3, RZ, R2.reuse, 0x40000000, RZ, 0xc0, !PT ;  /* 0x4000000002ff7812 */ /* 0x040fe4000786c0ff */
[C---:B------:R-:W-:Y:S01]  /*40080*/  LOP3.LUT P2, RZ, R2.reuse, 0x20000000, RZ, 0xc0, !PT ;  /* 0x2000000002ff7812 */ /* 0x040fe2000784c0ff */
[----:B------:R2:W-:Y:S01]  /*40090*/  @P1 STG.E.U8 desc[UR32][R222.64], R15 ;  /* 0x0000000fde001986 */ /* 0x0005e2000c101120 */
[----:B------:R-:W-:-:S03]  /*400a0*/  LOP3.LUT P1, RZ, R2, 0x10000000, RZ, 0xc0, !PT ;  /* 0x1000000002ff7812 */ /* 0x000fc6000782c0ff */
[----:B------:R3:W-:Y:S01]  /*400b0*/  @P0 STG.E.U8 desc[UR32][R224.64], R5 ;  /* 0x00000005e0000986 */ /* 0x0007e2000c101120 */
[----:B------:R-:W-:-:S03]  /*400c0*/  LOP3.LUT P0, RZ, R2, 0x8000000, RZ, 0xc0, !PT ;  /* 0x0800000002ff7812 */ /* 0x000fc6000780c0ff */
[----:B------:R3:W-:Y:S01]  /*400d0*/  @P6 STG.E.U8 desc[UR32][R226.64], R13 ;  /* 0x0000000de2006986 */ /* 0x0007e2000c101120 */
[----:B------:R-:W-:-:S03]  /*400e0*/  LOP3.LUT P6, RZ, R2, 0x4000000, RZ, 0xc0, !PT ;  /* 0x0400000002ff7812 */ /* 0x000fc600078cc0ff */
[----:B------:R3:W-:Y:S01]  /*400f0*/  @P5 STG.E.U8 desc[UR32][R228.64], R7 ;  /* 0x00000007e4005986 */ /* 0x0007e2000c101120 */
[----:B------:R-:W-:Y:S02]  /*40100*/  LOP3.LUT P5, RZ, R2, 0x2000000, RZ, 0xc0, !PT ;  /* 0x0200000002ff7812 */ /* 0x000fe400078ac0ff */
[----:B0-----:R-:W-:Y:S02]  /*40110*/  PRMT R9, R248, 0x7773, RZ ;  /* 0x00007773f8097816 */ /* 0x001fe400000000ff */
[C---:B------:R-:W-:Y:S02]  /*40120*/  PRMT R17, R249.reuse, 0x7772, RZ ;  /* 0x00007772f9117816 */ /* 0x040fe400000000ff */
[----:B------:R-:W-:Y:S02]  /*40130*/  PRMT R249, R249, 0x7773, RZ ;  /* 0x00007773f9f97816 */ /* 0x000fe400000000ff */
[C---:B-1----:R-:W-:Y:S01]  /*40140*/  PRMT R3, R250.reuse, 0x7772, RZ ;  /* 0x00007772fa037816 */ /* 0x042fe200000000ff */
[----:B------:R3:W-:Y:S01]  /*40150*/  @P4 STG.E.U8 desc[UR32][R230.64], R9 ;  /* 0x00000009e6004986 */ /* 0x0007e2000c101120 */
[----:B--2---:R-:W-:-:S02]  /*40160*/  PRMT R15, R250, 0x7773, RZ ;  /* 0x00007773fa0f7816 */ /* 0x004fc400000000ff */
[C---:B------:R-:W-:Y:S01]  /*40170*/  PRMT R19, R251.reuse, 0x7772, RZ ;  /* 0x00007772fb137816 */ /* 0x040fe200000000ff */
[----:B------:R3:W-:Y:S04]  /*40180*/  @P3 STG.E.U8 desc[UR32][R232.64], R17 ;  /* 0x00000011e8003986 */ /* 0x0007e8000c101120 */
[----:B------:R3:W-:Y:S04]  /*40190*/  @P2 STG.E.U8 desc[UR32][R234.64], R249 ;  /* 0x000000f9ea002986 */ /* 0x0007e8000c101120 */
[----:B------:R3:W-:Y:S04]  /*401a0*/  @P1 STG.E.U8 desc[UR32][R236.64], R3 ;  /* 0x00000003ec001986 */ /* 0x0007e8000c101120 */
[----:B------:R3:W-:Y:S01]  /*401b0*/  @P0 STG.E.U8 desc[UR32][R238.64], R15 ;  /* 0x0000000fee000986 */ /* 0x0007e2000c101120 */
[----:B------:R-:W-:-:S03]  /*401c0*/  PRMT R251, R251, 0x7773, RZ ;  /* 0x00007773fbfb7816 */ /* 0x000fc600000000ff */
[----:B------:R3:W-:Y:S01]  /*401d0*/  @P6 STG.E.U8 desc[UR32][R240.64], R19 ;  /* 0x00000013f0006986 */ /* 0x0007e2000c101120 */
[----:B------:R-:W-:Y:S05]  /*401e0*/  @!P5 EXIT ;  /* 0x000000000000d94d */ /* 0x000fea0003800000 */
[----:B------:R-:W-:Y:S01]  /*401f0*/  STG.E.U8 desc[UR32][R10.64], R251 ;  /* 0x000000fb0a007986 */ /* 0x000fe2000c101120 */
[----:B------:R-:W-:Y:S05]  /*40200*/  EXIT ;  /* 0x000000000000794d */ /* 0x000fea0003800000 */
.L_x_2:
[----:B------:R-:W-:-:S00]  /*40210*/  BRA `(.L_x_2) ;  /* 0xfffffffc00fc7947 */ /* 0x000fc0000383ffff */
[----:B------:R-:W-:-:S00]  /*40220*/  NOP ;  /* 0x0000000000007918 */ /* 0x000fc00000000000 */
        /* <DEDUP_REMOVED lines=13> */
.L_x_3:


//--------------------- .nv.shared.matmul_kernel  --------------------------
	.section	.nv.shared.matmul_kernel,"aw",@nobits
	.sectionflags	@""
	.align	16
	.zero		1024


//--------------------- .nv.shared.reserved.0     --------------------------
	.section	.nv.shared.reserved.0,"aw",@nobits
	.weak		__nv_reservedSMEM_offset_0_alias
	.size		__nv_reservedSMEM_offset_0_alias, 0, 0
	.other		__nv_reservedSMEM_offset_0_alias,@"STO_CUDA_RESERVED_SHARED STV_DEFAULT"
__nv_reservedSMEM_offset_0_alias:
	.zero		0


//--------------------- .nv.constant0.matmul_kernel --------------------------
	.section	.nv.constant0.matmul_kernel,"a",@progbits
	.sectionflags	@""
	.align	4
.nv.constant0.matmul_kernel:
	.zero		608


//--------------------- SYMBOLS --------------------------

	.type		.nv.reservedSmem.offset0,@object
	.size		.nv.reservedSmem.offset0,0x4
